def matmul_kernel(
    a_ptr,
    b_ptr,
    c_ptr,
    M,
    N,
    K,
    stride_am,
    stride_ak,
    stride_bk,
    stride_bn,
    stride_cm,
    stride_cn,
    BLOCK_M: tl.constexpr,
    BLOCK_N: tl.constexpr,
    BLOCK_K: tl.constexpr,
    GROUP_M: tl.constexpr,
):
    pid = tl.program_id(axis=0)
    num_pid_m = tl.cdiv(M, BLOCK_M)
    num_pid_n = tl.cdiv(N, BLOCK_N)
    num_pid_in_group = GROUP_M * num_pid_n
    group_id = pid // num_pid_in_group
    first_pid_m = group_id * GROUP_M
    group_size_m = min(num_pid_m - first_pid_m, GROUP_M)
    pid_m = first_pid_m + ((pid % num_pid_in_group) % group_size_m)
    pid_n = (pid % num_pid_in_group) // group_size_m

    offs_am = (pid_m * BLOCK_M + tl.arange(0, BLOCK_M)) % M
    offs_bn = (pid_n * BLOCK_N + tl.arange(0, BLOCK_N)) % N
    offs_k = tl.arange(0, BLOCK_K)
    a_ptrs = a_ptr + offs_am[:, None] * stride_am + offs_k[None, :] * stride_ak
    b_ptrs = b_ptr + offs_k[:, None] * stride_bk + offs_bn[None, :] * stride_bn

    acc = tl.zeros((BLOCK_M, BLOCK_N), dtype=tl.float32)
    for kk in range(0, tl.cdiv(K, BLOCK_K)):
        a = tl.load(a_ptrs, mask=offs_k[None, :] < K - kk * BLOCK_K, other=0.0)
        b = tl.load(b_ptrs, mask=offs_k[:, None] < K - kk * BLOCK_K, other=0.0)
        acc = tl.dot(a, b, acc)
        a_ptrs += BLOCK_K * stride_ak
        b_ptrs += BLOCK_K * stride_bk

    c = acc.to(c_ptr.dtype.element_ty)
    offs_cm = pid_m * BLOCK_M + tl.arange(0, BLOCK_M)
    offs_cn = pid_n * BLOCK_N + tl.arange(0, BLOCK_N)
    c_ptrs = c_ptr + offs_cm[:, None] * stride_cm + offs_cn[None, :] * stride_cn
    mask = (offs_cm[:, None] < M) & (offs_cn[None, :] < N)
    tl.store(c_ptrs, c, mask=mask)

# config = {"BLOCK_K": 128, "BLOCK_M": 64, "BLOCK_N": 128, "GROUP_M": 8, "arch": "sm_100", "dtype": "bf16", "num_ctas": 2, "num_stages": 3, "num_warps": 4}
# arch = sm_100


// ===== COMPILED SASS (sm_100a) =====

	.target	sm_100a

	.elftype	@"ET_EXEC"


//--------------------- .note.nv.tkinfo           --------------------------
	.section	.note.nv.tkinfo,"",@"SHT_NOTE"
	.sectionflags	@"SHF_NOTE_NV_TKINFO"
	.tkinfo
        /*0018*/ 	.word	0x00000081
        /*0030*/ 	.string	""
        /*0030*/ 	.string	"ptxas-blackwell"
        /*0030*/ 	.string	"Cuda compilation tools, release 12.9, V12.9.86"
        /*0030*/ 	.string	"Build cuda_12.9.r12.9/compiler.36037853_0"
        /*0030*/ 	.string	"-v  -suppress-debug-info  -lineinfo  -arch sm_100a "



//--------------------- .note.nv.cuver            --------------------------
	.section	.note.nv.cuver,"",@"SHT_NOTE"
	.sectionflags	@"SHF_NOTE_NV_CUVER"
        /*0018*/ 	.short	0x0001
        /*001a*/ 	.short	0x0064
        /*001c*/ 	.short	0x0001
        /*001e*/ 	.short	0x0000
        /*0020*/ 	.short	0x0001
        /*0022*/ 	.short	0x0000


//--------------------- .nv.info                  --------------------------
	.section	.nv.info,"",@"SHT_CUDA_INFO"
	.align	4


	//----- nvinfo : EIATTR_REGCOUNT
	.align		4
        /*0000*/ 	.byte	0x04, 0x2f
        /*0002*/ 	.short	(.L_4 - .L_3)
	.align		4
.L_3:
        /*0004*/ 	.word	index@(matmul_kernel)
        /*0008*/ 	.word	0x00000038


	//----- nvinfo : EIATTR_FRAME_SIZE
	.align		4
.L_4:
        /*000c*/ 	.byte	0x04, 0x11
        /*000e*/ 	.short	(.L_6 - .L_5)
	.align		4
.L_5:
        /*0010*/ 	.word	index@($__internal_2_$__cuda_sm10x_tcgen05_guardrail_trap_unallocated_columns_being_dealloced)
        /*0014*/ 	.word	0x00000b38


	//----- nvinfo : EIATTR_FRAME_SIZE
	.align		4
.L_6:
        /*0018*/ 	.byte	0x04, 0x11
        /*001a*/ 	.short	(.L_8 - .L_7)
	.align		4
.L_7:
        /*001c*/ 	.word	index@($__internal_1_$__cuda_sm10x_tcgen05_guardrail_trap_phase_invalid_during_alloc)
        /*0020*/ 	.word	0x00000b38


	//----- nvinfo : EIATTR_FRAME_SIZE
	.align		4
.L_8:
        /*0024*/ 	.byte	0x04, 0x11
        /*0026*/ 	.short	(.L_10 - .L_9)
	.align		4
.L_9:
        /*0028*/ 	.word	index@($__internal_0_$__cuda_sm10x_tcgen05_guardrail_trap_col_being_dealloced_not_returned_by_alloc)
        /*002c*/ 	.word	0x00000b38


	//----- nvinfo : EIATTR_FRAME_SIZE
	.align		4
.L_10:
        /*0030*/ 	.byte	0x04, 0x11
        /*0032*/ 	.short	(.L_12 - .L_11)
	.align		4
.L_11:
        /*0034*/ 	.word	index@(matmul_kernel)
        /*0038*/ 	.word	0x00000b38


	//----- nvinfo : EIATTR_MIN_STACK_SIZE
	.align		4
.L_12:
        /*003c*/ 	.byte	0x04, 0x12
        /*003e*/ 	.short	(.L_14 - .L_13)
	.align		4
.L_13:
        /*0040*/ 	.word	index@(matmul_kernel)
        /*0044*/ 	.word	0x00000b38
.L_14:


//--------------------- .nv.info.matmul_kernel    --------------------------
	.section	.nv.info.matmul_kernel,"",@"SHT_CUDA_INFO"
	.sectionflags	@""
	.align	4


	//----- nvinfo : EIATTR_CUDA_API_VERSION
	.align		4
        /*0000*/ 	.byte	0x04, 0x37
        /*0002*/ 	.short	(.L_16 - .L_15)
.L_15:
        /*0004*/ 	.word	0x00000081


	//----- nvinfo : EIATTR_KPARAM_INFO
	.align		4
.L_16:
        /*0008*/ 	.byte	0x04, 0x17
        /*000a*/ 	.short	(.L_18 - .L_17)
.L_17:
        /*000c*/ 	.word	0x00000000
        /*0010*/ 	.short	0x000d
        /*0012*/ 	.short	0x0048
        /*0014*/ 	.byte	0x00, 0xf4, 0x21, 0x00


	//----- nvinfo : EIATTR_KPARAM_INFO
	.align		4
.L_18:
        /*0018*/ 	.byte	0x04, 0x17
        /*001a*/ 	.short	(.L_20 - .L_19)
.L_19:
        /*001c*/ 	.word	0x00000000
        /*0020*/ 	.short	0x000c
        /*0022*/ 	.short	0x0040
        /*0024*/ 	.byte	0x00, 0xf4, 0x21, 0x00


	//----- nvinfo : EIATTR_KPARAM_INFO
	.align		4
.L_20:
        /*0028*/ 	.byte	0x04, 0x17
        /*002a*/ 	.short	(.L_22 - .L_21)
.L_21:
        /*002c*/ 	.word	0x00000000
        /*0030*/ 	.short	0x000b
        /*0032*/ 	.short	0x0038
        /*0034*/ 	.byte	0x00, 0xf0, 0x11, 0x00


	//----- nvinfo : EIATTR_KPARAM_INFO
	.align		4
.L_22:
        /*0038*/ 	.byte	0x04, 0x17
        /*003a*/ 	.short	(.L_24 - .L_23)
.L_23:
        /*003c*/ 	.word	0x00000000
        /*0040*/ 	.short	0x000a
        /*0042*/ 	.short	0x0034
        /*0044*/ 	.byte	0x00, 0xf0, 0x11, 0x00


	//----- nvinfo : EIATTR_KPARAM_INFO
	.align		4
.L_24:
        /*0048*/ 	.byte	0x04, 0x17
        /*004a*/ 	.short	(.L_26 - .L_25)
.L_25:
        /*004c*/ 	.word	0x00000000
        /*0050*/ 	.short	0x0009
        /*0052*/ 	.short	0x0030
        /*0054*/ 	.byte	0x00, 0xf0, 0x11, 0x00


	//----- nvinfo : EIATTR_KPARAM_INFO
	.align		4
.L_26:
        /*0058*/ 	.byte	0x04, 0x17
        /*005a*/ 	.short	(.L_28 - .L_27)
.L_27:
        /*005c*/ 	.word	0x00000000
        /*0060*/ 	.short	0x0008
        /*0062*/ 	.short	0x002c
        /*0064*/ 	.byte	0x00, 0xf0, 0x11, 0x00


	//----- nvinfo : EIATTR_KPARAM_INFO
	.align		4
.L_28:
        /*0068*/ 	.byte	0x04, 0x17
        /*006a*/ 	.short	(.L_30 - .L_29)
.L_29:
        /*006c*/ 	.word	0x00000000
        /*0070*/ 	.short	0x0007
        /*0072*/ 	.short	0x0028
        /*0074*/ 	.byte	0x00, 0xf0, 0x11, 0x00


	//----- nvinfo : EIATTR_KPARAM_INFO
	.align		4
.L_30:
        /*0078*/ 	.byte	0x04, 0x17
        /*007a*/ 	.short	(.L_32 - .L_31)
.L_31:
        /*007c*/ 	.word	0x00000000
        /*0080*/ 	.short	0x0006
        /*0082*/ 	.short	0x0024
        /*0084*/ 	.byte	0x00, 0xf0, 0x11, 0x00


	//----- nvinfo : EIATTR_KPARAM_INFO
	.align		4
.L_32:
        /*0088*/ 	.byte	0x04, 0x17
        /*008a*/ 	.short	(.L_34 - .L_33)
.L_33:
        /*008c*/ 	.word	0x00000000
        /*0090*/ 	.short	0x0005
        /*0092*/ 	.short	0x0020
        /*0094*/ 	.byte	0x00, 0xf0, 0x11, 0x00


	//----- nvinfo : EIATTR_KPARAM_INFO
	.align		4
.L_34:
        /*0098*/ 	.byte	0x04, 0x17
        /*009a*/ 	.short	(.L_36 - .L_35)
.L_35:
        /*009c*/ 	.word	0x00000000
        /*00a0*/ 	.short	0x0004
        /*00a2*/ 	.short	0x001c
        /*00a4*/ 	.byte	0x00, 0xf0, 0x11, 0x00


	//----- nvinfo : EIATTR_KPARAM_INFO
	.align		4
.L_36:
        /*00a8*/ 	.byte	0x04, 0x17
        /*00aa*/ 	.short	(.L_38 - .L_37)
.L_37:
        /*00ac*/ 	.word	0x00000000
        /*00b0*/ 	.short	0x0003
        /*00b2*/ 	.short	0x0018
        /*00b4*/ 	.byte	0x00, 0xf0, 0x11, 0x00


	//----- nvinfo : EIATTR_KPARAM_INFO
	.align		4
.L_38:
        /*00b8*/ 	.byte	0x04, 0x17
        /*00ba*/ 	.short	(.L_40 - .L_39)
.L_39:
        /*00bc*/ 	.word	0x00000000
        /*00c0*/ 	.short	0x0002
        /*00c2*/ 	.short	0x0010
        /*00c4*/ 	.byte	0x00, 0xf4, 0x21, 0x00


	//----- nvinfo : EIATTR_KPARAM_INFO
	.align		4
.L_40:
        /*00c8*/ 	.byte	0x04, 0x17
        /*00ca*/ 	.short	(.L_42 - .L_41)
.L_41:
        /*00cc*/ 	.word	0x00000000
        /*00d0*/ 	.short	0x0001
        /*00d2*/ 	.short	0x0008
        /*00d4*/ 	.byte	0x00, 0xf4, 0x21, 0x00


	//----- nvinfo : EIATTR_KPARAM_INFO
	.align		4
.L_42:
        /*00d8*/ 	.byte	0x04, 0x17
        /*00da*/ 	.short	(.L_44 - .L_43)
.L_43:
        /*00dc*/ 	.word	0x00000000
        /*00e0*/ 	.short	0x0000
        /*00e2*/ 	.short	0x0000
        /*00e4*/ 	.byte	0x00, 0xf4, 0x21, 0x00


	//----- nvinfo : EIATTR_EXPLICIT_CLUSTER
	.align		4
.L_44:
        /*00e8*/ 	.byte	0x01, 0x3e
	.zero		2


	//----- nvinfo : EIATTR_CTA_PER_CLUSTER
	.align		4
        /*00ec*/ 	.byte	0x04, 0x3d
        /*00ee*/ 	.short	(.L_46 - .L_45)
.L_45:
        /*00f0*/ 	.word	0x00000002
        /*00f4*/ 	.word	0x00000001
        /*00f8*/ 	.word	0x00000001


	//----- nvinfo : EIATTR_AT_ENTRY_FRAGMENTS
	.align		4
.L_46:
        /*00fc*/ 	.byte	0x04, 0x4f
        /*00fe*/ 	.short	(.L_48 - .L_47)


	//   ....[0]....
.L_47:
        /*0100*/ 	.word	0x00000004


	//----- nvinfo : EIATTR_RESERVED_SMEM_USED
	.align		4
.L_48:
        /*0104*/ 	.byte	0x01, 0x41
	.zero		2


	//----- nvinfo : EIATTR_SPARSE_MMA_MASK
	.align		4
        /*0108*/ 	.byte	0x03, 0x50
        /*010a*/ 	.short	0x0000


	//----- nvinfo : EIATTR_TCGEN05_1CTA_USED
	.align		4
        /*010c*/ 	.byte	0x01, 0x51
	.zero		2


	//----- nvinfo : EIATTR_MAXREG_COUNT
	.align		4
        /*0110*/ 	.byte	0x03, 0x1b
        /*0112*/ 	.short	0x00ff


	//----- nvinfo : EIATTR_NUM_BARRIERS
	.align		4
        /*0114*/ 	.byte	0x02, 0x4c
        /*0116*/ 	.byte	0x01
	.zero		1


	//----- nvinfo : EIATTR_ANNOTATIONS
	.align		4
        /*0118*/ 	.byte	0x04, 0x55
        /*011a*/ 	.short	(.L_50 - .L_49)


	//   ....[0]....
.L_49:
        /*011c*/ 	.word	0x00000001
        /*0120*/ 	.byte	0x10, 0x0a, 0x00, 0x00, 0x01, 0x00, 0x00, 0x00, 0x50, 0x0a, 0x00, 0x00, 0x01, 0x00, 0x00, 0x00
        /* <DEDUP_REMOVED lines=915> */
        /*3a60*/ 	.byte	0x10, 0x5b, 0x01, 0x00


	//----- nvinfo : EIATTR_INT_WARP_WIDE_INSTR_OFFSETS
	.align		4
.L_50:
        /*3a64*/ 	.byte	0x04, 0x31
        /*3a66*/ 	.short	(.L_52 - .L_51)


	//   ....[0]....
.L_51:
        /*3a68*/ 	.word	0x00000f70


	//   ....[1]....
        /*3a6c*/ 	.word	0x00000f90


	//   ....[2]....
        /*3a70*/ 	.word	0x00008ab0


	//   ....[3]....
        /*3a74*/ 	.word	0x000159c0


	//   ....[4]....
        /*3a78*/ 	.word	0x00015a10


	//----- nvinfo : EIATTR_COOP_GROUP_MASK_REGIDS
	.align		4
.L_52:
        /*3a7c*/ 	.byte	0x04, 0x29
        /*3a7e*/ 	.short	(.L_54 - .L_53)


	//   ....[0]....
.L_53:
        /*3a80*/ 	.word	0xffffffff


	//   ....[1]....
        /*3a84*/ 	.word	0xffffffff


	//   ....[2]....
        /*3a88*/ 	.word	0xffffffff


	//   ....[3]....
        /*3a8c*/ 	.word	0xffffffff


	//----- nvinfo : EIATTR_COOP_GROUP_INSTR_OFFSETS
	.align		4
.L_54:
        /*3a90*/ 	.byte	0x04, 0x28
        /*3a92*/ 	.short	(.L_56 - .L_55)


	//   ....[0]....
.L_55:
        /*3a94*/ 	.word	0x00000080


	//   ....[1]....
        /*3a98*/ 	.word	0x00000340


	//   ....[2]....
        /*3a9c*/ 	.word	0x00015850


	//   ....[3]....
        /*3aa0*/ 	.word	0x00015ac0


	//----- nvinfo : EIATTR_VRC_CTA_INIT_COUNT
	.align		4
.L_56:
        /*3aa4*/ 	.byte	0x02, 0x4a
        /*3aa6*/ 	.byte	0x80
	.zero		1


	//----- nvinfo : EIATTR_MBARRIER_INSTR_OFFSETS
	.align		4
        /*3aa8*/ 	.byte	0x04, 0x39
        /*3aaa*/ 	.short	(.L_58 - .L_57)


	//   ....[0]....
.L_57:
        /*3aac*/ 	.word	0x000010c0
        /*3ab0*/ 	.word	0x000000ff
        /*3ab4*/ 	.word	0x00000000
        /*3ab8*/ 	.short	0x0100
        /*3aba*/ 	.byte	0x0c
	.zero		1


	//   ....[1]....
        /*3abc*/ 	.word	0x00008ae0
        /*3ac0*/ 	.word	0x000000ff
        /*3ac4*/ 	.word	0x00010008
        /*3ac8*/ 	.short	0x0100
        /*3aca*/ 	.byte	0x0b
	.zero		1


	//   ....[2]....
        /*3acc*/ 	.word	0x0000ded0
        /*3ad0*/ 	.word	0x000000ff
        /*3ad4*/ 	.word	0x00000000
        /*3ad8*/ 	.short	0x010a
        /*3ada*/ 	.byte	0x0c
	.zero		1


	//   ....[3]....
        /*3adc*/ 	.word	0x00014740
        /*3ae0*/ 	.word	0x000000ff
        /*3ae4*/ 	.word	0x00000000
        /*3ae8*/ 	.short	0x010a
        /*3aea*/ 	.byte	0x0c
	.zero		1


	//   ....[4]....
        /*3aec*/ 	.word	0x000147e0
        /*3af0*/ 	.word	0x000000ff
        /*3af4*/ 	.word	0x00010000
        /*3af8*/ 	.short	0x0108
        /*3afa*/ 	.byte	0x0b
	.zero		1


	//   ....[5]....
        /*3afc*/ 	.word	0x00014880
        /*3b00*/ 	.word	0x000000ff
        /*3b04*/ 	.word	0x00010008
        /*3b08*/ 	.short	0x0108
        /*3b0a*/ 	.byte	0x0b
	.zero		1


	//   ....[6]....
        /*3b0c*/ 	.word	0x00015b00
        /*3b10*/ 	.word	0x000000ff
        /*3b14*/ 	.word	0x00000000
        /*3b18*/ 	.short	0x010a
        /*3b1a*/ 	.byte	0x0c
	.zero		1


	//   ....[7]....
        /*3b1c*/ 	.word	0x00015b40
        /*3b20*/ 	.word	0x000000ff
        /*3b24*/ 	.word	0x00000000
        /*3b28*/ 	.short	0x010a
        /*3b2a*/ 	.byte	0x0c
	.zero		1


	//----- nvinfo : EIATTR_NUM_MBARRIERS
	.align		4
.L_58:
        /*3b2c*/ 	.byte	0x03, 0x38
        /*3b2e*/ 	.short	0x0002


	//----- nvinfo : EIATTR_EXIT_INSTR_OFFSETS
	.align		4
        /*3b30*/ 	.byte	0x04, 0x1c
        /*3b32*/ 	.short	(.L_60 - .L_59)


	//   ....[0]....
.L_59:
        /*3b34*/ 	.word	0x00015ad0


	//----- nvinfo : EIATTR_REQNTID
	.align		4
.L_60:
        /*3b38*/ 	.byte	0x04, 0x10
        /*3b3a*/ 	.short	(.L_62 - .L_61)
.L_61:
        /*3b3c*/ 	.word	0x00000080
        /*3b40*/ 	.word	0x00000001
        /*3b44*/ 	.word	0x00000001


	//----- nvinfo : EIATTR_CRS_STACK_SIZE
	.align		4
.L_62:
        /*3b48*/ 	.byte	0x04, 0x1e
        /*3b4a*/ 	.short	(.L_64 - .L_63)
.L_63:
        /*3b4c*/ 	.word	0x00000000


	//----- nvinfo : EIATTR_CBANK_PARAM_SIZE
	.align		4
.L_64:
        /*3b50*/ 	.byte	0x03, 0x19
        /*3b52*/ 	.short	0x0050


	//----- nvinfo : EIATTR_PARAM_CBANK
	.align		4
        /*3b54*/ 	.byte	0x04, 0x0a
        /*3b56*/ 	.short	(.L_66 - .L_65)
	.align		4
.L_65:
        /*3b58*/ 	.word	index@(.nv.constant0.matmul_kernel)
        /*3b5c*/ 	.short	0x0380
        /*3b5e*/ 	.short	0x0050


	//----- nvinfo : EIATTR_SW_WAR
	.align		4
.L_66:
        /*3b60*/ 	.byte	0x04, 0x36
        /*3b62*/ 	.short	(.L_68 - .L_67)
.L_67:
        /*3b64*/ 	.word	0x00000008
.L_68:


//--------------------- .nv.compat                --------------------------
	.section	.nv.compat,"",@"SHT_CUDA_COMPAT_INFO"
	.align	4
        /*0000*/ 	.byte	0x02, 0x02, 0x02, 0x00, 0x02, 0x05, 0x05, 0x00, 0x02, 0x03, 0x00, 0x00, 0x02, 0x06, 0x01, 0x00


//--------------------- .nv.callgraph             --------------------------
	.section	.nv.callgraph,"",@"SHT_CUDA_CALLGRAPH"
	.align	4
	.sectionentsize	8
	.align		4
        /*0000*/ 	.word	0x00000000
	.align		4
        /*0004*/ 	.word	0xffffffff
	.align		4
        /*0008*/ 	.word	0x00000000
	.align		4
        /*000c*/ 	.word	0xfffffffe
	.align		4
        /*0010*/ 	.word	0x00000000
	.align		4
        /*0014*/ 	.word	0xfffffffd
	.align		4
        /*0018*/ 	.word	0x00000000
	.align		4
        /*001c*/ 	.word	0xfffffffc


//--------------------- .text.matmul_kernel       --------------------------
	.section	.text.matmul_kernel,"ax",@progbits
	.align	128
        .global         matmul_kernel
        .type           matmul_kernel,@function
        .size           matmul_kernel,(.L_x_20 - matmul_kernel)
        .other          matmul_kernel,@"STO_CUDA_ENTRY STV_DEFAULT"
matmul_kernel:
.text.matmul_kernel:
[----:B------:R-:W0:Y:S01]  /*0000*/  LDC R1, c[0x0][0x37c] ;  /* 0x0000df00ff017b82 */ /* 0x000e220000000800 */
[----:B------:R-:W1:Y:S01]  /*0010*/  S2R R0, SR_TID.X ;  /* 0x0000000000007919 */ /* 0x000e620000002100 */
[----:B0-----:R-:W-:Y:S01]  /*0020*/  VIADD R1, R1, 0xfffff4c8 ;  /* 0xfffff4c801017836 */ /* 0x001fe20000000000 */
[----:B------:R-:W0:Y:S01]  /*0030*/  LDCU.64 UR22, c[0x0][0x358] ;  /* 0x00006b00ff1677ac */ /* 0x000e220008000a00 */
[----:B-1----:R-:W-:-:S13]  /*0040*/  ISETP.GE.U32.AND P0, PT, R0, 0x20, PT ;  /* 0x000000200000780c */ /* 0x002fda0003f06070 */
[----:B------:R-:W-:Y:S02]  /*0050*/  VOTEU.ANY UP0, P0 ;  /* 0x0000000000ff7886 */ /* 0x000fe40000000100 */
[----:B------:R-:W-:Y:S05]  /*0060*/  BRA.U UP0, `(.L_x_0) ;  /* 0x0000000100b87547 */ /* 0x000fea000b800000 */
[----:B------:R-:W1:Y:S01]  /*0070*/  S2UR UR6, SR_CgaCtaId ;  /* 0x00000000000679c3 */ /* 0x000e620000008800 */
[----:B------:R-:W-:Y:S01]  /*0080*/  NOP ;  /* 0x0000000000007918 */ /* 0x000fe20000000000 */
[----:B------:R-:W-:Y:S02]  /*0090*/  UMOV UR4, 0x40 ;  /* 0x0000004000047882 */ /* 0x000fe40000000000 */
[----:B-1----:R-:W-:-:S09]  /*00a0*/  ULEA UR4, UR6, UR4, 0x18 ;  /* 0x0000000406047291 */ /* 0x002fd2000f8ec0ff */
[----:B------:R-:W1:Y:S01]  /*00b0*/  LDS.U8 R0, [UR4] ;  /* 0x00000004ff007984 */ /* 0x000e620008000000 */
[----:B------:R-:W-:Y:S02]  /*00c0*/  UMOV UR4, 0x400 ;  /* 0x0000040000047882 */ /* 0x000fe40000000000 */
[----:B------:R-:W-:Y:S01]  /*00d0*/  ULEA UR4, UR6, UR4, 0x18 ;  /* 0x0000000406047291 */ /* 0x000fe2000f8ec0ff */
[----:B-1----:R-:W-:-:S13]  /*00e0*/  ISETP.NE.AND P0, PT, R0, RZ, PT ;  /* 0x000000ff0000720c */ /* 0x002fda0003f05270 */
[----:B------:R-:W-:Y:S05]  /*00f0*/  @P0 BRA `(.L_x_1) ;  /* 0x00000000007c0947 */ /* 0x000fea0003800000 */
[----:B------:R-:W-:-:S13]  /*0100*/  ELECT P0, URZ, PT ;  /* 0x0000000000ff782f */ /* 0x000fda0003800000 */
[----:B------:R-:W-:Y:S05]  /*0110*/  @!P0 BRA `(.L_x_2) ;  /* 0x0000000000848947 */ /* 0x000fea0003800000 */
[----:B------:R-:W-:Y:S01]  /*0120*/  UMOV UR5, 0x2 ;  /* 0x0000000200057882 */ /* 0x000fe20000000000 */
[----:B------:R-:W-:Y:S02]  /*0130*/  IMAD.MOV.U32 R4, RZ, RZ, 0x1 ;  /* 0x00000001ff047424 */ /* 0x000fe400078e00ff */
[----:B------:R-:W-:Y:S02]  /*0140*/  IMAD.MOV.U32 R5, RZ, RZ, 0x3 ;  /* 0x00000003ff057424 */ /* 0x000fe400078e00ff */
[----:B------:R-:W-:Y:S04]  /*0150*/  DEPBAR.LE SB1, 0x36 ;  /* 0x00009d800000791a */ /* 0x000fe80000000000 */
[----:B------:R-:W1:Y:S02]  /*0160*/  UTCATOMSWS.FIND_AND_SET.ALIGN UP1, UR5, UR5 ;  /* 0x00000005000575e3 */ /* 0x000e640008020800 */
[----:B-1----:R-:W-:-:S04]  /*0170*/  PLOP3.LUT P0, PT, PT, PT, UP1, 0x80, 0x8 ;  /* 0x000000000008781c */ /* 0x002fc80003f0f018 */
[----:B------:R-:W-:-:S04]  /*0180*/  SEL R0, RZ, 0xffffffff, !P0 ;  /* 0xffffffffff007807 */ /* 0x000fc80004000000 */
[----:B------:R-:W-:Y:S01]  /*0190*/  ISETP.NE.AND P0, PT, R0, RZ, PT ;  /* 0x000000ff0000720c */ /* 0x000fe20003f05270 */
[----:B------:R-:W-:-:S12]  /*01a0*/  IMAD.U32 R0, RZ, RZ, UR5 ;  /* 0x00000005ff007e24 */ /* 0x000fd8000f8e00ff */
[----:B------:R-:W-:Y:S05]  /*01b0*/  @P0 BRA `(.L_x_3) ;  /* 0x0000000000240947 */ /* 0x000fea0003800000 */
.L_x_4:
[----:B------:R-:W-:Y:S05]  /*01c0*/  NANOSLEEP 0x64 ;  /* 0x000000640000795d */ /* 0x000fea0003800000 */
[----:B------:R-:W-:-:S05]  /*01d0*/  UMOV UR5, 0x2 ;  /* 0x0000000200057882 */ /* 0x000fca0000000000 */
[----:B------:R-:W-:Y:S04]  /*01e0*/  DEPBAR.LE SB1, 0x36 ;  /* 0x00009d800000791a */ /* 0x000fe80000000000 */
[----:B------:R-:W1:Y:S02]  /*01f0*/  UTCATOMSWS.FIND_AND_SET.ALIGN UP1, UR5, UR5 ;  /* 0x00000005000575e3 */ /* 0x000e640008020800 */
[----:B-1----:R-:W-:-:S04]  /*0200*/  PLOP3.LUT P0, PT, PT, PT, UP1, 0x80, 0x8 ;  /* 0x000000000008781c */ /* 0x002fc80003f0f018 */
[----:B------:R-:W-:-:S04]  /*0210*/  SEL R0, RZ, 0xffffffff, !P0 ;  /* 0xffffffffff007807 */ /* 0x000fc80004000000 */
[----:B------:R-:W-:Y:S01]  /*0220*/  ISETP.NE.AND P0, PT, R0, RZ, PT ;  /* 0x000000ff0000720c */ /* 0x000fe20003f05270 */
[----:B------:R-:W-:-:S12]  /*0230*/  IMAD.U32 R0, RZ, RZ, UR5 ;  /* 0x00000005ff007e24 */ /* 0x000fd8000f8e00ff */
[----:B------:R-:W-:Y:S05]  /*0240*/  @!P0 BRA `(.L_x_4) ;  /* 0xfffffffc00dc8947 */ /* 0x000fea000383ffff */
.L_x_3:
[C---:B------:R-:W-:Y:S01]  /*0250*/  VIADD R3, R0.reuse, 0x10 ;  /* 0x0000001000037836 */ /* 0x040fe20000000000 */
[----:B------:R-:W-:Y:S01]  /*0260*/  UMOV UR5, 0x50 ;  /* 0x0000005000057882 */ /* 0x000fe20000000000 */
[----:B------:R-:W-:Y:S01]  /*0270*/  SHF.L.U32 R2, R5, R0, RZ ;  /* 0x0000000005027219 */ /* 0x000fe200000006ff */
[----:B------:R-:W-:Y:S01]  /*0280*/  ULEA UR5, UR6, UR5, 0x18 ;  /* 0x0000000506057291 */ /* 0x000fe2000f8ec0ff */
[----:B------:R-:W-:Y:S01]  /*0290*/  IMAD.SHL.U32 R0, R0, 0x20, RZ ;  /* 0x0000002000007824 */ /* 0x000fe200078e00ff */
[----:B------:R-:W-:-:S04]  /*02a0*/  SHF.L.U32 R3, R4, R3, RZ ;  /* 0x0000000304037219 */ /* 0x000fc800000006ff */
[----:B------:R-:W-:-:S05]  /*02b0*/  LOP3.LUT R2, R3, R2, RZ, 0xfc, !PT ;  /* 0x0000000203027212 */ /* 0x000fca00078efcff */
[----:B------:R1:W-:Y:S04]  /*02c0*/  ATOMS.OR RZ, [UR5], R2 ;  /* 0x00000002ffff798c */ /* 0x0003e8000b000005 */
[----:B------:R1:W-:Y:S01]  /*02d0*/  STS [UR4], R0 ;  /* 0x00000000ff007988 */ /* 0x0003e20008000804 */
[----:B------:R-:W-:Y:S05]  /*02e0*/  BRA `(.L_x_2) ;  /* 0x0000000000107947 */ /* 0x000fea0003800000 */
.L_x_1:
[----:B------:R-:W-:Y:S01]  /*02f0*/  IMAD.MOV.U32 R0, RZ, RZ, -0x1 ;  /* 0xffffffffff007424 */ /* 0x000fe200078e00ff */
[----:B------:R-:W-:-:S04]  /*0300*/  MOV R2, 0x330 ;  /* 0x0000033000027802 */ /* 0x000fc80000000f00 */
[----:B------:R1:W-:Y:S03]  /*0310*/  STS [UR4], R0 ;  /* 0x00000000ff007988 */ /* 0x0003e60008000804 */
[----:B01----:R-:W-:Y:S05]  /*0320*/  CALL.REL.NOINC `($__internal_1_$__cuda_sm10x_tcgen05_guardrail_trap_phase_invalid_during_alloc) ;  /* 0x00000158001c7944 */ /* 0x003fea0003c00000 */
.L_x_2:
[----:B------:R-:W-:Y:S05]  /*0330*/  WARPSYNC.ALL ;  /* 0x0000000000007948 */ /* 0x000fea0003800000 */
[----:B------:R-:W-:Y:S01]  /*0340*/  NOP ;  /* 0x0000000000007918 */ /* 0x000fe20000000000 */
.L_x_0:
[----:B------:R-:W2:Y:S08]  /*0350*/  LDC.64 R8, c[0x0][0x398] ;  /* 0x0000e600ff087b82 */ /* 0x000eb00000000a00 */
[----:B------:R-:W3:Y:S02]  /*0360*/  S2UR UR5, SR_CgaSize ;  /* 0x00000000000579c3 */ /* 0x000ee40000008a00 */
[----:B---3--:R-:W-:-:S12]  /*0370*/  UIMAD UR5, UR5, -0xa0, URZ ;  /* 0xffffff60050578a4 */ /* 0x008fd8000f8e02ff */
[----:B------:R-:W3:Y:S01]  /*0380*/  LDCU UR5, c[0x0][UR5+0x2b0] ;  /* 0x00005600050577ac */ /* 0x000ee20008000800 */
[----:B------:R-:W4:Y:S01]  /*0390*/  S2R R12, SR_TID.X ;  /* 0x00000000000c7919 */ /* 0x000f220000002100 */
[----:B------:R-:W1:Y:S01]  /*03a0*/  LDCU.128 UR16, c[0x0][0x380] ;  /* 0x00007000ff1077ac */ /* 0x000e620008000c00 */
[----:B------:R-:W5:Y:S01]  /*03b0*/  S2R R15, SR_CgaCtaId ;  /* 0x00000000000f7919 */ /* 0x000f620000008800 */
[----:B------:R-:W0:Y:S08]  /*03c0*/  S2UR UR4, SR_CTAID.X ;  /* 0x00000000000479c3 */ /* 0x000e300000002500 */
[----:B------:R-:W1:Y:S02]  /*03d0*/  LDC.64 R48, c[0x0][0x3a8] ;  /* 0x0000ea00ff307b82 */ /* 0x000e640000000a00 */
[----:B-12---:R-:W-:Y:S01]  /*03e0*/  VIADD R0, R9, 0x7f ;  /* 0x0000007f09007836 */ /* 0x006fe20000000000 */
[----:B------:R-:W-:-:S05]  /*03f0*/  IABS R18, R9 ;  /* 0x0000000900127213 */ /* 0x000fca0000000000 */
[----:B------:R-:W1:Y:S01]  /*0400*/  LDC.64 R50, c[0x0][0x3a0] ;  /* 0x0000e800ff327b82 */ /* 0x000e620000000a00 */
[----:B------:R-:W-:Y:S02]  /*0410*/  SHF.R.S32.HI R3, RZ, 0x1f, R0 ;  /* 0x0000001fff037819 */ /* 0x000fe40000011400 */
[----:B0-----:R-:W-:Y:S02]  /*0420*/  I2FP.F32.U32 R5, UR4 ;  /* 0x0000000400057c45 */ /* 0x001fe40008201000 */
[----:B------:R-:W-:-:S03]  /*0430*/  LEA.HI R3, R3, R0, RZ, 0x7 ;  /* 0x0000000003037211 */ /* 0x000fc600078f38ff */
[----:B------:R-:W0:Y:S01]  /*0440*/  S2UR UR4, SR_CgaCtaId ;  /* 0x00000000000479c3 */ /* 0x000e220000008800 */
[--C-:B----4-:R-:W-:Y:S01]  /*0450*/  SHF.R.U32.HI R52, RZ, 0x6, R12.reuse ;  /* 0x00000006ff347819 */ /* 0x110fe2000001160c */
[----:B---3--:R-:W-:Y:S01]  /*0460*/  FMUL R5, R5, UR5 ;  /* 0x0000000505057c20 */ /* 0x008fe20008400000 */
[----:B------:R-:W-:Y:S01]  /*0470*/  SHF.R.S32.HI R3, RZ, 0x7, R3 ;  /* 0x00000007ff037819 */ /* 0x000fe20000011403 */
[----:B-----5:R-:W-:Y:S01]  /*0480*/  IMAD.SHL.U32 R35, R15, 0x40, RZ ;  /* 0x000000400f237824 */ /* 0x020fe200078e00ff */
[----:B------:R-:W-:Y:S02]  /*0490*/  SGXT.U32 R52, R52, 0x1 ;  /* 0x000000013434781a */ /* 0x000fe40000000000 */
[----:B------:R-:W-:Y:S01]  /*04a0*/  SHF.R.U32.HI R16, RZ, 0x5, R12 ;  /* 0x00000005ff107819 */ /* 0x000fe2000001160c */
[----:B------:R-:W-:Y:S01]  /*04b0*/  IMAD.SHL.U32 R4, R3, 0x8, RZ ;  /* 0x0000000803047824 */ /* 0x000fe200078e00ff */
[----:B------:R-:W-:Y:S01]  /*04c0*/  F2I.U32.TRUNC.NTZ R5, R5 ;  /* 0x0000000500057305 */ /* 0x000fe2000020f000 */
[----:B------:R-:W-:Y:S01]  /*04d0*/  IMAD R17, R52, R48, RZ ;  /* 0x0000003034117224 */ /* 0x000fe200078e02ff */
[----:B------:R-:W-:-:S02]  /*04e0*/  LOP3.LUT R35, R35, 0x40, RZ, 0xc0, !PT ;  /* 0x0000004023237812 */ /* 0x000fc400078ec0ff */
[----:B------:R-:W-:-:S04]  /*04f0*/  IABS R7, R4 ;  /* 0x0000000400077213 */ /* 0x000fc80000000000 */
[----:B------:R-:W2:Y:S08]  /*0500*/  I2F.RP R0, R7 ;  /* 0x0000000700007306 */ /* 0x000eb00000209400 */
[----:B--2---:R-:W2:Y:S02]  /*0510*/  MUFU.RCP R0, R0 ;  /* 0x0000000000007308 */ /* 0x004ea40000001000 */
[----:B--2---:R-:W-:Y:S01]  /*0520*/  VIADD R2, R0, 0xffffffe ;  /* 0x0ffffffe00027836 */ /* 0x004fe20000000000 */
[----:B------:R-:W-:-:S05]  /*0530*/  IABS R0, R5 ;  /* 0x0000000500007213 */ /* 0x000fca0000000000 */
[----:B------:R2:W3:Y:S02]  /*0540*/  F2I.FTZ.U32.TRUNC.NTZ R3, R2 ;  /* 0x0000000200037305 */ /* 0x0004e4000021f000 */
[----:B--2---:R-:W-:Y:S02]  /*0550*/  IMAD.MOV.U32 R2, RZ, RZ, RZ ;  /* 0x000000ffff027224 */ /* 0x004fe400078e00ff */
[----:B---3--:R-:W-:-:S04]  /*0560*/  IMAD.MOV R6, RZ, RZ, -R3 ;  /* 0x000000ffff067224 */ /* 0x008fc800078e0a03 */
[----:B------:R-:W-:Y:S01]  /*0570*/  IMAD R11, R6, R7, RZ ;  /* 0x00000007060b7224 */ /* 0x000fe200078e02ff */
[----:B------:R-:W-:-:S03]  /*0580*/  IABS R6, R4 ;  /* 0x0000000400067213 */ /* 0x000fc60000000000 */
[----:B------:R-:W-:-:S04]  /*0590*/  IMAD.HI.U32 R3, R3, R11, R2 ;  /* 0x0000000b03037227 */ /* 0x000fc800078e0002 */
[----:B------:R-:W-:Y:S02]  /*05a0*/  IMAD.MOV R2, RZ, RZ, -R6 ;  /* 0x000000ffff027224 */ /* 0x000fe400078e0a06 */
[----:B------:R-:W-:-:S04]  /*05b0*/  IMAD.HI.U32 R3, R3, R0, RZ ;  /* 0x0000000003037227 */ /* 0x000fc800078e00ff */
[----:B------:R-:W-:Y:S01]  /*05c0*/  IMAD R0, R3, R2, R0 ;  /* 0x0000000203007224 */ /* 0x000fe200078e0200 */
[----:B------:R-:W-:Y:S04]  /*05d0*/  BAR.SYNC.DEFER_BLOCKING 0x0 ;  /* 0x0000000000007b1d */ /* 0x000fe80000010000 */
[----:B------:R-:W-:-:S13]  /*05e0*/  ISETP.GT.U32.AND P1, PT, R7, R0, PT ;  /* 0x000000000700720c */ /* 0x000fda0003f24070 */
[----:B------:R-:W-:Y:S02]  /*05f0*/  @!P1 IMAD.IADD R0, R0, 0x1, -R7 ;  /* 0x0000000100009824 */ /* 0x000fe400078e0a07 */
[----:B------:R-:W-:Y:S01]  /*0600*/  @!P1 VIADD R3, R3, 0x1 ;  /* 0x0000000103039836 */ /* 0x000fe20000000000 */
[----:B------:R-:W-:Y:S02]  /*0610*/  ISETP.NE.AND P1, PT, R4, RZ, PT ;  /* 0x000000ff0400720c */ /* 0x000fe40003f25270 */
[----:B------:R-:W-:Y:S02]  /*0620*/  ISETP.GE.U32.AND P0, PT, R0, R7, PT ;  /* 0x000000070000720c */ /* 0x000fe40003f06070 */
[----:B------:R-:W-:-:S04]  /*0630*/  LOP3.LUT R0, R5, R4, RZ, 0x3c, !PT ;  /* 0x0000000405007212 */ /* 0x000fc800078e3cff */
[----:B------:R-:W-:Y:S01]  /*0640*/  ISETP.GE.AND P2, PT, R0, RZ, PT ;  /* 0x000000ff0000720c */ /* 0x000fe20003f46270 */
[----:B------:R-:W-:-:S06]  /*0650*/  VIADD R0, R8, 0x3f ;  /* 0x0000003f08007836 */ /* 0x000fcc0000000000 */
[----:B------:R-:W-:-:S04]  /*0660*/  @P0 VIADD R3, R3, 0x1 ;  /* 0x0000000103030836 */ /* 0x000fc80000000000 */
[----:B------:R-:W-:Y:S01]  /*0670*/  IMAD.MOV.U32 R2, RZ, RZ, R3 ;  /* 0x000000ffff027224 */ /* 0x000fe200078e0003 */
[----:B------:R-:W-:-:S03]  /*0680*/  SHF.R.S32.HI R3, RZ, 0x1f, R0 ;  /* 0x0000001fff037819 */ /* 0x000fc60000011400 */
[----:B------:R-:W-:Y:S01]  /*0690*/  @!P2 IMAD.MOV R2, RZ, RZ, -R2 ;  /* 0x000000ffff02a224 */ /* 0x000fe200078e0a02 */
[----:B------:R-:W-:Y:S02]  /*06a0*/  @!P1 LOP3.LUT R2, RZ, R4, RZ, 0x33, !PT ;  /* 0x00000004ff029212 */ /* 0x000fe400078e33ff */
[----:B------:R-:W-:-:S03]  /*06b0*/  LEA.HI R3, R3, R0, RZ, 0x6 ;  /* 0x0000000003037211 */ /* 0x000fc600078f30ff */
[----:B------:R-:W-:Y:S02]  /*06c0*/  IMAD.SHL.U32 R6, R2, 0x8, RZ ;  /* 0x0000000802067824 */ /* 0x000fe400078e00ff */
[----:B------:R-:W-:-:S03]  /*06d0*/  IMAD.MOV R2, RZ, RZ, -R2 ;  /* 0x000000ffff027224 */ /* 0x000fc600078e0a02 */
[----:B------:R-:W-:Y:S01]  /*06e0*/  LEA.HI.SX32 R3, R3, -R6, 0x1a ;  /* 0x8000000603037211 */ /* 0x000fe200078fd2ff */
[----:B------:R-:W-:-:S03]  /*06f0*/  IMAD R10, R4, R2, R5 ;  /* 0x00000002040a7224 */ /* 0x000fc600078e0205 */
[----:B------:R-:W-:-:S04]  /*0700*/  VIMNMX R13, PT, PT, R3, 0x8, PT ;  /* 0x00000008030d7848 */ /* 0x000fc80003fe0100 */
[-C--:B------:R-:W-:Y:S02]  /*0710*/  IABS R7, R13.reuse ;  /* 0x0000000d00077213 */ /* 0x080fe40000000000 */
[----:B------:R-:W-:Y:S02]  /*0720*/  IABS R4, R13 ;  /* 0x0000000d00047213 */ /* 0x000fe40000000000 */
[----:B------:R-:W2:Y:S08]  /*0730*/  I2F.RP R0, R7 ;  /* 0x0000000700007306 */ /* 0x000eb00000209400 */
[----:B--2---:R-:W2:Y:S02]  /*0740*/  MUFU.RCP R0, R0 ;  /* 0x0000000000007308 */ /* 0x004ea40000001000 */
[----:B--2---:R-:W-:-:S02]  /*0750*/  VIADD R3, R0, 0xffffffe ;  /* 0x0ffffffe00037836 */ /* 0x004fc40000000000 */
[----:B------:R-:W-:-:S04]  /*0760*/  IMAD.MOV R0, RZ, RZ, -R4 ;  /* 0x000000ffff007224 */ /* 0x000fc800078e0a04 */
[----:B------:R-:W2:Y:S02]  /*0770*/  F2I.FTZ.U32.TRUNC.NTZ R3, R3 ;  /* 0x0000000300037305 */ /* 0x000ea4000021f000 */
[----:B--2---:R-:W-:-:S04]  /*0780*/  IMAD.MOV R11, RZ, RZ, -R3 ;  /* 0x000000ffff0b7224 */ /* 0x004fc800078e0a03 */
[----:B------:R-:W-:Y:S01]  /*0790*/  IMAD.MOV.U32 R2, RZ, RZ, R11 ;  /* 0x000000ffff027224 */ /* 0x000fe200078e000b */
[----:B------:R-:W-:-:S03]  /*07a0*/  IABS R11, R10 ;  /* 0x0000000a000b7213 */ /* 0x000fc60000000000 */
[----:B------:R-:W-:Y:S02]  /*07b0*/  IMAD R5, R2, R7, RZ ;  /* 0x0000000702057224 */ /* 0x000fe400078e02ff */
[----:B------:R-:W-:-:S04]  /*07c0*/  IMAD.MOV.U32 R2, RZ, RZ, RZ ;  /* 0x000000ffff027224 */ /* 0x000fc800078e00ff */
[----:B------:R-:W-:Y:S01]  /*07d0*/  IMAD.HI.U32 R2, R3, R5, R2 ;  /* 0x0000000503027227 */ /* 0x000fe200078e0002 */
[----:B------:R-:W-:Y:S02]  /*07e0*/  IABS R3, R8 ;  /* 0x0000000800037213 */ /* 0x000fe40000000000 */
[----:B------:R-:W-:-:S03]  /*07f0*/  LOP3.LUT R5, R12, 0x3f, RZ, 0xc0, !PT ;  /* 0x0000003f0c057812 */ /* 0x000fc600078ec0ff */
[----:B------:R-:W-:-:S04]  /*0800*/  IMAD.HI.U32 R2, R2, R11, RZ ;  /* 0x0000000b02027227 */ /* 0x000fc800078e00ff */
[----:B------:R-:W-:Y:S02]  /*0810*/  IMAD R0, R2, R0, R11 ;  /* 0x0000000002007224 */ /* 0x000fe400078e020b */
[----:B------:R-:W-:-:S03]  /*0820*/  IMAD.MOV.U32 R11, RZ, RZ, R3 ;  /* 0x000000ffff0b7224 */ /* 0x000fc600078e0003 */
[----:B------:R-:W-:Y:S01]  /*0830*/  ISETP.GT.U32.AND P1, PT, R7, R0, PT ;  /* 0x000000000700720c */ /* 0x000fe20003f24070 */
[----:B------:R-:W2:-:S12]  /*0840*/  I2F.RP R4, R11 ;  /* 0x0000000b00047306 */ /* 0x000e980000209400 */
[----:B------:R-:W-:Y:S02]  /*0850*/  @!P1 IMAD.IADD R0, R0, 0x1, -R7 ;  /* 0x0000000100009824 */ /* 0x000fe400078e0a07 */
[----:B------:R-:W-:Y:S01]  /*0860*/  @!P1 VIADD R2, R2, 0x1 ;  /* 0x0000000102029836 */ /* 0x000fe20000000000 */
[----:B--2---:R-:W2:Y:S01]  /*0870*/  MUFU.RCP R4, R4 ;  /* 0x0000000400047308 */ /* 0x004ea20000001000 */
[----:B------:R-:W-:Y:S02]  /*0880*/  ISETP.NE.AND P1, PT, R13, RZ, PT ;  /* 0x000000ff0d00720c */ /* 0x000fe40003f25270 */
[----:B------:R-:W-:Y:S02]  /*0890*/  ISETP.GE.U32.AND P0, PT, R0, R7, PT ;  /* 0x000000070000720c */ /* 0x000fe40003f06070 */
[----:B------:R-:W-:-:S04]  /*08a0*/  LOP3.LUT R0, R10, R13, RZ, 0x3c, !PT ;  /* 0x0000000d0a007212 */ /* 0x000fc800078e3cff */
[----:B------:R-:W-:-:S07]  /*08b0*/  ISETP.GE.AND P2, PT, R0, RZ, PT ;  /* 0x000000ff0000720c */ /* 0x000fce0003f46270 */
[----:B------:R-:W-:-:S04]  /*08c0*/  @P0 VIADD R2, R2, 0x1 ;  /* 0x0000000102020836 */ /* 0x000fc80000000000 */
[----:B------:R-:W-:Y:S02]  /*08d0*/  IMAD.MOV.U32 R7, RZ, RZ, R2 ;  /* 0x000000ffff077224 */ /* 0x000fe400078e0002 */
[----:B--2---:R-:W-:Y:S02]  /*08e0*/  VIADD R2, R4, 0xffffffe ;  /* 0x0ffffffe04027836 */ /* 0x004fe40000000000 */
[----:B------:R-:W-:Y:S01]  /*08f0*/  @!P2 IMAD.MOV R7, RZ, RZ, -R7 ;  /* 0x000000ffff07a224 */ /* 0x000fe200078e0a07 */
[----:B------:R-:W-:Y:S01]  /*0900*/  @!P1 LOP3.LUT R7, RZ, R13, RZ, 0x33, !PT ;  /* 0x0000000dff079212 */ /* 0x000fe200078e33ff */
[----:B------:R2:W3:Y:S04]  /*0910*/  F2I.FTZ.U32.TRUNC.NTZ R3, R2 ;  /* 0x0000000200037305 */ /* 0x0004e8000021f000 */
[----:B------:R-:W-:-:S02]  /*0920*/  IMAD.MOV R0, RZ, RZ, -R7 ;  /* 0x000000ffff007224 */ /* 0x000fc400078e0a07 */
[----:B------:R-:W-:Y:S02]  /*0930*/  IMAD.SHL.U32 R36, R7, 0x80, RZ ;  /* 0x0000008007247824 */ /* 0x000fe400078e00ff */
[----:B------:R-:W4:Y:S01]  /*0940*/  I2F.RP R4, R18 ;  /* 0x0000001200047306 */ /* 0x000f220000209400 */
[----:B------:R-:W-:Y:S02]  /*0950*/  IMAD R0, R13, R0, R10 ;  /* 0x000000000d007224 */ /* 0x000fe400078e020a */
[----:B--2---:R-:W-:Y:S01]  /*0960*/  IMAD.MOV.U32 R2, RZ, RZ, RZ ;  /* 0x000000ffff027224 */ /* 0x004fe200078e00ff */
[----:B------:R-:W-:Y:S01]  /*0970*/  LOP3.LUT R30, R36, 0x1, R35, 0xfe, !PT ;  /* 0x00000001241e7812 */ /* 0x000fe200078efe23 */
[----:B------:R-:W-:Y:S02]  /*0980*/  IMAD.IADD R0, R6, 0x1, R0 ;  /* 0x0000000106007824 */ /* 0x000fe400078e0200 */
[----:B---3--:R-:W-:Y:S01]  /*0990*/  IMAD.MOV R10, RZ, RZ, -R3 ;  /* 0x000000ffff0a7224 */ /* 0x008fe200078e0a03 */
[----:B------:R-:W-:Y:S01]  /*09a0*/  IABS R7, R30 ;  /* 0x0000001e00077213 */ /* 0x000fe20000000000 */
[----:B------:R-:W-:-:S02]  /*09b0*/  IMAD R14, R0, 0x40, R5 ;  /* 0x00000040000e7824 */ /* 0x000fc400078e0205 */
[----:B------:R-:W-:Y:S01]  /*09c0*/  IMAD.MOV.U32 R6, RZ, RZ, R10 ;  /* 0x000000ffff067224 */ /* 0x000fe200078e000a */
[----:B------:R-:W-:Y:S02]  /*09d0*/  LOP3.LUT R10, R36, R35, RZ, 0xfc, !PT ;  /* 0x00000023240a7212 */ /* 0x000fe400078efcff */
[----:B------:R-:W-:Y:S01]  /*09e0*/  IABS R0, R14 ;  /* 0x0000000e00007213 */ /* 0x000fe20000000000 */
[----:B------:R-:W-:Y:S01]  /*09f0*/  IMAD R5, R6, R11, RZ ;  /* 0x0000000b06057224 */ /* 0x000fe200078e02ff */
[----:B----4-:R-:W2:Y:S01]  /*0a00*/  MUFU.RCP R4, R4 ;  /* 0x0000000400047308 */ /* 0x010ea20000001000 */
[----:B------:R-:W-:Y:S01]  /*0a10*/  STL [R1+0x56c], R14 ;  /* 0x00056c0e01007387 */ /* 0x000fe20000100800 */
[----:B------:R-:W-:Y:S01]  /*0a20*/  ISETP.GE.AND P1, PT, R14, RZ, PT ;  /* 0x000000ff0e00720c */ /* 0x000fe20003f26270 */
[----:B------:R-:W-:Y:S01]  /*0a30*/  IMAD.HI.U32 R2, R3, R5, R2 ;  /* 0x0000000503027227 */ /* 0x000fe200078e0002 */
[----:B------:R-:W-:Y:S01]  /*0a40*/  MOV R3, 0x400 ;  /* 0x0000040000037802 */ /* 0x000fe20000000f00 */
[----:B------:R-:W-:Y:S01]  /*0a50*/  STL [R1+0x98], R17 ;  /* 0x0000981101007387 */ /* 0x000fe20000100800 */
[----:B------:R-:W-:-:S02]  /*0a60*/  ISETP.GE.AND P5, PT, R10, RZ, PT ;  /* 0x000000ff0a00720c */ /* 0x000fc40003fa6270 */
[----:B------:R-:W-:Y:S01]  /*0a70*/  R2UR UR11, R3 ;  /* 0x00000000030b72ca */ /* 0x000fe200000e0000 */
[----:B------:R-:W-:-:S04]  /*0a80*/  IMAD.HI.U32 R2, R2, R0, RZ ;  /* 0x0000000002027227 */ /* 0x000fc800078e00ff */
[----:B------:R-:W-:-:S04]  /*0a90*/  IMAD.MOV R2, RZ, RZ, -R2 ;  /* 0x000000ffff027224 */ /* 0x000fc800078e0a02 */
[C---:B------:R-:W-:Y:S02]  /*0aa0*/  IMAD R0, R11.reuse, R2, R0 ;  /* 0x000000020b007224 */ /* 0x040fe400078e0200 */
[----:B--2---:R-:W-:Y:S02]  /*0ab0*/  VIADD R2, R4, 0xffffffe ;  /* 0x0ffffffe04027836 */ /* 0x004fe40000000000 */
[----:B0-----:R-:W-:Y:S01]  /*0ac0*/  ULEA UR11, UR4, UR11, 0x18 ;  /* 0x0000000b040b7291 */ /* 0x001fe2000f8ec0ff */
[----:B------:R-:W-:Y:S01]  /*0ad0*/  ISETP.GT.U32.AND P0, PT, R11, R0, PT ;  /* 0x000000000b00720c */ /* 0x000fe20003f04070 */
[----:B------:R0:W2:Y:S01]  /*0ae0*/  F2I.FTZ.U32.TRUNC.NTZ R3, R2 ;  /* 0x0000000200037305 */ /* 0x0000a2000021f000 */
[----:B------:R-:W-:Y:S01]  /*0af0*/  UMOV UR4, 0x1 ;  /* 0x0000000100047882 */ /* 0x000fe20000000000 */
[----:B------:R-:W-:-:S05]  /*0b00*/  UIADD3 UR6, UPT, UPT, UR11, 0x10000, URZ ;  /* 0x000100000b067890 */ /* 0x000fca000fffe0ff */
[----:B------:R-:W3:Y:S01]  /*0b10*/  LDS R4, [UR11] ;  /* 0x0000000bff047984 */ /* 0x000ee20008000800 */
[----:B0-----:R-:W-:-:S04]  /*0b20*/  IMAD.MOV.U32 R2, RZ, RZ, RZ ;  /* 0x000000ffff027224 */ /* 0x001fc800078e00ff */
[----:B------:R-:W-:Y:S02]  /*0b30*/  @!P0 IMAD.IADD R0, R0, 0x1, -R11 ;  /* 0x0000000100008824 */ /* 0x000fe400078e0a0b */
[----:B--2---:R-:W-:Y:S01]  /*0b40*/  IMAD.MOV R5, RZ, RZ, -R3 ;  /* 0x000000ffff057224 */ /* 0x004fe200078e0a03 */
[----:B------:R-:W-:Y:S02]  /*0b50*/  BAR.SYNC.DEFER_BLOCKING 0x0 ;  /* 0x0000000000007b1d */ /* 0x000fe40000010000 */
[----:B------:R-:W-:Y:S01]  /*0b60*/  ISETP.GT.U32.AND P0, PT, R11, R0, PT ;  /* 0x000000000b00720c */ /* 0x000fe20003f04070 */
[----:B------:R-:W-:-:S04]  /*0b70*/  IMAD R5, R5, R18, RZ ;  /* 0x0000001205057224 */ /* 0x000fc800078e02ff */
[----:B------:R-:W-:-:S04]  /*0b80*/  IMAD.HI.U32 R2, R3, R5, R2 ;  /* 0x0000000503027227 */ /* 0x000fc800078e0002 */
[----:B------:R-:W-:Y:S02]  /*0b90*/  IMAD R5, R48, 0x2, R17 ;  /* 0x0000000230057824 */ /* 0x000fe400078e0211 */
[----:B------:R-:W-:Y:S02]  /*0ba0*/  IMAD.SHL.U32 R3, R16, 0x200000, RZ ;  /* 0x0020000010037824 */ /* 0x000fe400078e00ff */
[----:B------:R-:W-:Y:S01]  /*0bb0*/  @!P0 IMAD.IADD R0, R0, 0x1, -R11 ;  /* 0x0000000100008824 */ /* 0x000fe200078e0a0b */
[----:B------:R0:W-:Y:S01]  /*0bc0*/  STL [R1+0xec], R5 ;  /* 0x0000ec0501007387 */ /* 0x0001e20000100800 */
[----:B------:R-:W-:Y:S02]  /*0bd0*/  ISETP.NE.AND P0, PT, R8, RZ, PT ;  /* 0x000000ff0800720c */ /* 0x000fe40003f05270 */
[----:B------:R-:W-:Y:S01]  /*0be0*/  LOP3.LUT R3, R3, 0x600000, RZ, 0xc0, !PT ;  /* 0x0060000003037812 */ /* 0x000fe200078ec0ff */
[----:B------:R-:W-:Y:S03]  /*0bf0*/  STL [R1+0x33c], R36 ;  /* 0x00033c2401007387 */ /* 0x000fe60000100800 */
[----:B------:R-:W-:Y:S01]  /*0c00*/  R2UR UR10, R3 ;  /* 0x00000000030a72ca */ /* 0x000fe200000e0000 */
[----:B------:R-:W-:-:S04]  /*0c10*/  IMAD.HI.U32 R3, R2, R7, RZ ;  /* 0x0000000702037227 */ /* 0x000fc800078e00ff */
[----:B0-----:R-:W-:Y:S01]  /*0c20*/  IMAD R5, R48, 0x2, R5 ;  /* 0x0000000230057824 */ /* 0x001fe200078e0205 */
[----:B---3--:R-:W-:-:S03]  /*0c30*/  R2UR UR9, R4 ;  /* 0x00000000040972ca */ /* 0x008fc600000e0000 */
[C---:B------:R-:W-:Y:S01]  /*0c40*/  IMAD R6, R48.reuse, 0x2, R5 ;  /* 0x0000000230067824 */ /* 0x040fe200078e0205 */
[----:B------:R0:W-:Y:S01]  /*0c50*/  STL [R1+0xe8], R5 ;  /* 0x0000e80501007387 */ /* 0x0001e20000100800 */
[----:B------:R-:W-:Y:S02]  /*0c60*/  IMAD.MOV R4, RZ, RZ, -R3 ;  /* 0x000000ffff047224 */ /* 0x000fe400078e0a03 */
[C---:B------:R-:W-:Y:S01]  /*0c70*/  IMAD R14, R48.reuse, 0x2, R6 ;  /* 0x00000002300e7824 */ /* 0x040fe200078e0206 */
[----:B------:R2:W-:Y:S03]  /*0c80*/  STL [R1+0xa4], R6 ;  /* 0x0000a40601007387 */ /* 0x0005e60000100800 */
[----:B------:R-:W-:Y:S01]  /*0c90*/  IMAD R33, R48, 0x2, R14 ;  /* 0x0000000230217824 */ /* 0x000fe200078e020e */
[----:B------:R-:W-:Y:S01]  /*0ca0*/  STL [R1+0x360], R14 ;  /* 0x0003600e01007387 */ /* 0x000fe20000100800 */
[----:B0-----:R-:W-:-:S02]  /*0cb0*/  IABS R5, R10 ;  /* 0x0000000a00057213 */ /* 0x001fc40000000000 */
[----:B------:R-:W-:Y:S01]  /*0cc0*/  IMAD R11, R48, 0x2, R33 ;  /* 0x00000002300b7824 */ /* 0x000fe200078e0221 */
[----:B------:R-:W-:Y:S01]  /*0cd0*/  STL [R1+0x1a8], R33 ;  /* 0x0001a82101007387 */ /* 0x000fe20000100800 */
[----:B------:R-:W-:Y:S01]  /*0ce0*/  PRMT R10, RZ, 0x7610, R10 ;  /* 0x00007610ff0a7816 */ /* 0x000fe2000000000a */
[----:B--2---:R-:W-:Y:S01]  /*0cf0*/  IMAD.MOV.U32 R6, RZ, RZ, R0 ;  /* 0x000000ffff067224 */ /* 0x004fe200078e0000 */
[----:B------:R-:W-:Y:S01]  /*0d00*/  UIADD3 UR10, UPT, UPT, UR9, UR10, URZ ;  /* 0x0000000a090a7290 */ /* 0x000fe2000fffe0ff */
[----:B------:R-:W-:Y:S01]  /*0d10*/  IMAD.HI.U32 R0, R2, R5, RZ ;  /* 0x0000000502007227 */ /* 0x000fe200078e00ff */
[----:B------:R0:W-:Y:S03]  /*0d20*/  STL [R1+0x19c], R11 ;  /* 0x00019c0b01007387 */ /* 0x0001e60000100800 */
[----:B------:R-:W-:Y:S01]  /*0d30*/  @!P1 IMAD.MOV R6, RZ, RZ, -R6 ;  /* 0x000000ffff069224 */ /* 0x000fe200078e0a06 */
[----:B------:R-:W-:Y:S01]  /*0d40*/  @!P0 LOP3.LUT R6, RZ, R8, RZ, 0x33, !PT ;  /* 0x00000008ff068212 */ /* 0x000fe200078e33ff */
[----:B------:R-:W-:-:S02]  /*0d50*/  IMAD R13, R48, 0x4, R11 ;  /* 0x00000004300d7824 */ /* 0x000fc400078e020b */
[----:B------:R-:W-:Y:S02]  /*0d60*/  IMAD.MOV R0, RZ, RZ, -R0 ;  /* 0x000000ffff007224 */ /* 0x000fe400078e0a00 */
[----:B------:R-:W-:Y:S01]  /*0d70*/  IMAD R32, R48, 0x2, R13 ;  /* 0x0000000230207824 */ /* 0x000fe200078e020d */
[----:B------:R-:W-:Y:S01]  /*0d80*/  STL [R1+0x198], R13 ;  /* 0x0001980d01007387 */ /* 0x000fe20000100800 */
[----:B-1----:R-:W-:Y:S01]  /*0d90*/  IMAD R6, R6, R51, RZ ;  /* 0x0000003306067224 */ /* 0x002fe200078e02ff */
[----:B0-----:R-:W-:Y:S01]  /*0da0*/  LOP3.LUT R11, R12, 0x7f, RZ, 0xc0, !PT ;  /* 0x0000007f0c0b7812 */ /* 0x001fe200078ec0ff */
[----:B------:R-:W-:Y:S02]  /*0db0*/  IMAD R3, R18, R0, R5 ;  /* 0x0000000012037224 */ /* 0x000fe400078e0205 */
[----:B------:R-:W-:Y:S01]  /*0dc0*/  VIADD R5, R50, 0x7f ;  /* 0x0000007f32057836 */ /* 0x000fe20000000000 */
[----:B------:R-:W-:Y:S01]  /*0dd0*/  STL [R1+0x2dc], R6 ;  /* 0x0002dc0601007387 */ /* 0x000fe20000100800 */
[----:B------:R-:W-:Y:S01]  /*0de0*/  IMAD R0, R48, 0x2, R32 ;  /* 0x0000000230007824 */ /* 0x000fe200078e0220 */
[----:B------:R-:W-:Y:S01]  /*0df0*/  ISETP.NE.U32.AND P1, PT, R11, RZ, PT ;  /* 0x000000ff0b00720c */ /* 0x000fe20003f25070 */
[----:B------:R-:W-:Y:S01]  /*0e00*/  IMAD R8, R18, R4, R7 ;  /* 0x0000000412087224 */ /* 0x000fe200078e0207 */
[----:B------:R-:W-:Y:S01]  /*0e10*/  STL [R1+0x18c], R32 ;  /* 0x00018c2001007387 */ /* 0x000fe20000100800 */
[----:B------:R-:W-:-:S02]  /*0e20*/  LOP3.LUT R4, R52, 0x8, RZ, 0xfc, !PT ;  /* 0x0000000834047812 */ /* 0x000fc400078efcff */
[----:B------:R-:W-:Y:S01]  /*0e30*/  ISETP.GT.AND P0, PT, R5, 0x7f, PT ;  /* 0x0000007f0500780c */ /* 0x000fe20003f04270 */
[----:B------:R-:W-:Y:S01]  /*0e40*/  STL [R1+0x568], R5 ;  /* 0x0005680501007387 */ /* 0x000fe20000100800 */
[----:B------:R-:W-:Y:S02]  /*0e50*/  LOP3.LUT R7, R52, 0x10, RZ, 0xfc, !PT ;  /* 0x0000001034077812 */ /* 0x000fe400078efcff */
[----:B------:R-:W-:Y:S01]  /*0e60*/  ISETP.LT.AND P3, PT, R4, R50, P0 ;  /* 0x000000320400720c */ /* 0x000fe20000761270 */
[----:B------:R0:W-:Y:S02]  /*0e70*/  STL [R1+0x188], R0 ;  /* 0x0001880001007387 */ /* 0x0001e40000100800 */
[----:B0-----:R-:W-:-:S04]  /*0e80*/  IMAD R0, R48, 0x2, R0 ;  /* 0x0000000230007824 */ /* 0x001fc800078e0200 */
[C---:B------:R-:W-:Y:S01]  /*0e90*/  IMAD R12, R48.reuse, 0x2, R0 ;  /* 0x00000002300c7824 */ /* 0x040fe200078e0200 */
[----:B------:R0:W-:Y:S03]  /*0ea0*/  STL [R1+0xb0], R0 ;  /* 0x0000b00001007387 */ /* 0x0001e60000100800 */
[----:B------:R-:W-:Y:S01]  /*0eb0*/  IMAD R11, R48, 0x2, R12 ;  /* 0x00000002300b7824 */ /* 0x000fe200078e020c */
[----:B------:R0:W-:Y:S01]  /*0ec0*/  STL.S16 [R1+0x138], R10 ;  /* 0x0001380a01007387 */ /* 0x0001e20000100600 */
[----:B------:R-:W-:Y:S05]  /*0ed0*/  BRA.U UP0, `(.L_x_5) ;  /* 0x0000000100187547 */ /* 0x000fea000b800000 */
[----:B------:R-:W-:Y:S01]  /*0ee0*/  ELECT P2, URZ, PT ;  /* 0x0000000000ff782f */ /* 0x000fe20003840000 */
[----:B0-----:R-:W-:Y:S01]  /*0ef0*/  IMAD.MOV.U32 R0, RZ, RZ, 0x1 ;  /* 0x00000001ff007424 */ /* 0x001fe200078e00ff */
[----:B------:R-:W-:Y:S11]  /*0f00*/  UVIRTCOUNT.DEALLOC.SMPOOL 0x80 ;  /* 0x000000800000784c */ /* 0x000ff60000000000 */
[----:B------:R-:W-:-:S04]  /*0f10*/  @P2 MOV R4, 0x40 ;  /* 0x0000004000042802 */ /* 0x000fc80000000f00 */
[----:B------:R-:W-:-:S05]  /*0f20*/  @P2 LEA R5, R15, R4, 0x18 ;  /* 0x000000040f052211 */ /* 0x000fca00078ec0ff */
[----:B------:R1:W-:Y:S02]  /*0f30*/  @P2 STS.U8 [R5], R0 ;  /* 0x0000000005002388 */ /* 0x0003e40000000000 */
.L_x_5:
[----:B------:R-:W-:Y:S01]  /*0f40*/  STTM.16dp32bit_t0_t15.x32 tmem[UR10], RZ ;  /* 0x000000ff000079ed */ /* 0x000fe20008a8000a */
[----:B------:R-:W-:Y:S01]  /*0f50*/  STTM.16dp32bit_t16_t31.x32 tmem[UR10+0x20], RZ ;  /* 0x000020ff000079ed */ /* 0x000fe20008aa000a */
[----:B------:R-:W2:Y:S02]  /*0f60*/  FENCE.VIEW.ASYNC.T ;  /* 0x00000000000073c6 */ /* 0x000ea40000000200 */
[----:B--2---:R-:W-:Y:S01]  /*0f70*/  VOTEU.ALL UP1, P1 ;  /* 0x0000000000ff7886 */ /* 0x004fe20000820000 */
[----:B------:R-:W-:Y:S01]  /*0f80*/  UMOV UR12, UR6 ;  /* 0x00000006000c7c82 */ /* 0x000fe20008000000 */
[----:B------:R-:W-:Y:S01]  /*0f90*/  VOTEU.ALL UP2, P1 ;  /* 0x0000000000ff7886 */ /* 0x000fe20000840000 */
[----:B01----:R-:W-:Y:S01]  /*0fa0*/  IMAD.SHL.U32 R0, R6, 0x2, RZ ;  /* 0x0000000206007824 */ /* 0x003fe200078e00ff */
[----:B------:R-:W-:Y:S01]  /*0fb0*/  STL [R1+0x93c], R49 ;  /* 0x00093c3101007387 */ /* 0x000fe20000100800 */
[----:B------:R-:W-:-:S04]  /*0fc0*/  @!UP1 UIADD3 UR14, UPT, UPT, -UR4, 0x100000, URZ ;  /* 0x00100000040e9890 */ /* 0x000fc8000fffe1ff */
[----:B------:R-:W-:Y:S02]  /*0fd0*/  @!UP1 USHF.L.U32 UR15, UR14, 0xb, URZ ;  /* 0x0000000b0e0f9899 */ /* 0x000fe400080006ff */
[----:B------:R-:W-:Y:S01]  /*0fe0*/  @!UP1 USHF.L.U32 UR14, UR14, 0x1, URZ ;  /* 0x000000010e0e9899 */ /* 0x000fe200080006ff */
[----:B------:R-:W-:Y:S01]  /*0ff0*/  IMAD.MOV.U32 R16, RZ, RZ, R10 ;  /* 0x000000ffff107224 */ /* 0x000fe200078e000a */
[----:B------:R-:W-:Y:S01]  /*1000*/  ISETP.LT.AND P2, PT, R7, R50, P0 ;  /* 0x000000320700720c */ /* 0x000fe20000741270 */
[----:B------:R-:W-:Y:S01]  /*1010*/  BAR.SYNC.DEFER_BLOCKING 0x0 ;  /* 0x0000000000007b1d */ /* 0x000fe20000010000 */
[----:B------:R-:W-:-:S04]  /*1020*/  IMAD R20, R48, 0x2, R11 ;  /* 0x0000000230147824 */ /* 0x000fc800078e020b */
[C---:B------:R-:W-:Y:S01]  /*1030*/  IMAD R15, R48.reuse, 0x4, R20 ;  /* 0x00000004300f7824 */ /* 0x040fe200078e0214 */
[----:B------:R-:W-:Y:S01]  /*1040*/  PRMT R21, RZ, 0x7610, R21 ;  /* 0x00007610ff157816 */ /* 0x000fe20000000015 */
[----:B------:R-:W0:Y:S01]  /*1050*/  LDCU UR5, c[0x0][0x3b0] ;  /* 0x00007600ff0577ac */ /* 0x000e220008000800 */
[----:B------:R1:W-:Y:S01]  /*1060*/  STL [R1+0x1ac], R0 ;  /* 0x0001ac0001007387 */ /* 0x0003e20000100800 */
[----:B------:R-:W-:-:S04]  /*1070*/  IMAD R10, R48, 0x2, R15 ;  /* 0x00000002300a7824 */ /* 0x000fc800078e020f */
[----:B------:R-:W-:Y:S01]  /*1080*/  IMAD R19, R48, 0x2, R10 ;  /* 0x0000000230137824 */ /* 0x000fe200078e020a */
[----:B-1----:R-:W-:-:S04]  /*1090*/  IADD3 R0, P4, PT, R0, UR16, RZ ;  /* 0x0000001000007c10 */ /* 0x002fc8000ff9e0ff */
[----:B------:R-:W-:Y:S01]  /*10a0*/  LEA.HI.X.SX32 R51, R6, UR17, 0x1, P4 ;  /* 0x0000001106337c11 */ /* 0x000fe2000a0f0eff */
[----:B------:R-:W1:Y:S02]  /*10b0*/  FENCE.VIEW.ASYNC.S ;  /* 0x00000000000073c6 */ /* 0x000e640000000000 */
[----:B-1----:R-:W1:Y:S01]  /*10c0*/  @!UP2 SYNCS.EXCH.64 URZ, [UR12], UR14 ;  /* 0x0000000e0cffa5b2 */ /* 0x002e620008000100 */
[----:B------:R-:W-:-:S04]  /*10d0*/  LEA R6, P4, R14, R0, 0x1 ;  /* 0x000000000e067211 */ /* 0x000fc800078808ff */
[----:B------:R-:W-:Y:S01]  /*10e0*/  LEA.HI.X.SX32 R7, R14, R51, 0x1, P4 ;  /* 0x000000330e077211 */ /* 0x000fe200020f0eff */
[----:B-1----:R-:W-:Y:S01]  /*10f0*/  BAR.SYNC.DEFER_BLOCKING 0x0 ;  /* 0x0000000000007b1d */ /* 0x002fe20000010000 */
[----:B------:R-:W-:Y:S01]  /*1100*/  LEA R4, P4, R13, R0, 0x1 ;  /* 0x000000000d047211 */ /* 0x000fe200078808ff */
[----:B------:R-:W-:-:S03]  /*1110*/  IMAD R14, R48, 0x2, R19 ;  /* 0x00000002300e7824 */ /* 0x000fc600078e0213 */
[----:B------:R-:W-:Y:S01]  /*1120*/  LEA.HI.X.SX32 R5, R13, R51, 0x1, P4 ;  /* 0x000000330d057211 */ /* 0x000fe200020f0eff */
[----:B------:R1:W2:Y:S02]  /*1130*/  @P3 LDG.E.U16 R16, desc[UR22][R6.64] ;  /* 0x0000001606103981 */ /* 0x0002a4000c1e1500 */
[----:B-1----:R-:W-:Y:S02]  /*1140*/  PRMT R7, RZ, 0x7610, R7 ;  /* 0x00007610ff077816 */ /* 0x002fe40000000007 */
[----:B------:R-:W-:-:S04]  /*1150*/  LOP3.LUT R6, R52, 0x20, RZ, 0xfc, !PT ;  /* 0x0000002034067812 */ /* 0x000fc800078efcff */
[----:B------:R1:W3:Y:S01]  /*1160*/  @P2 LDG.E.U16 R7, desc[UR22][R4.64] ;  /* 0x0000001604072981 */ /* 0x0002e2000c1e1500 */
[----:B------:R-:W-:Y:S02]  /*1170*/  PRMT R29, RZ, 0x7610, R29 ;  /* 0x00007610ff1d7816 */ /* 0x000fe4000000001d */
[----:B-1----:R-:W-:-:S04]  /*1180*/  LEA R4, P6, R15, R0, 0x1 ;  /* 0x000000000f047211 */ /* 0x002fc800078c08ff */
[----:B------:R-:W-:Y:S02]  /*1190*/  LEA.HI.X.SX32 R5, R15, R51, 0x1, P6 ;  /* 0x000000330f057211 */ /* 0x000fe400030f0eff */
[----:B------:R-:W-:Y:S02]  /*11a0*/  PRMT R15, RZ, 0x7610, R15 ;  /* 0x00007610ff0f7816 */ /* 0x000fe4000000000f */
[----:B------:R-:W-:Y:S02]  /*11b0*/  PRMT R28, RZ, 0x7610, R28 ;  /* 0x00007610ff1c7816 */ /* 0x000fe4000000001c */
[----:B------:R-:W-:Y:S01]  /*11c0*/  PRMT R27, RZ, 0x7610, R27 ;  /* 0x00007610ff1b7816 */ /* 0x000fe2000000001b */
[----:B--2---:R1:W-:Y:S01]  /*11d0*/  @P3 STL [R1+0x138], R16 ;  /* 0x0001381001003387 */ /* 0x0043e20000100800 */
[-C--:B------:R-:W-:Y:S02]  /*11e0*/  ISETP.LT.AND P3, PT, R6, R50.reuse, P0 ;  /* 0x000000320600720c */ /* 0x080fe40000761270 */
[----:B-1----:R-:W-:Y:S01]  /*11f0*/  LOP3.LUT R16, R52, 0x18, RZ, 0xfc, !PT ;  /* 0x0000001834107812 */ /* 0x002fe200078efcff */
[----:B------:R1:W-:Y:S03]  /*1200*/  STL [R1+0xb8], R14 ;  /* 0x0000b80e01007387 */ /* 0x0003e60000100800 */
[----:B------:R-:W-:-:S07]  /*1210*/  ISETP.LT.AND P4, PT, R16, R50, P0 ;  /* 0x000000321000720c */ /* 0x000fce0000781270 */
[----:B------:R2:W4:Y:S01]  /*1220*/  @P3 LDG.E.U16 R21, desc[UR22][R4.64] ;  /* 0x0000001604153981 */ /* 0x000522000c1e1500 */
[-C--:B------:R-:W-:Y:S02]  /*1230*/  LEA R6, P2, R12, R0.reuse, 0x1 ;  /* 0x000000000c067211 */ /* 0x080fe400078408ff */
[----:B------:R-:W-:Y:S01]  /*1240*/  LOP3.LUT R16, R52, 0x1a, RZ, 0xfc, !PT ;  /* 0x0000001a34107812 */ /* 0x000fe200078efcff */
[----:B---3--:R3:W-:Y:S01]  /*1250*/  STL [R1+0x12c], R7 ;  /* 0x00012c0701007387 */ /* 0x0087e20000100800 */
[----:B-1----:R-:W-:Y:S01]  /*1260*/  IMAD R14, R48, 0x2, R14 ;  /* 0x00000002300e7824 */ /* 0x002fe200078e020e */
[----:B--2---:R-:W-:-:S03]  /*1270*/  LEA R4, P3, R11, R0, 0x1 ;  /* 0x000000000b047211 */ /* 0x004fc600078608ff */
[----:B------:R-:W-:Y:S01]  /*1280*/  IMAD R13, R48, 0x2, R14 ;  /* 0x00000002300d7824 */ /* 0x000fe200078e020e */
[----:B---3--:R-:W-:Y:S02]  /*1290*/  LEA.HI.X.SX32 R7, R12, R51, 0x1, P2 ;  /* 0x000000330c077211 */ /* 0x008fe400010f0eff */
[----:B------:R-:W-:-:S03]  /*12a0*/  ISETP.LT.AND P2, PT, R16, R50, P0 ;  /* 0x000000321000720c */ /* 0x000fc60000741270 */
[----:B------:R1:W2:Y:S01]  /*12b0*/  @P4 LDG.E.U16 R29, desc[UR22][R6.64] ;  /* 0x00000016061d4981 */ /* 0x0002a2000c1e1500 */
[----:B------:R-:W-:Y:S02]  /*12c0*/  LEA.HI.X.SX32 R5, R11, R51, 0x1, P3 ;  /* 0x000000330b057211 */ /* 0x000fe400018f0eff */
[----:B-1----:R-:W-:-:S07]  /*12d0*/  LOP3.LUT R7, R52, 0x22, RZ, 0xfc, !PT ;  /* 0x0000002234077812 */ /* 0x002fce00078efcff */
[----:B------:R1:W3:Y:S01]  /*12e0*/  @P2 LDG.E.U16 R15, desc[UR22][R4.64] ;  /* 0x00000016040f2981 */ /* 0x0002e2000c1e1500 */
[----:B------:R-:W-:Y:S02]  /*12f0*/  LOP3.LUT R6, R52, 0x28, RZ, 0xfc, !PT ;  /* 0x0000002834067812 */ /* 0x000fe400078efcff */
[-C--:B------:R-:W-:Y:S02]  /*1300*/  ISETP.LT.AND P4, PT, R7, R50.reuse, P0 ;  /* 0x000000320700720c */ /* 0x080fe40000781270 */
[----:B------:R-:W-:Y:S02]  /*1310*/  ISETP.LT.AND P3, PT, R6, R50, P0 ;  /* 0x000000320600720c */ /* 0x000fe40000761270 */
[----:B------:R-:W-:-:S04]  /*1320*/  LEA R6, P6, R10, R0, 0x1 ;  /* 0x000000000a067211 */ /* 0x000fc800078c08ff */
[----:B------:R-:W-:-:S05]  /*1330*/  LEA.HI.X.SX32 R7, R10, R51, 0x1, P6 ;  /* 0x000000330a077211 */ /* 0x000fca00030f0eff */
[----:B------:R0:W3:Y:S01]  /*1340*/  @P4 LDG.E.U16 R28, desc[UR22][R6.64] ;  /* 0x00000016061c4981 */ /* 0x0000e2000c1e1500 */
[----:B-1----:R-:W-:-:S04]  /*1350*/  LEA R4, P2, R14, R0, 0x1 ;  /* 0x000000000e047211 */ /* 0x002fc800078408ff */
[----:B------:R-:W-:-:S05]  /*1360*/  LEA.HI.X.SX32 R5, R14, R51, 0x1, P2 ;  /* 0x000000330e057211 */ /* 0x000fca00010f0eff */
[----:B------:R-:W3:Y:S01]  /*1370*/  @P3 LDG.E.U16 R27, desc[UR22][R4.64] ;  /* 0x00000016041b3981 */ /* 0x000ee2000c1e1500 */
[----:B------:R-:W-:-:S04]  /*1380*/  IMAD R17, R48, 0x2, R13 ;  /* 0x0000000230117824 */ /* 0x000fc800078e020d */
[----:B------:R-:W-:-:S04]  /*1390*/  IMAD R22, R48, 0x4, R17 ;  /* 0x0000000430167824 */ /* 0x000fc800078e0211 */
[----:B------:R-:W-:-:S04]  /*13a0*/  IMAD R12, R48, 0x2, R22 ;  /* 0x00000002300c7824 */ /* 0x000fc800078e0216 */
[----:B------:R-:W-:Y:S01]  /*13b0*/  IMAD R16, R48, 0x2, R12 ;  /* 0x0000000230107824 */ /* 0x000fe200078e020c */
[C---:B0-----:R-:W-:Y:S02]  /*13c0*/  LOP3.LUT R7, R52.reuse, 0x2a, RZ, 0xfc, !PT ;  /* 0x0000002a34077812 */ /* 0x041fe400078efcff */
[----:B------:R-:W-:Y:S02]  /*13d0*/  LOP3.LUT R10, R52, 0x30, RZ, 0xfc, !PT ;  /* 0x00000030340a7812 */ /* 0x000fe400078efcff */
[-C--:B------:R-:W-:Y:S02]  /*13e0*/  ISETP.LT.AND P3, PT, R7, R50.reuse, P0 ;  /* 0x000000320700720c */ /* 0x080fe40000761270 */
[----:B------:R-:W-:Y:S02]  /*13f0*/  ISETP.LT.AND P4, PT, R10, R50, P0 ;  /* 0x000000320a00720c */ /* 0x000fe40000781270 */
[----:B------:R-:W-:Y:S01]  /*1400*/  PRMT R23, RZ, 0x7610, R23 ;  /* 0x00007610ff177816 */ /* 0x000fe20000000017 */
[----:B----4-:R0:W-:Y:S02]  /*1410*/  STL [R1+0x114], R21 ;  /* 0x0001141501007387 */ /* 0x0101e40000100800 */
[----:B0-----:R-:W-:-:S05]  /*1420*/  IMAD R21, R48, 0x2, R16 ;  /* 0x0000000230157824 */ /* 0x001fca00078e0210 */
[----:B------:R0:W-:Y:S04]  /*1430*/  STL [R1+0xac], R21 ;  /* 0x0000ac1501007387 */ /* 0x0001e80000100800 */
[----:B--2---:R1:W-:Y:S01]  /*1440*/  STL [R1+0x128], R29 ;  /* 0x0001281d01007387 */ /* 0x0043e20000100800 */
[----:B0-----:R-:W-:-:S04]  /*1450*/  IMAD R21, R48, 0x2, R21 ;  /* 0x0000000230157824 */ /* 0x001fc800078e0215 */
[C---:B-1----:R-:W-:Y:S01]  /*1460*/  IMAD R29, R48.reuse, 0x2, R21 ;  /* 0x00000002301d7824 */ /* 0x042fe200078e0215 */
[----:B---3--:R0:W-:Y:S03]  /*1470*/  STL [R1+0x110], R15 ;  /* 0x0001100f01007387 */ /* 0x0081e60000100800 */
[----:B0-----:R-:W-:-:S04]  /*1480*/  IMAD R15, R48, 0x2, R29 ;  /* 0x00000002300f7824 */ /* 0x001fc800078e021d */
[C---:B------:R-:W-:Y:S01]  /*1490*/  IMAD R11, R48.reuse, 0x4, R15 ;  /* 0x00000004300b7824 */ /* 0x040fe200078e020f */
[----:B------:R0:W-:Y:S03]  /*14a0*/  STL [R1+0x10c], R28 ;  /* 0x00010c1c01007387 */ /* 0x0001e60000100800 */
[----:B0-----:R-:W-:-:S04]  /*14b0*/  IMAD R28, R48, 0x2, R11 ;  /* 0x00000002301c7824 */ /* 0x001fc800078e020b */
[----:B------:R-:W-:-:S04]  /*14c0*/  IMAD R14, R48, 0x2, R28 ;  /* 0x00000002300e7824 */ /* 0x000fc800078e021c */
[C---:B------:R-:W-:Y:S01]  /*14d0*/  IMAD R6, R48.reuse, 0x2, R14 ;  /* 0x0000000230067824 */ /* 0x040fe200078e020e */
[----:B------:R-:W-:Y:S03]  /*14e0*/  STL [R1+0x108], R27 ;  /* 0x0001081b01007387 */ /* 0x000fe60000100800 */
[----:B------:R-:W-:Y:S01]  /*14f0*/  IMAD R10, R48, 0x2, R6 ;  /* 0x00000002300a7824 */ /* 0x000fe200078e0206 */
[----:B------:R0:W-:Y:S02]  /*1500*/  STL [R1+0xbc], R6 ;  /* 0x0000bc0601007387 */ /* 0x0001e40000100800 */
[----:B0-----:R-:W-:-:S04]  /*1510*/  LEA R6, P6, R13, R0, 0x1 ;  /* 0x000000000d067211 */ /* 0x001fc800078c08ff */
[----:B------:R-:W-:-:S05]  /*1520*/  LEA.HI.X.SX32 R7, R13, R51, 0x1, P6 ;  /* 0x000000330d077211 */ /* 0x000fca00030f0eff */
[----:B------:R-:W2:Y:S01]  /*1530*/  @P3 LDG.E.U16 R23, desc[UR22][R6.64] ;  /* 0x0000001606173981 */ /* 0x000ea2000c1e1500 */
[C---:B------:R-:W-:Y:S02]  /*1540*/  LEA R4, P2, R22.reuse, R0, 0x1 ;  /* 0x0000000016047211 */ /* 0x040fe400078408ff */
[----:B------:R-:W-:Y:S02]  /*1550*/  PRMT R26, RZ, 0x7610, R26 ;  /* 0x00007610ff1a7816 */ /* 0x000fe4000000001a */
[----:B------:R-:W-:Y:S02]  /*1560*/  LEA.HI.X.SX32 R5, R22, R51, 0x1, P2 ;  /* 0x0000003316057211 */ /* 0x000fe400010f0eff */
[----:B------:R-:W-:-:S03]  /*1570*/  LOP3.LUT R27, R52, 0x32, RZ, 0xfc, !PT ;  /* 0x00000032341b7812 */ /* 0x000fc600078efcff */
[----:B------:R0:W3:Y:S01]  /*1580*/  @P4 LDG.E.U16 R26, desc[UR22][R4.64] ;  /* 0x00000016041a4981 */ /* 0x0000e2000c1e1500 */
[----:B------:R-:W-:Y:S02]  /*1590*/  ISETP.LT.AND P2, PT, R27, R50, P0 ;  /* 0x000000321b00720c */ /* 0x000fe40000741270 */
[----:B------:R-:W-:Y:S02]  /*15a0*/  PRMT R25, RZ, 0x7610, R25 ;  /* 0x00007610ff197816 */ /* 0x000fe40000000019 */
[----:B0-----:R-:W-:-:S04]  /*15b0*/  LEA R4, P4, R12, R0, 0x1 ;  /* 0x000000000c047211 */ /* 0x001fc800078808ff */
[----:B------:R-:W-:Y:S02]  /*15c0*/  LEA.HI.X.SX32 R5, R12, R51, 0x1, P4 ;  /* 0x000000330c057211 */ /* 0x000fe400020f0eff */
[----:B------:R-:W-:-:S03]  /*15d0*/  LOP3.LUT R49, R52, 0x38, RZ, 0xfc, !PT ;  /* 0x0000003834317812 */ /* 0x000fc600078efcff */
[----:B------:R0:W4:Y:S01]  /*15e0*/  @P2 LDG.E.U16 R25, desc[UR22][R4.64] ;  /* 0x0000001604192981 */ /* 0x000122000c1e1500 */
[----:B------:R-:W-:Y:S02]  /*15f0*/  ISETP.LT.AND P4, PT, R49, R50, P0 ;  /* 0x000000323100720c */ /* 0x000fe40000781270 */
[CC--:B------:R-:W-:Y:S02]  /*1600*/  LEA R6, P2, R21.reuse, R0.reuse, 0x1 ;  /* 0x0000000015067211 */ /* 0x0c0fe400078408ff */
[----:B------:R-:W-:Y:S02]  /*1610*/  PRMT R47, RZ, 0x7610, R47 ;  /* 0x00007610ff2f7816 */ /* 0x000fe4000000002f */
[----:B------:R-:W-:Y:S02]  /*1620*/  LEA.HI.X.SX32 R7, R21, R51, 0x1, P2 ;  /* 0x0000003315077211 */ /* 0x000fe400010f0eff */
[----:B0-----:R-:W-:Y:S02]  /*1630*/  LEA R4, P6, R11, R0, 0x1 ;  /* 0x000000000b047211 */ /* 0x001fe400078c08ff */
[----:B------:R-:W-:-:S02]  /*1640*/  PRMT R24, RZ, 0x7610, R24 ;  /* 0x00007610ff187816 */ /* 0x000fc40000000018 */
[----:B------:R-:W-:Y:S01]  /*1650*/  LEA.HI.X.SX32 R5, R11, R51, 0x1, P6 ;  /* 0x000000330b057211 */ /* 0x000fe200030f0eff */
[----:B------:R0:W4:Y:S04]  /*1660*/  @P4 LDG.E.U16 R47, desc[UR22][R6.64] ;  /* 0x00000016062f4981 */ /* 0x000128000c1e1500 */
[----:B--2---:R1:W-:Y:S02]  /*1670*/  STL [R1+0x104], R23 ;  /* 0x0001041701007387 */ /* 0x0043e40000100800 */
[----:B-1----:R-:W-:-:S04]  /*1680*/  LOP3.LUT R23, R52, 0x40, RZ, 0xfc, !PT ;  /* 0x0000004034177812 */ /* 0x002fc800078efcff */
[----:B------:R-:W-:-:S13]  /*1690*/  ISETP.LT.AND P3, PT, R23, R50, P0 ;  /* 0x000000321700720c */ /* 0x000fda0000761270 */
[----:B------:R-:W2:Y:S01]  /*16a0*/  @P3 LDG.E.U16 R24, desc[UR22][R4.64] ;  /* 0x0000001604183981 */ /* 0x000ea2000c1e1500 */
[----:B------:R-:W-:-:S04]  /*16b0*/  IMAD R27, R48, 0x2, R10 ;  /* 0x00000002301b7824 */ /* 0x000fc800078e020a */
[C---:B------:R-:W-:Y:S01]  /*16c0*/  IMAD R13, R48.reuse, 0x2, R27 ;  /* 0x00000002300d7824 */ /* 0x040fe200078e021b */
[----:B---3--:R1:W-:Y:S03]  /*16d0*/  STL [R1+0x100], R26 ;  /* 0x0001001a01007387 */ /* 0x0083e60000100800 */
[----:B------:R-:W-:-:S04]  /*16e0*/  IMAD R22, R48, 0x4, R13 ;  /* 0x0000000430167824 */ /* 0x000fc800078e020d */
[----:B-1----:R-:W-:-:S04]  /*16f0*/  IMAD R26, R48, 0x2, R22 ;  /* 0x00000002301a7824 */ /* 0x002fc800078e0216 */
[----:B------:R-:W-:-:S04]  /*1700*/  IMAD R12, R48, 0x2, R26 ;  /* 0x00000002300c7824 */ /* 0x000fc800078e021a */
[----:B------:R-:W-:-:S05]  /*1710*/  IMAD R23, R48, 0x2, R12 ;  /* 0x0000000230177824 */ /* 0x000fca00078e020c */
[----:B------:R-:W-:Y:S04]  /*1720*/  STL [R1+0xb4], R23 ;  /* 0x0000b41701007387 */ /* 0x000fe80000100800 */
[----:B----4-:R1:W-:Y:S01]  /*1730*/  STL [R1+0xfc], R25 ;  /* 0x0000fc1901007387 */ /* 0x0103e20000100800 */
[----:B0-----:R-:W-:Y:S02]  /*1740*/  LEA R6, P3, R10, R0, 0x1 ;  /* 0x000000000a067211 */ /* 0x001fe400078608ff */
[----:B-1----:R-:W-:-:S04]  /*1750*/  LOP3.LUT R25, R52, 0x48, RZ, 0xfc, !PT ;  /* 0x0000004834197812 */ /* 0x002fc800078efcff */
[----:B------:R-:W-:Y:S02]  /*1760*/  ISETP.LT.AND P2, PT, R25, R50, P0 ;  /* 0x000000321900720c */ /* 0x000fe40000741270 */
[----:B------:R-:W-:Y:S02]  /*1770*/  PRMT R31, RZ, 0x7610, R31 ;  /* 0x00007610ff1f7816 */ /* 0x000fe4000000001f */
[----:B------:R-:W-:Y:S01]  /*1780*/  LEA.HI.X.SX32 R7, R10, R51, 0x1, P3 ;  /* 0x000000330a077211 */ /* 0x000fe200018f0eff */
[----:B------:R-:W-:Y:S01]  /*1790*/  STL [R1+0xf8], R47 ;  /* 0x0000f82f01007387 */ /* 0x000fe20000100800 */
[----:B------:R-:W-:-:S07]  /*17a0*/  IMAD R23, R48, 0x2, R23 ;  /* 0x0000000230177824 */ /* 0x000fce00078e0217 */
[----:B------:R0:W3:Y:S01]  /*17b0*/  @P2 LDG.E.U16 R31, desc[UR22][R6.64] ;  /* 0x00000016061f2981 */ /* 0x0000e2000c1e1500 */
[----:B------:R-:W-:Y:S02]  /*17c0*/  PRMT R45, RZ, 0x7610, R45 ;  /* 0x00007610ff2d7816 */ /* 0x000fe4000000002d */
[----:B0-----:R-:W-:-:S04]  /*17d0*/  LEA R6, P2, R23, R0, 0x1 ;  /* 0x0000000017067211 */ /* 0x001fc800078408ff */
[----:B------:R-:W-:Y:S01]  /*17e0*/  LEA.HI.X.SX32 R7, R23, R51, 0x1, P2 ;  /* 0x0000003317077211 */ /* 0x000fe200010f0eff */
[----:B--2---:R0:W-:Y:S02]  /*17f0*/  STL [R1+0xe4], R24 ;  /* 0x0000e41801007387 */ /* 0x0041e40000100800 */
[----:B0-----:R-:W-:-:S04]  /*1800*/  LOP3.LUT R24, R52, 0x58, RZ, 0xfc, !PT ;  /* 0x0000005834187812 */ /* 0x001fc800078efcff */
[----:B------:R-:W-:-:S13]  /*1810*/  ISETP.LT.AND P3, PT, R24, R50, P0 ;  /* 0x000000321800720c */ /* 0x000fda0000761270 */
[----:B------:R-:W2:Y:S01]  /*1820*/  @P3 LDG.E.U16 R45, desc[UR22][R6.64] ;  /* 0x00000016062d3981 */ /* 0x000ea2000c1e1500 */
[----:B------:R-:W-:-:S04]  /*1830*/  IMAD R25, R48, 0x2, R23 ;  /* 0x0000000230197824 */ /* 0x000fc800078e0217 */
[----:B------:R-:W-:Y:S01]  /*1840*/  IMAD R11, R48, 0x2, R25 ;  /* 0x00000002300b7824 */ /* 0x000fe200078e0219 */
[----:B------:R-:W-:-:S03]  /*1850*/  LOP3.LUT R47, R52, 0x50, RZ, 0xfc, !PT ;  /* 0x00000050342f7812 */ /* 0x000fc600078efcff */
[----:B------:R-:W-:Y:S01]  /*1860*/  IMAD R21, R48, 0x4, R11 ;  /* 0x0000000430157824 */ /* 0x000fe200078e020b */
[----:B------:R-:W-:-:S03]  /*1870*/  ISETP.LT.AND P4, PT, R47, R50, P0 ;  /* 0x000000322f00720c */ /* 0x000fc60000781270 */
[----:B------:R-:W-:Y:S01]  /*1880*/  IMAD R24, R48, 0x2, R21 ;  /* 0x0000000230187824 */ /* 0x000fe200078e0215 */
[----:B------:R-:W-:-:S03]  /*1890*/  LEA R4, P6, R22, R0, 0x1 ;  /* 0x0000000016047211 */ /* 0x000fc600078c08ff */
[----:B------:R-:W-:Y:S01]  /*18a0*/  IMAD R10, R48, 0x2, R24 ;  /* 0x00000002300a7824 */ /* 0x000fe200078e0218 */
[----:B------:R-:W-:Y:S02]  /*18b0*/  PRMT R46, RZ, 0x7610, R46 ;  /* 0x00007610ff2e7816 */ /* 0x000fe4000000002e */
[----:B------:R-:W-:-:S05]  /*18c0*/  LEA.HI.X.SX32 R5, R22, R51, 0x1, P6 ;  /* 0x0000003316057211 */ /* 0x000fca00030f0eff */
[----:B------:R0:W4:Y:S04]  /*18d0*/  @P4 LDG.E.U16 R46, desc[UR22][R4.64] ;  /* 0x00000016042e4981 */ /* 0x000128000c1e1500 */
[----:B---3--:R1:W-:Y:S01]  /*18e0*/  STL [R1+0xe0], R31 ;  /* 0x0000e01f01007387 */ /* 0x0083e20000100800 */
[----:B0-----:R-:W-:Y:S01]  /*18f0*/  LOP3.LUT R5, R52, 0x60, RZ, 0xfc, !PT ;  /* 0x0000006034057812 */ /* 0x001fe200078efcff */
[----:B-1----:R-:W-:-:S05]  /*1900*/  IMAD R31, R48, 0x2, R10 ;  /* 0x00000002301f7824 */ /* 0x002fca00078e020a */
[----:B------:R0:W-:Y:S01]  /*1910*/  STL [R1+0xa8], R31 ;  /* 0x0000a81f01007387 */ /* 0x0001e20000100800 */
[----:B------:R-:W-:Y:S02]  /*1920*/  LOP3.LUT R4, R52, 0x68, RZ, 0xfc, !PT ;  /* 0x0000006834047812 */ /* 0x000fe400078efcff */
[----:B------:R-:W-:Y:S01]  /*1930*/  ISETP.LT.AND P4, PT, R5, R50, P0 ;  /* 0x000000320500720c */ /* 0x000fe20000781270 */
[----:B0-----:R-:W-:-:S04]  /*1940*/  IMAD R31, R48, 0x2, R31 ;  /* 0x00000002301f7824 */ /* 0x001fc800078e021f */
[----:B------:R-:W-:Y:S01]  /*1950*/  IMAD R23, R48, 0x2, R31 ;  /* 0x0000000230177824 */ /* 0x000fe200078e021f */
[----:B------:R-:W-:-:S03]  /*1960*/  ISETP.LT.AND P3, PT, R4, R50, P0 ;  /* 0x000000320400720c */ /* 0x000fc60000761270 */
[C---:B------:R-:W-:Y:S01]  /*1970*/  IMAD R6, R48.reuse, 0x2, R23 ;  /* 0x0000000230067824 */ /* 0x040fe200078e0217 */
[C---:B------:R-:W-:Y:S02]  /*1980*/  LEA R4, P2, R21.reuse, R0, 0x1 ;  /* 0x0000000015047211 */ /* 0x040fe400078408ff */
[----:B------:R-:W-:Y:S01]  /*1990*/  PRMT R42, RZ, 0x7610, R42 ;  /* 0x00007610ff2a7816 */ /* 0x000fe2000000002a */
[----:B------:R-:W-:Y:S01]  /*19a0*/  IMAD R22, R48, 0x4, R6 ;  /* 0x0000000430167824 */ /* 0x000fe200078e0206 */
[----:B------:R-:W-:Y:S02]  /*19b0*/  LEA.HI.X.SX32 R5, R21, R51, 0x1, P2 ;  /* 0x0000003315057211 */ /* 0x000fe400010f0eff */
[----:B------:R-:W-:-:S03]  /*19c0*/  PRMT R44, RZ, 0x7610, R44 ;  /* 0x00007610ff2c7816 */ /* 0x000fc6000000002c */
[----:B------:R0:W3:Y:S02]  /*19d0*/  @P4 LDG.E.U16 R42, desc[UR22][R4.64] ;  /* 0x00000016042a4981 */ /* 0x0000e4000c1e1500 */
[----:B0-----:R-:W-:-:S04]  /*19e0*/  LEA R4, P4, R22, R0, 0x1 ;  /* 0x0000000016047211 */ /* 0x001fc800078808ff */
[----:B------:R-:W-:Y:S01]  /*19f0*/  LEA.HI.X.SX32 R5, R22, R51, 0x1, P4 ;  /* 0x0000003316057211 */ /* 0x000fe200020f0eff */
[----:B--2---:R-:W-:Y:S04]  /*1a00*/  STL [R1+0xd8], R45 ;  /* 0x0000d82d01007387 */ /* 0x004fe80000100800 */
[----:B------:R0:W-:Y:S02]  /*1a10*/  STL [R1+0x94], R6 ;  /* 0x0000940601007387 */ /* 0x0001e40000100800 */
[----:B0-----:R-:W-:-:S04]  /*1a20*/  LEA R6, P6, R31, R0, 0x1 ;  /* 0x000000001f067211 */ /* 0x001fc800078c08ff */
[----:B------:R-:W-:Y:S02]  /*1a30*/  LEA.HI.X.SX32 R7, R31, R51, 0x1, P6 ;  /* 0x000000331f077211 */ /* 0x000fe400030f0eff */
[----:B------:R-:W-:-:S03]  /*1a40*/  LOP3.LUT R45, R52, 0x70, RZ, 0xfc, !PT ;  /* 0x00000070342d7812 */ /* 0x000fc600078efcff */
[----:B------:R0:W2:Y:S01]  /*1a50*/  @P3 LDG.E.U16 R44, desc[UR22][R6.64] ;  /* 0x00000016062c3981 */ /* 0x0000a2000c1e1500 */
[----:B------:R-:W-:Y:S02]  /*1a60*/  ISETP.LT.AND P2, PT, R45, R50, P0 ;  /* 0x000000322d00720c */ /* 0x000fe40000741270 */
[----:B0-----:R-:W-:-:S11]  /*1a70*/  PRMT R7, RZ, 0x7610, R7 ;  /* 0x00007610ff077816 */ /* 0x001fd60000000007 */
[----:B------:R0:W4:Y:S01]  /*1a80*/  @P2 LDG.E.U16 R7, desc[UR22][R4.64] ;  /* 0x0000001604072981 */ /* 0x000122000c1e1500 */
[----:B------:R-:W-:Y:S01]  /*1a90*/  IMAD R21, R48, 0x2, R22 ;  /* 0x0000000230157824 */ /* 0x000fe200078e0216 */
[----:B------:R-:W-:-:S04]  /*1aa0*/  LOP3.LUT R6, R52, 0x3a, RZ, 0xfc, !PT ;  /* 0x0000003a34067812 */ /* 0x000fc800078efcff */
[----:B------:R-:W-:Y:S02]  /*1ab0*/  ISETP.LT.AND P4, PT, R6, R50, P0 ;  /* 0x000000320600720c */ /* 0x000fe40000781270 */
[----:B------:R-:W-:Y:S02]  /*1ac0*/  PRMT R43, RZ, 0x7610, R43 ;  /* 0x00007610ff2b7816 */ /* 0x000fe4000000002b */
[C---:B0-----:R-:W-:Y:S02]  /*1ad0*/  LEA R4, P2, R29.reuse, R0, 0x1 ;  /* 0x000000001d047211 */ /* 0x041fe400078408ff */
[----:B------:R-:W-:Y:S01]  /*1ae0*/  PRMT R41, RZ, 0x7610, R41 ;  /* 0x00007610ff297816 */ /* 0x000fe20000000029 */
[----:B---3--:R0:W-:Y:S02]  /*1af0*/  STL [R1+0xd4], R42 ;  /* 0x0000d42a01007387 */ /* 0x0081e40000100800 */
[----:B0-----:R-:W-:Y:S01]  /*1b00*/  IMAD R42, R48, 0x2, R21 ;  /* 0x00000002302a7824 */ /* 0x001fe200078e0215 */
[----:B------:R-:W-:-:S02]  /*1b10*/  LEA.HI.X.SX32 R5, R29, R51, 0x1, P2 ;  /* 0x000000331d057211 */ /* 0x000fc400010f0eff */
[----:B------:R-:W-:-:S03]  /*1b20*/  PRMT R38, RZ, 0x7610, R38 ;  /* 0x00007610ff267816 */ /* 0x000fc60000000026 */
[----:B------:R0:W3:Y:S01]  /*1b30*/  @P4 LDG.E.U16 R41, desc[UR22][R4.64] ;  /* 0x0000001604294981 */ /* 0x0000e2000c1e1500 */
[----:B------:R-:W-:Y:S02]  /*1b40*/  PRMT R40, RZ, 0x7610, R40 ;  /* 0x00007610ff287816 */ /* 0x000fe40000000028 */
[----:B0-----:R-:W-:-:S04]  /*1b50*/  LEA R4, P4, R27, R0, 0x1 ;  /* 0x000000001b047211 */ /* 0x001fc800078808ff */
[----:B------:R-:W-:Y:S01]  /*1b60*/  LEA.HI.X.SX32 R5, R27, R51, 0x1, P4 ;  /* 0x000000331b057211 */ /* 0x000fe200020f0eff */
[----:B--2---:R0:W-:Y:S04]  /*1b70*/  STL [R1+0xd0], R44 ;  /* 0x0000d02c01007387 */ /* 0x0041e80000100800 */
[----:B----4-:R-:W-:Y:S04]  /*1b80*/  STL [R1+0xdc], R46 ;  /* 0x0000dc2e01007387 */ /* 0x010fe80000100800 */
[----:B------:R1:W-:Y:S01]  /*1b90*/  STL [R1+0x90], R42 ;  /* 0x0000902a01007387 */ /* 0x0003e20000100800 */
[----:B0-----:R-:W-:Y:S01]  /*1ba0*/  LOP3.LUT R44, R52, 0x78, RZ, 0xfc, !PT ;  /* 0x00000078342c7812 */ /* 0x001fe200078efcff */
[----:B-1----:R-:W-:-:S03]  /*1bb0*/  IMAD R42, R48, 0x2, R42 ;  /* 0x00000002302a7824 */ /* 0x002fc600078e022a */
[----:B------:R-:W-:Y:S01]  /*1bc0*/  ISETP.LT.AND P6, PT, R44, R50, P0 ;  /* 0x000000322c00720c */ /* 0x000fe200007c1270 */
[----:B------:R-:W-:Y:S01]  /*1bd0*/  IMAD R22, R48, 0x2, R42 ;  /* 0x0000000230167824 */ /* 0x000fe200078e022a */
[----:B------:R-:W-:Y:S01]  /*1be0*/  STL [R1+0xa0], R42 ;  /* 0x0000a02a01007387 */ /* 0x000fe20000100800 */
[----:B------:R-:W-:-:S03]  /*1bf0*/  LOP3.LUT R44, R52, 0x42, RZ, 0xfc, !PT ;  /* 0x00000042342c7812 */ /* 0x000fc600078efcff */
[C---:B------:R-:W-:Y:S01]  /*1c00*/  LEA R6, P3, R22.reuse, R0, 0x1 ;  /* 0x0000000016067211 */ /* 0x040fe200078608ff */
[----:B------:R0:W-:Y:S03]  /*1c10*/  STL [R1+0xcc], R7 ;  /* 0x0000cc0701007387 */ /* 0x0001e60000100800 */
[----:B0-----:R-:W-:Y:S02]  /*1c20*/  LEA.HI.X.SX32 R7, R22, R51, 0x1, P3 ;  /* 0x0000003316077211 */ /* 0x001fe400018f0eff */
[----:B------:R-:W-:-:S03]  /*1c30*/  ISETP.LT.AND P3, PT, R44, R50, P0 ;  /* 0x000000322c00720c */ /* 0x000fc60000761270 */
[----:B------:R0:W2:Y:S01]  /*1c40*/  @P6 LDG.E.U16 R43, desc[UR22][R6.64] ;  /* 0x00000016062b6981 */ /* 0x0000a2000c1e1500 */
[----:B------:R-:W-:-:S04]  /*1c50*/  LOP3.LUT R42, R52, 0x4a, RZ, 0xfc, !PT ;  /* 0x0000004a342a7812 */ /* 0x000fc800078efcff */
[----:B------:R-:W-:Y:S02]  /*1c60*/  ISETP.LT.AND P2, PT, R42, R50, P0 ;  /* 0x000000322a00720c */ /* 0x000fe40000741270 */
[----:B0-----:R-:W-:-:S04]  /*1c70*/  LEA R6, P6, R28, R0, 0x1 ;  /* 0x000000001c067211 */ /* 0x001fc800078c08ff */
[----:B------:R-:W-:-:S07]  /*1c80*/  LEA.HI.X.SX32 R7, R28, R51, 0x1, P6 ;  /* 0x000000331c077211 */ /* 0x000fce00030f0eff */
[----:B------:R-:W4:Y:S04]  /*1c90*/  @P2 LDG.E.U16 R40, desc[UR22][R4.64] ;  /* 0x0000001604282981 */ /* 0x000f28000c1e1500 */
[----:B------:R0:W2:Y:S04]  /*1ca0*/  @P3 LDG.E.U16 R38, desc[UR22][R6.64] ;  /* 0x0000001606263981 */ /* 0x0000a8000c1e1500 */
[----:B---3--:R1:W-:Y:S02]  /*1cb0*/  STL [R1+0xc8], R41 ;  /* 0x0000c82901007387 */ /* 0x0083e40000100800 */
[----:B-1----:R-:W-:-:S04]  /*1cc0*/  LOP3.LUT R41, R52, 0x52, RZ, 0xfc, !PT ;  /* 0x0000005234297812 */ /* 0x002fc800078efcff */
[----:B------:R-:W-:Y:S02]  /*1cd0*/  ISETP.LT.AND P3, PT, R41, R50, P0 ;  /* 0x000000322900720c */ /* 0x000fe40000761270 */
[CC--:B0-----:R-:W-:Y:S02]  /*1ce0*/  LEA R6, P4, R26.reuse, R0.reuse, 0x1 ;  /* 0x000000001a067211 */ /* 0x0c1fe400078808ff */
[----:B------:R-:W-:Y:S02]  /*1cf0*/  PRMT R39, RZ, 0x7610, R39 ;  /* 0x00007610ff277816 */ /* 0x000fe40000000027 */
[----:B------:R-:W-:Y:S02]  /*1d00*/  LEA R4, P6, R25, R0, 0x1 ;  /* 0x0000000019047211 */ /* 0x000fe400078c08ff */
[----:B------:R-:W-:Y:S02]  /*1d10*/  LEA.HI.X.SX32 R7, R26, R51, 0x1, P4 ;  /* 0x000000331a077211 */ /* 0x000fe400020f0eff */
[----:B------:R-:W-:-:S02]  /*1d20*/  PRMT R37, RZ, 0x7610, R37 ;  /* 0x00007610ff257816 */ /* 0x000fc40000000025 */
[----:B------:R-:W-:Y:S01]  /*1d30*/  LEA.HI.X.SX32 R5, R25, R51, 0x1, P6 ;  /* 0x0000003319057211 */ /* 0x000fe200030f0eff */
[----:B------:R0:W3:Y:S01]  /*1d40*/  @P3 LDG.E.U16 R39, desc[UR22][R6.64] ;  /* 0x0000001606273981 */ /* 0x0000e2000c1e1500 */
[----:B------:R-:W-:Y:S02]  /*1d50*/  PRMT R29, RZ, 0x7610, R29 ;  /* 0x00007610ff1d7816 */ /* 0x000fe4000000001d */
[----:B------:R-:W-:Y:S02]  /*1d60*/  PRMT R34, RZ, 0x7610, R34 ;  /* 0x00007610ff227816 */ /* 0x000fe40000000022 */
[----:B0-----:R-:W-:-:S04]  /*1d70*/  LEA R6, P6, R24, R0, 0x1 ;  /* 0x0000000018067211 */ /* 0x001fc800078c08ff */
[----:B------:R-:W-:Y:S01]  /*1d80*/  LEA.HI.X.SX32 R7, R24, R51, 0x1, P6 ;  /* 0x0000003318077211 */ /* 0x000fe200030f0eff */
[----:B--2---:R0:W-:Y:S02]  /*1d90*/  STL [R1+0xc0], R38 ;  /* 0x0000c02601007387 */ /* 0x0041e40000100800 */
[----:B0-----:R-:W-:-:S04]  /*1da0*/  LOP3.LUT R38, R52, 0x5a, RZ, 0xfc, !PT ;  /* 0x0000005a34267812 */ /* 0x001fc800078efcff */
[----:B------:R-:W-:Y:S01]  /*1db0*/  ISETP.LT.AND P2, PT, R38, R50, P0 ;  /* 0x000000322600720c */ /* 0x000fe20000741270 */
[----:B----4-:R0:W-:Y:S01]  /*1dc0*/  STL [R1+0x35c], R40 ;  /* 0x00035c2801007387 */ /* 0x0101e20000100800 */
[----:B------:R-:W-:-:S04]  /*1dd0*/  LOP3.LUT R38, R52, 0x6a, RZ, 0xfc, !PT ;  /* 0x0000006a34267812 */ /* 0x000fc800078efcff */
[----:B------:R-:W-:Y:S02]  /*1de0*/  ISETP.LT.AND P3, PT, R38, R50, P0 ;  /* 0x000000322600720c */ /* 0x000fe40000761270 */
[----:B0-----:R-:W-:-:S05]  /*1df0*/  LOP3.LUT R40, R52, 0x62, RZ, 0xfc, !PT ;  /* 0x0000006234287812 */ /* 0x001fca00078efcff */
[----:B------:R0:W2:Y:S01]  /*1e00*/  @P2 LDG.E.U16 R37, desc[UR22][R4.64] ;  /* 0x0000001604252981 */ /* 0x0000a2000c1e1500 */
[----:B------:R-:W-:Y:S02]  /*1e10*/  ISETP.LT.AND P4, PT, R40, R50, P0 ;  /* 0x000000322800720c */ /* 0x000fe40000781270 */
[----:B0-----:R-:W-:-:S04]  /*1e20*/  LEA R4, P2, R23, R0, 0x1 ;  /* 0x0000000017047211 */ /* 0x001fc800078408ff */
[----:B------:R-:W-:-:S07]  /*1e30*/  LEA.HI.X.SX32 R5, R23, R51, 0x1, P2 ;  /* 0x0000003317057211 */ /* 0x000fce00010f0eff */
[----:B------:R0:W4:Y:S04]  /*1e40*/  @P4 LDG.E.U16 R29, desc[UR22][R6.64] ;  /* 0x00000016061d4981 */ /* 0x000128000c1e1500 */
[----:B------:R-:W3:Y:S04]  /*1e50*/  @P3 LDG.E.U16 R34, desc[UR22][R4.64] ;  /* 0x0000001604223981 */ /* 0x000ee8000c1e1500 */
[----:B------:R-:W-:Y:S01]  /*1e60*/  STL [R1+0xc4], R43 ;  /* 0x0000c42b01007387 */ /* 0x000fe20000100800 */
[----:B0-----:R-:W-:Y:S02]  /*1e70*/  LEA R6, P3, R21, R0, 0x1 ;  /* 0x0000000015067211 */ /* 0x001fe400078608ff */
[----:B------:R-:W-:-:S02]  /*1e80*/  PRMT R31, RZ, 0x7610, R31 ;  /* 0x00007610ff1f7816 */ /* 0x000fc4000000001f */
[----:B------:R-:W-:Y:S02]  /*1e90*/  LEA.HI.X.SX32 R7, R21, R51, 0x1, P3 ;  /* 0x0000003315077211 */ /* 0x000fe400018f0eff */
[----:B------:R-:W-:Y:S02]  /*1ea0*/  PRMT R28, RZ, 0x7610, R28 ;  /* 0x00007610ff1c7816 */ /* 0x000fe4000000001c */
[----:B------:R-:W-:Y:S01]  /*1eb0*/  PRMT R25, RZ, 0x7610, R25 ;  /* 0x00007610ff197816 */ /* 0x000fe20000000019 */
[----:B--2---:R0:W-:Y:S02]  /*1ec0*/  STL [R1+0x354], R37 ;  /* 0x0003542501007387 */ /* 0x0041e40000100800 */
[----:B0-----:R-:W-:-:S04]  /*1ed0*/  LOP3.LUT R37, R52, 0x72, RZ, 0xfc, !PT ;  /* 0x0000007234257812 */ /* 0x001fc800078efcff */
[----:B------:R-:W-:Y:S01]  /*1ee0*/  ISETP.LT.AND P2, PT, R37, R50, P0 ;  /* 0x000000322500720c */ /* 0x000fe20000741270 */
[----:B----4-:R0:W-:Y:S01]  /*1ef0*/  STL [R1+0x350], R29 ;  /* 0x0003501d01007387 */ /* 0x0101e20000100800 */
[----:B------:R-:W-:-:S03]  /*1f00*/  LOP3.LUT R37, R52, 0xa, RZ, 0xfc, !PT ;  /* 0x0000000a34257812 */ /* 0x000fc600078efcff */
[----:B---3--:R1:W-:Y:S01]  /*1f10*/  STL [R1+0x34c], R34 ;  /* 0x00034c2201007387 */ /* 0x0083e20000100800 */
[----:B------:R-:W-:Y:S02]  /*1f20*/  ISETP.LT.AND P3, PT, R37, R50, P0 ;  /* 0x000000322500720c */ /* 0x000fe40000761270 */
[----:B0-----:R-:W-:-:S05]  /*1f30*/  LOP3.LUT R29, R52, 0x7a, RZ, 0xfc, !PT ;  /* 0x0000007a341d7812 */ /* 0x001fca00078efcff */
[----:B------:R0:W2:Y:S01]  /*1f40*/  @P2 LDG.E.U16 R31, desc[UR22][R6.64] ;  /* 0x00000016061f2981 */ /* 0x0000a2000c1e1500 */
[----:B-1----:R-:W-:Y:S01]  /*1f50*/  IMAD R34, R48, 0x2, R22 ;  /* 0x0000000230227824 */ /* 0x002fe200078e0216 */
[----:B------:R-:W-:-:S04]  /*1f60*/  ISETP.LT.AND P4, PT, R29, R50, P0 ;  /* 0x000000321d00720c */ /* 0x000fc80000781270 */
[----:B------:R-:W-:-:S04]  /*1f70*/  LEA R4, P6, R34, R0, 0x1 ;  /* 0x0000000022047211 */ /* 0x000fc800078c08ff */
[----:B------:R-:W-:Y:S02]  /*1f80*/  LEA.HI.X.SX32 R5, R34, R51, 0x1, P6 ;  /* 0x0000003322057211 */ /* 0x000fe400030f0eff */
[----:B0-----:R-:W-:-:S03]  /*1f90*/  LEA R6, P6, R33, R0, 0x1 ;  /* 0x0000000021067211 */ /* 0x001fc600078c08ff */
[----:B------:R0:W3:Y:S01]  /*1fa0*/  @P4 LDG.E.U16 R28, desc[UR22][R4.64] ;  /* 0x00000016041c4981 */ /* 0x0000e2000c1e1500 */
[----:B------:R-:W-:-:S05]  /*1fb0*/  LEA.HI.X.SX32 R7, R33, R51, 0x1, P6 ;  /* 0x0000003321077211 */ /* 0x000fca00030f0eff */
[----:B------:R1:W4:Y:S01]  /*1fc0*/  @P3 LDG.E.U16 R25, desc[UR22][R6.64] ;  /* 0x0000001606193981 */ /* 0x000322000c1e1500 */
[----:B------:R-:W-:-:S04]  /*1fd0*/  LOP3.LUT R29, R52, 0x12, RZ, 0xfc, !PT ;  /* 0x00000012341d7812 */ /* 0x000fc800078efcff */
[----:B------:R-:W-:Y:S01]  /*1fe0*/  ISETP.LT.AND P2, PT, R29, R50, P0 ;  /* 0x000000321d00720c */ /* 0x000fe20000741270 */
[----:B------:R-:W-:Y:S01]  /*1ff0*/  STL [R1+0x940], R48 ;  /* 0x0009403001007387 */ /* 0x000fe20000100800 */
[C---:B0-----:R-:W-:Y:S02]  /*2000*/  LEA R4, P4, R32.reuse, R0, 0x1 ;  /* 0x0000000020047211 */ /* 0x041fe400078808ff */
[----:B------:R-:W-:Y:S01]  /*2010*/  PRMT R27, RZ, 0x7610, R27 ;  /* 0x00007610ff1b7816 */ /* 0x000fe2000000001b */
[----:B------:R-:W-:Y:S01]  /*2020*/  STL [R1+0x8c], R34 ;  /* 0x00008c2201007387 */ /* 0x000fe20000100800 */
[----:B------:R-:W-:-:S03]  /*2030*/  LEA.HI.X.SX32 R5, R32, R51, 0x1, P4 ;  /* 0x0000003320057211 */ /* 0x000fc600020f0eff */
[----:B------:R-:W-:Y:S04]  /*2040*/  STL [R1+0x358], R39 ;  /* 0x0003582701007387 */ /* 0x000fe80000100800 */
[----:B------:R0:W2:Y:S01]  /*2050*/  @P2 LDG.E.U16 R27, desc[UR22][R4.64] ;  /* 0x00000016041b2981 */ /* 0x0000a2000c1e1500 */
[-C--:B-1----:R-:W-:Y:S02]  /*2060*/  LEA R6, P4, R20, R0.reuse, 0x1 ;  /* 0x0000000014067211 */ /* 0x082fe400078808ff */
[----:B------:R-:W-:Y:S02]  /*2070*/  PRMT R26, RZ, 0x7610, R26 ;  /* 0x00007610ff1a7816 */ /* 0x000fe4000000001a */
[----:B------:R-:W-:Y:S02]  /*2080*/  PRMT R23, RZ, 0x7610, R23 ;  /* 0x00007610ff177816 */ /* 0x000fe40000000017 */
[----:B0-----:R-:W-:-:S02]  /*2090*/  LEA R4, P6, R19, R0, 0x1 ;  /* 0x0000000013047211 */ /* 0x001fc400078c08ff */
[-C--:B------:R-:W-:Y:S02]  /*20a0*/  LEA.HI.X.SX32 R7, R20, R51.reuse, 0x1, P4 ;  /* 0x0000003314077211 */ /* 0x080fe400020f0eff */
[----:B------:R-:W-:Y:S02]  /*20b0*/  LEA.HI.X.SX32 R5, R19, R51, 0x1, P6 ;  /* 0x0000003313057211 */ /* 0x000fe400030f0eff */
[----:B------:R-:W-:Y:S01]  /*20c0*/  PRMT R21, RZ, 0x7610, R21 ;  /* 0x00007610ff157816 */ /* 0x000fe20000000015 */
[----:B---3--:R0:W-:Y:S04]  /*20d0*/  STL [R1+0x344], R28 ;  /* 0x0003441c01007387 */ /* 0x0081e80000100800 */
[----:B----4-:R1:W-:Y:S01]  /*20e0*/  STL [R1+0x340], R25 ;  /* 0x0003401901007387 */ /* 0x0103e20000100800 */
[----:B0-----:R-:W-:-:S02]  /*20f0*/  LOP3.LUT R28, R52, 0x1c, RZ, 0xfc, !PT ;  /* 0x0000001c341c7812 */ /* 0x001fc400078efcff */
[----:B-1----:R-:W-:Y:S02]  /*2100*/  LOP3.LUT R25, R52, 0x24, RZ, 0xfc, !PT ;  /* 0x0000002434197812 */ /* 0x002fe400078efcff */
[-C--:B------:R-:W-:Y:S02]  /*2110*/  ISETP.LT.AND P3, PT, R28, R50.reuse, P0 ;  /* 0x000000321c00720c */ /* 0x080fe40000761270 */
[----:B------:R-:W-:Y:S02]  /*2120*/  ISETP.LT.AND P2, PT, R25, R50, P0 ;  /* 0x000000321900720c */ /* 0x000fe40000741270 */
[----:B------:R-:W-:-:S09]  /*2130*/  LOP3.LUT R25, R52, 0x34, RZ, 0xfc, !PT ;  /* 0x0000003434197812 */ /* 0x000fd200078efcff */
[----:B------:R-:W3:Y:S01]  /*2140*/  @P3 LDG.E.U16 R26, desc[UR22][R6.64] ;  /* 0x00000016061a3981 */ /* 0x000ee2000c1e1500 */
[----:B------:R-:W-:-:S03]  /*2150*/  ISETP.LT.AND P3, PT, R25, R50, P0 ;  /* 0x000000321900720c */ /* 0x000fc60000761270 */
[----:B------:R0:W4:Y:S02]  /*2160*/  @P2 LDG.E.U16 R23, desc[UR22][R4.64] ;  /* 0x0000001604172981 */ /* 0x000124000c1e1500 */
[----:B0-----:R-:W-:-:S04]  /*2170*/  LEA R4, P2, R16, R0, 0x1 ;  /* 0x0000000010047211 */ /* 0x001fc800078408ff */
[----:B------:R-:W-:-:S05]  /*2180*/  LEA.HI.X.SX32 R5, R16, R51, 0x1, P2 ;  /* 0x0000003310057211 */ /* 0x000fca00010f0eff */
[----:B------:R0:W3:Y:S04]  /*2190*/  @P3 LDG.E.U16 R21, desc[UR22][R4.64] ;  /* 0x0000001604153981 */ /* 0x0000e8000c1e1500 */
[----:B--2---:R1:W-:Y:S01]  /*21a0*/  STL [R1+0x338], R27 ;  /* 0x0003381b01007387 */ /* 0x0043e20000100800 */
[----:B------:R-:W-:Y:S02]  /*21b0*/  LEA R6, P6, R17, R0, 0x1 ;  /* 0x0000000011067211 */ /* 0x000fe400078c08ff */
[----:B-1----:R-:W-:-:S04]  /*21c0*/  LOP3.LUT R27, R52, 0x2c, RZ, 0xfc, !PT ;  /* 0x0000002c341b7812 */ /* 0x002fc800078efcff */
[----:B------:R-:W-:Y:S01]  /*21d0*/  ISETP.LT.AND P4, PT, R27, R50, P0 ;  /* 0x000000321b00720c */ /* 0x000fe20000781270 */
[----:B------:R-:W-:Y:S01]  /*21e0*/  STL [R1+0x348], R31 ;  /* 0x0003481f01007387 */ /* 0x000fe20000100800 */
[----:B------:R-:W-:Y:S02]  /*21f0*/  PRMT R24, RZ, 0x7610, R24 ;  /* 0x00007610ff187816 */ /* 0x000fe40000000018 */
[----:B------:R-:W-:Y:S02]  /*2200*/  LEA.HI.X.SX32 R7, R17, R51, 0x1, P6 ;  /* 0x0000003311077211 */ /* 0x000fe400030f0eff */
[----:B------:R-:W-:-:S04]  /*2210*/  LOP3.LUT R16, R52, 0x44, RZ, 0xfc, !PT ;  /* 0x0000004434107812 */ /* 0x000fc800078efcff */
[----:B------:R-:W-:-:S03]  /*2220*/  ISETP.LT.AND P3, PT, R16, R50, P0 ;  /* 0x000000321000720c */ /* 0x000fc60000761270 */
[----:B------:R1:W2:Y:S01]  /*2230*/  @P4 LDG.E.U16 R24, desc[UR22][R6.64] ;  /* 0x0000001606184981 */ /* 0x0002a2000c1e1500 */
[CC--:B0-----:R-:W-:Y:S02]  /*2240*/  LEA R4, P4, R15.reuse, R0.reuse, 0x1 ;  /* 0x000000000f047211 */ /* 0x0c1fe400078808ff */
[----:B------:R-:W-:Y:S02]  /*2250*/  PRMT R22, RZ, 0x7610, R22 ;  /* 0x00007610ff167816 */ /* 0x000fe40000000016 */
[----:B------:R-:W-:Y:S02]  /*2260*/  LEA.HI.X.SX32 R5, R15, R51, 0x1, P4 ;  /* 0x000000330f057211 */ /* 0x000fe400020f0eff */
[----:B------:R-:W-:Y:S02]  /*2270*/  PRMT R20, RZ, 0x7610, R20 ;  /* 0x00007610ff147816 */ /* 0x000fe40000000014 */
[----:B-1----:R-:W-:-:S04]  /*2280*/  LEA R6, P6, R14, R0, 0x1 ;  /* 0x000000000e067211 */ /* 0x002fc800078c08ff */
[----:B------:R-:W-:-:S05]  /*2290*/  LEA.HI.X.SX32 R7, R14, R51, 0x1, P6 ;  /* 0x000000330e077211 */ /* 0x000fca00030f0eff */
[----:B------:R0:W2:Y:S01]  /*22a0*/  @P3 LDG.E.U16 R20, desc[UR22][R6.64] ;  /* 0x0000001606143981 */ /* 0x0000a2000c1e1500 */
[----:B------:R-:W-:Y:S02]  /*22b0*/  PRMT R14, RZ, 0x7610, R14 ;  /* 0x00007610ff0e7816 */ /* 0x000fe4000000000e */
[----:B0-----:R-:W-:-:S04]  /*22c0*/  LEA R6, P3, R13, R0, 0x1 ;  /* 0x000000000d067211 */ /* 0x001fc800078608ff */
[----:B------:R-:W-:Y:S01]  /*22d0*/  LEA.HI.X.SX32 R7, R13, R51, 0x1, P3 ;  /* 0x000000330d077211 */ /* 0x000fe200018f0eff */
[----:B----4-:R0:W-:Y:S02]  /*22e0*/  STL [R1+0x328], R23 ;  /* 0x0003281701007387 */ /* 0x0101e40000100800 */
[----:B0-----:R-:W-:-:S04]  /*22f0*/  LOP3.LUT R23, R52, 0x3c, RZ, 0xfc, !PT ;  /* 0x0000003c34177812 */ /* 0x001fc800078efcff */
[----:B------:R-:W-:Y:S01]  /*2300*/  ISETP.LT.AND P2, PT, R23, R50, P0 ;  /* 0x000000321700720c */ /* 0x000fe20000741270 */
[----:B---3--:R0:W-:-:S12]  /*2310*/  STL [R1+0x318], R21 ;  /* 0x0003181501007387 */ /* 0x0081d80000100800 */
[----:B------:R1:W3:Y:S01]  /*2320*/  @P2 LDG.E.U16 R22, desc[UR22][R4.64] ;  /* 0x0000001604162981 */ /* 0x0002e2000c1e1500 */
[----:B0-----:R-:W-:-:S04]  /*2330*/  LOP3.LUT R21, R52, 0x4c, RZ, 0xfc, !PT ;  /* 0x0000004c34157812 */ /* 0x001fc800078efcff */
[----:B------:R-:W-:-:S13]  /*2340*/  ISETP.LT.AND P2, PT, R21, R50, P0 ;  /* 0x000000321500720c */ /* 0x000fda0000741270 */
[----:B------:R0:W4:Y:S01]  /*2350*/  @P2 LDG.E.U16 R14, desc[UR22][R6.64] ;  /* 0x00000016060e2981 */ /* 0x000122000c1e1500 */
[----:B------:R-:W-:-:S04]  /*2360*/  LOP3.LUT R16, R36, 0x2, R35, 0xfe, !PT ;  /* 0x0000000224107812 */ /* 0x000fc800078efe23 */
[----:B------:R-:W-:Y:S01]  /*2370*/  IABS R15, R16 ;  /* 0x00000010000f7213 */ /* 0x000fe20000000000 */
[----:B------:R-:W-:Y:S01]  /*2380*/  STL [R1+0x32c], R26 ;  /* 0x00032c1a01007387 */ /* 0x000fe20000100800 */
[----:B------:R-:W-:-:S03]  /*2390*/  LOP3.LUT R21, R52, 0x54, RZ, 0xfc, !PT ;  /* 0x0000005434157812 */ /* 0x000fc600078efcff */
[----:B-1----:R-:W-:Y:S01]  /*23a0*/  IMAD.MOV.U32 R5, RZ, RZ, R15 ;  /* 0x000000ffff057224 */ /* 0x002fe200078e000f */
[----:B------:R-:W-:-:S03]  /*23b0*/  ISETP.LT.AND P4, PT, R21, R50, P0 ;  /* 0x000000321500720c */ /* 0x000fc60000781270 */
[----:B------:R-:W-:Y:S01]  /*23c0*/  IMAD.HI.U32 R4, R2, R5, RZ ;  /* 0x0000000502047227 */ /* 0x000fe200078e00ff */
[----:B--2---:R1:W-:Y:S03]  /*23d0*/  STL [R1+0x308], R20 ;  /* 0x0003081401007387 */ /* 0x0043e60000100800 */
[----:B------:R-:W-:Y:S01]  /*23e0*/  IMAD.MOV R13, RZ, RZ, -R4 ;  /* 0x000000ffff0d7224 */ /* 0x000fe200078e0a04 */
[----:B------:R-:W-:Y:S02]  /*23f0*/  LEA R4, P6, R12, R0, 0x1 ;  /* 0x000000000c047211 */ /* 0x000fe400078c08ff */
[----:B-1----:R-:W-:Y:S01]  /*2400*/  LOP3.LUT R20, R52, 0x5c, RZ, 0xfc, !PT ;  /* 0x0000005c34147812 */ /* 0x002fe200078efcff */
[----:B------:R-:W-:Y:S03]  /*2410*/  STL [R1+0x31c], R24 ;  /* 0x00031c1801007387 */ /* 0x000fe60000100800 */
[----:B------:R-:W-:-:S02]  /*2420*/  ISETP.LT.AND P3, PT, R20, R50, P0 ;  /* 0x000000321400720c */ /* 0x000fc40000761270 */
[C---:B0-----:R-:W-:Y:S01]  /*2430*/  LEA R6, P2, R11.reuse, R0, 0x1 ;  /* 0x000000000b067211 */ /* 0x041fe200078408ff */
[----:B------:R-:W-:Y:S01]  /*2440*/  IMAD R13, R18, R13, R5 ;  /* 0x0000000d120d7224 */ /* 0x000fe200078e0205 */
[----:B------:R-:W-:Y:S02]  /*2450*/  PRMT R19, RZ, 0x7610, R19 ;  /* 0x00007610ff137816 */ /* 0x000fe40000000013 */
[-C--:B------:R-:W-:Y:S02]  /*2460*/  LEA.HI.X.SX32 R5, R12, R51.reuse, 0x1, P6 ;  /* 0x000000330c057211 */ /* 0x080fe400030f0eff */
[----:B------:R-:W-:Y:S02]  /*2470*/  PRMT R15, RZ, 0x7610, R15 ;  /* 0x00007610ff0f7816 */ /* 0x000fe4000000000f */
[----:B------:R-:W-:Y:S01]  /*2480*/  LEA.HI.X.SX32 R7, R11, R51, 0x1, P2 ;  /* 0x000000330b077211 */ /* 0x000fe200010f0eff */
[----:B------:R0:W2:Y:S01]  /*2490*/  @P4 LDG.E.U16 R19, desc[UR22][R4.64] ;  /* 0x0000001604134981 */ /* 0x0000a2000c1e1500 */
[----:B------:R-:W-:-:S03]  /*24a0*/  PRMT R17, RZ, 0x7610, R17 ;  /* 0x00007610ff117816 */ /* 0x000fc60000000011 */
[----:B------:R1:W2:Y:S01]  /*24b0*/  @P3 LDG.E.U16 R15, desc[UR22][R6.64] ;  /* 0x00000016060f3981 */ /* 0x0002a2000c1e1500 */
[----:B0-----:R-:W-:-:S04]  /*24c0*/  LEA R4, P4, R10, R0, 0x1 ;  /* 0x000000000a047211 */ /* 0x001fc800078808ff */
[----:B------:R-:W-:Y:S01]  /*24d0*/  LEA.HI.X.SX32 R5, R10, R51, 0x1, P4 ;  /* 0x000000330a057211 */ /* 0x000fe200020f0eff */
[----:B----4-:R0:W-:Y:S02]  /*24e0*/  STL [R1+0x2fc], R14 ;  /* 0x0002fc0e01007387 */ /* 0x0101e40000100800 */
[----:B0-----:R-:W-:-:S04]  /*24f0*/  LOP3.LUT R14, R52, 0x64, RZ, 0xfc, !PT ;  /* 0x00000064340e7812 */ /* 0x001fc800078efcff */
[----:B------:R-:W-:-:S13]  /*2500*/  ISETP.LT.AND P2, PT, R14, R50, P0 ;  /* 0x000000320e00720c */ /* 0x000fda0000741270 */
[----:B------:R0:W4:Y:S01]  /*2510*/  @P2 LDG.E.U16 R17, desc[UR22][R4.64] ;  /* 0x0000001604112981 */ /* 0x000122000c1e1500 */
[C---:B------:R-:W-:Y:S02]  /*2520*/  ISETP.GT.U32.AND P4, PT, R18.reuse, R8, PT ;  /* 0x000000081200720c */ /* 0x040fe40003f84070 */
[----:B------:R-:W-:Y:S01]  /*2530*/  ISETP.GT.U32.AND P3, PT, R18, R3, PT ;  /* 0x000000031200720c */ /* 0x000fe20003f64070 */
[----:B---3--:R-:W-:Y:S01]  /*2540*/  STL [R1+0x30c], R22 ;  /* 0x00030c1601007387 */ /* 0x008fe20000100800 */
[C-C-:B------:R-:W-:Y:S02]  /*2550*/  LOP3.LUT R11, R36.reuse, 0x3, R35.reuse, 0xfe, !PT ;  /* 0x00000003240b7812 */ /* 0x140fe400078efe23 */
[C-C-:B-1----:R-:W-:Y:S01]  /*2560*/  LOP3.LUT R6, R36.reuse, 0x5, R35.reuse, 0xfe, !PT ;  /* 0x0000000524067812 */ /* 0x142fe200078efe23 */
[----:B------:R-:W-:Y:S01]  /*2570*/  STL [R1+0x944], R0 ;  /* 0x0009440001007387 */ /* 0x000fe20000100800 */
[----:B------:R-:W-:-:S05]  /*2580*/  LOP3.LUT R7, R36, 0x4, R35, 0xfe, !PT ;  /* 0x0000000424077812 */ /* 0x000fca00078efe23 */
[--C-:B------:R-:W-:Y:S01]  /*2590*/  @!P4 IMAD.IADD R8, R8, 0x1, -R18.reuse ;  /* 0x000000010808c824 */ /* 0x100fe200078e0a12 */
[----:B------:R-:W-:Y:S01]  /*25a0*/  IABS R14, R6 ;  /* 0x00000006000e7213 */ /* 0x000fe20000000000 */
[----:B------:R-:W-:Y:S01]  /*25b0*/  @!P3 IMAD.IADD R3, R3, 0x1, -R18 ;  /* 0x000000010303b824 */ /* 0x000fe200078e0a12 */
[----:B------:R-:W-:Y:S02]  /*25c0*/  IABS R12, R7 ;  /* 0x00000007000c7213 */ /* 0x000fe40000000000 */
[C---:B------:R-:W-:Y:S02]  /*25d0*/  ISETP.GT.U32.AND P2, PT, R18.reuse, R8, PT ;  /* 0x000000081200720c */ /* 0x040fe40003f44070 */
[----:B------:R-:W-:Y:S01]  /*25e0*/  ISETP.GT.U32.AND P3, PT, R18, R13, PT ;  /* 0x0000000d1200720c */ /* 0x000fe20003f64070 */
[----:B--2---:R1:W-:Y:S01]  /*25f0*/  STL [R1+0x2ec], R15 ;  /* 0x0002ec0f01007387 */ /* 0x0043e20000100800 */
[----:B0-----:R-:W-:Y:S02]  /*2600*/  IMAD.MOV.U32 R5, RZ, RZ, R14 ;  /* 0x000000ffff057224 */ /* 0x001fe400078e000e */
[----:B------:R-:W-:Y:S01]  /*2610*/  IMAD.HI.U32 R14, R2, R12, RZ ;  /* 0x0000000c020e7227 */ /* 0x000fe200078e00ff */
[----:B-1----:R-:W-:Y:S01]  /*2620*/  IABS R15, R11 ;  /* 0x0000000b000f7213 */ /* 0x002fe20000000000 */
[----:B------:R-:W-:Y:S01]  /*2630*/  STL [R1+0x948], R51 ;  /* 0x0009483301007387 */ /* 0x000fe20000100800 */
[----:B------:R-:W-:-:S03]  /*2640*/  ISETP.GT.U32.AND P4, PT, R18, R3, PT ;  /* 0x000000031200720c */ /* 0x000fc60003f84070 */
[----:B------:R-:W-:Y:S01]  /*2650*/  IMAD.MOV.U32 R10, RZ, RZ, R15 ;  /* 0x000000ffff0a7224 */ /* 0x000fe200078e000f */
[----:B------:R-:W-:Y:S01]  /*2660*/  ISETP.GE.AND P6, PT, R30, RZ, PT ;  /* 0x000000ff1e00720c */ /* 0x000fe20003fc6270 */
[----:B------:R-:W-:-:S04]  /*2670*/  IMAD.HI.U32 R15, R2, R5, RZ ;  /* 0x00000005020f7227 */ /* 0x000fc800078e00ff */
[----:B------:R-:W-:Y:S02]  /*2680*/  IMAD.MOV R14, RZ, RZ, -R14 ;  /* 0x000000ffff0e7224 */ /* 0x000fe400078e0a0e */
[----:B------:R-:W-:Y:S02]  /*2690*/  IMAD.MOV R15, RZ, RZ, -R15 ;  /* 0x000000ffff0f7224 */ /* 0x000fe400078e0a0f */
[----:B------:R-:W-:Y:S02]  /*26a0*/  IMAD R12, R18, R14, R12 ;  /* 0x0000000e120c7224 */ /* 0x000fe400078e020c */
[--C-:B------:R-:W-:Y:S02]  /*26b0*/  @!P2 IMAD.IADD R8, R8, 0x1, -R18.reuse ;  /* 0x000000010808a824 */ /* 0x100fe400078e0a12 */
[----:B------:R-:W-:Y:S01]  /*26c0*/  @!P3 IMAD.IADD R13, R13, 0x1, -R18 ;  /* 0x000000010d0db824 */ /* 0x000fe200078e0a12 */
[C---:B------:R-:W-:Y:S01]  /*26d0*/  ISETP.GT.U32.AND P2, PT, R18.reuse, R12, PT ;  /* 0x0000000c1200720c */ /* 0x040fe20003f44070 */
[----:B------:R-:W-:-:S02]  /*26e0*/  IMAD R5, R18, R15, R5 ;  /* 0x0000000f12057224 */ /* 0x000fc400078e0205 */
[----:B------:R-:W-:Y:S01]  /*26f0*/  IMAD.MOV.U32 R0, RZ, RZ, R8 ;  /* 0x000000ffff007224 */ /* 0x000fe200078e0008 */
[C---:B------:R-:W-:Y:S01]  /*2700*/  ISETP.GT.U32.AND P3, PT, R18.reuse, R13, PT ;  /* 0x0000000d1200720c */ /* 0x040fe20003f64070 */
[----:B------:R-:W-:Y:S02]  /*2710*/  @!P4 IMAD.IADD R3, R3, 0x1, -R18 ;  /* 0x000000010303c824 */ /* 0x000fe400078e0a12 */
[----:B------:R-:W-:Y:S01]  /*2720*/  @!P6 IMAD.MOV R0, RZ, RZ, -R0 ;  /* 0x000000ffff00e224 */ /* 0x000fe200078e0a00 */
[----:B------:R-:W-:Y:S02]  /*2730*/  ISETP.GT.U32.AND P6, PT, R18, R5, PT ;  /* 0x000000051200720c */ /* 0x000fe40003fc4070 */
[----:B------:R-:W-:-:S03]  /*2740*/  LOP3.LUT R4, R36, 0x6, R35, 0xfe, !PT ;  /* 0x0000000624047812 */ /* 0x000fc600078efe23 */
[----:B------:R-:W-:-:S04]  /*2750*/  @!P2 IMAD.IADD R12, R12, 0x1, -R18 ;  /* 0x000000010c0ca824 */ /* 0x000fc800078e0a12 */
[----:B------:R-:W-:-:S04]  /*2760*/  @!P3 IMAD.IADD R13, R13, 0x1, -R18 ;  /* 0x000000010d0db824 */ /* 0x000fc800078e0a12 */
[----:B------:R-:W-:Y:S01]  /*2770*/  @!P6 IMAD.IADD R5, R5, 0x1, -R18 ;  /* 0x000000010505e824 */ /* 0x000fe200078e0a12 */
[----:B------:R-:W-:Y:S02]  /*2780*/  ISETP.GT.U32.AND P6, PT, R18, R12, PT ;  /* 0x0000000c1200720c */ /* 0x000fe40003fc4070 */
[----:B------:R-:W-:-:S11]  /*2790*/  ISETP.GE.AND P3, PT, R11, RZ, PT ;  /* 0x000000ff0b00720c */ /* 0x000fd60003f66270 */
[----:B------:R-:W-:Y:S01]  /*27a0*/  @!P6 IMAD.IADD R12, R12, 0x1, -R18 ;  /* 0x000000010c0ce824 */ /* 0x000fe200078e0a12 */
[C-C-:B------:R-:W-:Y:S02]  /*27b0*/  LOP3.LUT R11, R36.reuse, 0xa, R35.reuse, 0xfe, !PT ;  /* 0x0000000a240b7812 */ /* 0x140fe400078efe23 */
[----:B------:R-:W-:Y:S01]  /*27c0*/  LOP3.LUT R8, R36, 0x9, R35, 0xfe, !PT ;  /* 0x0000000924087812 */ /* 0x000fe200078efe23 */
[----:B----4-:R0:W-:Y:S02]  /*27d0*/  STL [R1+0x2e8], R17 ;  /* 0x0002e81101007387 */ /* 0x0101e40000100800 */
[----:B0-----:R-:W-:-:S04]  /*27e0*/  IMAD.HI.U32 R17, R2, R10, RZ ;  /* 0x0000000a02117227 */ /* 0x001fc800078e00ff */
[----:B------:R-:W-:-:S04]  /*27f0*/  IMAD.MOV R17, RZ, RZ, -R17 ;  /* 0x000000ffff117224 */ /* 0x000fc800078e0a11 */
[C---:B------:R-:W-:Y:S01]  /*2800*/  IMAD R10, R18.reuse, R17, R10 ;  /* 0x00000011120a7224 */ /* 0x040fe200078e020a */
[----:B------:R0:W-:Y:S04]  /*2810*/  STL [R1+0x2f8], R19 ;  /* 0x0002f81301007387 */ /* 0x0001e80000100800 */
[----:B------:R-:W-:Y:S01]  /*2820*/  ISETP.GT.U32.AND P4, PT, R18, R10, PT ;  /* 0x0000000a1200720c */ /* 0x000fe20003f84070 */
[----:B0-----:R-:W-:Y:S01]  /*2830*/  IMAD.MOV.U32 R19, RZ, RZ, R3 ;  /* 0x000000ffff137224 */ /* 0x001fe200078e0003 */
[----:B------:R-:W-:-:S03]  /*2840*/  LOP3.LUT R3, R36, 0x7, R35, 0xfe, !PT ;  /* 0x0000000724037812 */ /* 0x000fc600078efe23 */
[----:B------:R-:W-:Y:S01]  /*2850*/  @!P5 IMAD.MOV R19, RZ, RZ, -R19 ;  /* 0x000000ffff13d224 */ /* 0x000fe200078e0a13 */
[----:B------:R-:W-:-:S07]  /*2860*/  IABS R15, R3 ;  /* 0x00000003000f7213 */ /* 0x000fce0000000000 */
[----:B------:R-:W-:Y:S01]  /*2870*/  @!P4 IMAD.IADD R10, R10, 0x1, -R18 ;  /* 0x000000010a0ac824 */ /* 0x000fe200078e0a12 */
[----:B------:R-:W-:Y:S01]  /*2880*/  IABS R17, R4 ;  /* 0x0000000400117213 */ /* 0x000fe20000000000 */
[----:B------:R-:W-:Y:S04]  /*2890*/  STL [R1+0x7c], R19 ;  /* 0x00007c1301007387 */ /* 0x000fe80000100800 */
[----:B------:R0:W-:Y:S01]  /*28a0*/  STL [R1+0x78], R0 ;  /* 0x0000780001007387 */ /* 0x0001e20000100800 */
[----:B------:R-:W-:Y:S01]  /*28b0*/  ISETP.GT.U32.AND P2, PT, R18, R10, PT ;  /* 0x0000000a1200720c */ /* 0x000fe20003f44070 */
[----:B------:R-:W-:Y:S01]  /*28c0*/  IMAD.HI.U32 R14, R2, R17, RZ ;  /* 0x00000011020e7227 */ /* 0x000fe200078e00ff */
[----:B------:R-:W-:-:S03]  /*28d0*/  ISETP.GE.AND P5, PT, R16, RZ, PT ;  /* 0x000000ff1000720c */ /* 0x000fc60003fa6270 */
[----:B0-----:R-:W-:Y:S02]  /*28e0*/  IMAD.MOV.U32 R0, RZ, RZ, R13 ;  /* 0x000000ffff007224 */ /* 0x001fe400078e000d */
[----:B------:R-:W-:-:S04]  /*28f0*/  IMAD.HI.U32 R13, R2, R15, RZ ;  /* 0x0000000f020d7227 */ /* 0x000fc800078e00ff */
[----:B------:R-:W-:Y:S02]  /*2900*/  IMAD.MOV R13, RZ, RZ, -R13 ;  /* 0x000000ffff0d7224 */ /* 0x000fe400078e0a0d */
[----:B------:R-:W-:Y:S02]  /*2910*/  IMAD.MOV R14, RZ, RZ, -R14 ;  /* 0x000000ffff0e7224 */ /* 0x000fe400078e0a0e */
[C---:B------:R-:W-:Y:S01]  /*2920*/  IMAD R13, R18.reuse, R13, R15 ;  /* 0x0000000d120d7224 */ /* 0x040fe200078e020f */
[----:B------:R-:W-:Y:S01]  /*2930*/  ISETP.GE.AND P4, PT, R7, RZ, PT ;  /* 0x000000ff0700720c */ /* 0x000fe20003f86270 */
[----:B------:R-:W-:Y:S01]  /*2940*/  IMAD R7, R18, R14, R17 ;  /* 0x0000000e12077224 */ /* 0x000fe200078e0211 */
[----:B------:R-:W-:Y:S02]  /*2950*/  LOP3.LUT R14, R36, 0x8, R35, 0xfe, !PT ;  /* 0x00000008240e7812 */ /* 0x000fe400078efe23 */
[----:B------:R-:W-:Y:S01]  /*2960*/  ISETP.GT.U32.AND P6, PT, R18, R13, PT ;  /* 0x0000000d1200720c */ /* 0x000fe20003fc4070 */
[----:B------:R-:W-:Y:S01]  /*2970*/  @!P2 IMAD.IADD R10, R10, 0x1, -R18 ;  /* 0x000000010a0aa824 */ /* 0x000fe200078e0a12 */
[----:B------:R-:W-:Y:S01]  /*2980*/  ISETP.GT.U32.AND P2, PT, R18, R7, PT ;  /* 0x000000071200720c */ /* 0x000fe20003f44070 */
[----:B------:R-:W-:Y:S01]  /*2990*/  @!P5 IMAD.MOV R0, RZ, RZ, -R0 ;  /* 0x000000ffff00d224 */ /* 0x000fe200078e0a00 */
[----:B------:R-:W-:-:S02]  /*29a0*/  IABS R17, R14 ;  /* 0x0000000e00117213 */ /* 0x000fc40000000000 */
[----:B------:R-:W-:-:S03]  /*29b0*/  ISETP.GT.U32.AND P5, PT, R18, R5, PT ;  /* 0x000000051200720c */ /* 0x000fc60003fa4070 */
[----:B------:R-:W-:Y:S01]  /*29c0*/  IMAD.HI.U32 R19, R2, R17, RZ ;  /* 0x0000001102137227 */ /* 0x000fe200078e00ff */
[----:B------:R-:W-:Y:S01]  /*29d0*/  IABS R16, R11 ;  /* 0x0000000b00107213 */ /* 0x000fe20000000000 */
[----:B------:R0:W-:Y:S02]  /*29e0*/  STL [R1+0x74], R0 ;  /* 0x0000740001007387 */ /* 0x0001e40000100800 */
[----:B------:R-:W-:Y:S02]  /*29f0*/  @!P6 IMAD.IADD R13, R13, 0x1, -R18 ;  /* 0x000000010d0de824 */ /* 0x000fe400078e0a12 */
[----:B------:R-:W-:Y:S02]  /*2a00*/  IMAD.MOV R19, RZ, RZ, -R19 ;  /* 0x000000ffff137224 */ /* 0x000fe400078e0a13 */
[----:B------:R-:W-:Y:S02]  /*2a10*/  IMAD.MOV.U32 R20, RZ, RZ, R10 ;  /* 0x000000ffff147224 */ /* 0x000fe400078e000a */
[----:B------:R-:W-:Y:S01]  /*2a20*/  @!P2 IMAD.IADD R7, R7, 0x1, -R18 ;  /* 0x000000010707a824 */ /* 0x000fe200078e0a12 */
[----:B------:R-:W-:Y:S01]  /*2a30*/  ISETP.GE.AND P2, PT, R4, RZ, PT ;  /* 0x000000ff0400720c */ /* 0x000fe20003f46270 */
[----:B0-----:R-:W-:Y:S01]  /*2a40*/  IMAD.MOV.U32 R0, RZ, RZ, R12 ;  /* 0x000000ffff007224 */ /* 0x001fe200078e000c */
[C---:B------:R-:W-:Y:S01]  /*2a50*/  ISETP.GT.U32.AND P6, PT, R18.reuse, R13, PT ;  /* 0x0000000d1200720c */ /* 0x040fe20003fc4070 */
[----:B------:R-:W-:Y:S01]  /*2a60*/  IMAD R4, R18, R19, R17 ;  /* 0x0000001312047224 */ /* 0x000fe200078e0211 */
[----:B------:R-:W-:Y:S01]  /*2a70*/  IABS R15, R8 ;  /* 0x00000008000f7213 */ /* 0x000fe20000000000 */
[----:B------:R-:W-:-:S04]  /*2a80*/  IMAD.HI.U32 R17, R2, R16, RZ ;  /* 0x0000001002117227 */ /* 0x000fc800078e00ff */
[----:B------:R-:W-:Y:S02]  /*2a90*/  @!P3 IMAD.MOV R20, RZ, RZ, -R20 ;  /* 0x000000ffff14b224 */ /* 0x000fe400078e0a14 */
[----:B------:R-:W-:Y:S01]  /*2aa0*/  @!P5 IMAD.IADD R5, R5, 0x1, -R18 ;  /* 0x000000010505d824 */ /* 0x000fe200078e0a12 */
[----:B------:R-:W-:Y:S01]  /*2ab0*/  ISETP.GE.AND P5, PT, R6, RZ, PT ;  /* 0x000000ff0600720c */ /* 0x000fe20003fa6270 */
[----:B------:R-:W-:Y:S01]  /*2ac0*/  @!P4 IMAD.MOV R0, RZ, RZ, -R0 ;  /* 0x000000ffff00c224 */ /* 0x000fe200078e0a00 */
[----:B------:R-:W-:Y:S01]  /*2ad0*/  ISETP.GT.U32.AND P3, PT, R18, R7, PT ;  /* 0x000000071200720c */ /* 0x000fe20003f64070 */
[----:B------:R-:W-:Y:S01]  /*2ae0*/  IMAD.MOV R17, RZ, RZ, -R17 ;  /* 0x000000ffff117224 */ /* 0x000fe200078e0a11 */
[----:B------:R-:W-:Y:S01]  /*2af0*/  STL [R1+0x70], R20 ;  /* 0x0000701401007387 */ /* 0x000fe20000100800 */
[----:B------:R-:W-:-:S03]  /*2b00*/  IMAD.HI.U32 R6, R2, R15, RZ ;  /* 0x0000000f02067227 */ /* 0x000fc600078e00ff */
[----:B------:R0:W-:Y:S01]  /*2b10*/  STL [R1+0x6c], R0 ;  /* 0x00006c0001007387 */ /* 0x0001e20000100800 */
[----:B------:R-:W-:Y:S01]  /*2b20*/  IMAD.MOV R6, RZ, RZ, -R6 ;  /* 0x000000ffff067224 */ /* 0x000fe200078e0a06 */
[C---:B------:R-:W-:Y:S01]  /*2b30*/  ISETP.GT.U32.AND P4, PT, R18.reuse, R4, PT ;  /* 0x000000041200720c */ /* 0x040fe20003f84070 */
[----:B------:R-:W-:Y:S02]  /*2b40*/  @!P6 IMAD.IADD R13, R13, 0x1, -R18 ;  /* 0x000000010d0de824 */ /* 0x000fe400078e0a12 */
[----:B0-----:R-:W-:Y:S02]  /*2b50*/  IMAD.MOV.U32 R0, RZ, RZ, R5 ;  /* 0x000000ffff007224 */ /* 0x001fe400078e0005 */
[C---:B------:R-:W-:Y:S02]  /*2b60*/  IMAD R5, R18.reuse, R17, R16 ;  /* 0x0000001112057224 */ /* 0x040fe400078e0210 */
[----:B------:R-:W-:-:S03]  /*2b70*/  IMAD R6, R18, R6, R15 ;  /* 0x0000000612067224 */ /* 0x000fc600078e020f */
[C---:B------:R-:W-:Y:S01]  /*2b80*/  ISETP.GT.U32.AND P6, PT, R18.reuse, R5, PT ;  /* 0x000000051200720c */ /* 0x040fe20003fc4070 */
[----:B------:R-:W-:Y:S01]  /*2b90*/  @!P5 IMAD.MOV R0, RZ, RZ, -R0 ;  /* 0x000000ffff00d224 */ /* 0x000fe200078e0a00 */
[----:B------:R-:W-:Y:S01]  /*2ba0*/  ISETP.GT.U32.AND P5, PT, R18, R6, PT ;  /* 0x000000061200720c */ /* 0x000fe20003fa4070 */
[--C-:B------:R-:W-:Y:S01]  /*2bb0*/  @!P3 IMAD.IADD R7, R7, 0x1, -R18.reuse ;  /* 0x000000010707b824 */ /* 0x100fe200078e0a12 */
[C-C-:B------:R-:W-:Y:S02]  /*2bc0*/  LOP3.LUT R12, R36.reuse, 0xb, R35.reuse, 0xfe, !PT ;  /* 0x0000000b240c7812 */ /* 0x140fe400078efe23 */
[----:B------:R-:W-:Y:S01]  /*2bd0*/  LOP3.LUT R10, R36, 0xc, R35, 0xfe, !PT ;  /* 0x0000000c240a7812 */ /* 0x000fe200078efe23 */
[----:B------:R0:W-:Y:S01]  /*2be0*/  STL [R1+0x18], R0 ;  /* 0x0000180001007387 */ /* 0x0001e20000100800 */
[----:B------:R-:W-:Y:S01]  /*2bf0*/  ISETP.GE.AND P3, PT, R3, RZ, PT ;  /* 0x000000ff0300720c */ /* 0x000fe20003f66270 */
[----:B------:R-:W-:Y:S01]  /*2c00*/  @!P4 IMAD.IADD R4, R4, 0x1, -R18 ;  /* 0x000000010404c824 */ /* 0x000fe200078e0a12 */
[----:B------:R-:W-:-:S02]  /*2c10*/  IABS R15, R12 ;  /* 0x0000000c000f7213 */ /* 0x000fc40000000000 */
[----:B------:R-:W-:Y:S01]  /*2c20*/  IABS R3, R10 ;  /* 0x0000000a00037213 */ /* 0x000fe20000000000 */
[----:B0-----:R-:W-:Y:S02]  /*2c30*/  IMAD.MOV.U32 R0, RZ, RZ, R7 ;  /* 0x000000ffff007224 */ /* 0x001fe400078e0007 */
[----:B------:R-:W-:Y:S02]  /*2c40*/  @!P6 IMAD.IADD R5, R5, 0x1, -R18 ;  /* 0x000000010505e824 */ /* 0x000fe400078e0a12 */
[----:B------:R-:W-:Y:S01]  /*2c50*/  @!P2 IMAD.MOV R0, RZ, RZ, -R0 ;  /* 0x000000ffff00a224 */ /* 0x000fe200078e0a00 */
[----:B------:R-:W-:Y:S01]  /*2c60*/  ISETP.GT.U32.AND P2, PT, R18, R4, PT ;  /* 0x000000041200720c */ /* 0x000fe20003f44070 */
[----:B------:R-:W-:Y:S02]  /*2c70*/  IMAD.MOV.U32 R16, RZ, RZ, R3 ;  /* 0x000000ffff107224 */ /* 0x000fe400078e0003 */
[----:B------:R-:W-:Y:S01]  /*2c80*/  IMAD.HI.U32 R7, R2, R15, RZ ;  /* 0x0000000f02077227 */ /* 0x000fe200078e00ff */
[----:B------:R0:W-:Y:S01]  /*2c90*/  STL [R1+0x1c], R0 ;  /* 0x00001c0001007387 */ /* 0x0001e20000100800 */
[----:B------:R-:W-:-:S02]  /*2ca0*/  ISETP.GT.U32.AND P6, PT, R18, R5, PT ;  /* 0x000000051200720c */ /* 0x000fc40003fc4070 */
[----:B------:R-:W-:Y:S02]  /*2cb0*/  @!P5 IMAD.IADD R6, R6, 0x1, -R18 ;  /* 0x000000010606d824 */ /* 0x000fe400078e0a12 */
[----:B------:R-:W-:Y:S02]  /*2cc0*/  IMAD.MOV R7, RZ, RZ, -R7 ;  /* 0x000000ffff077224 */ /* 0x000fe400078e0a07 */
[----:B0-----:R-:W-:Y:S02]  /*2cd0*/  IMAD.MOV.U32 R0, RZ, RZ, R13 ;  /* 0x000000ffff007224 */ /* 0x001fe400078e000d */
[----:B------:R-:W-:Y:S01]  /*2ce0*/  IMAD.HI.U32 R13, R2, R16, RZ ;  /* 0x00000010020d7227 */ /* 0x000fe200078e00ff */
[----:B------:R-:W-:-:S03]  /*2cf0*/  ISETP.GT.U32.AND P5, PT, R18, R6, PT ;  /* 0x000000061200720c */ /* 0x000fc60003fa4070 */
[----:B------:R-:W-:Y:S02]  /*2d00*/  IMAD R7, R18, R7, R15 ;  /* 0x0000000712077224 */ /* 0x000fe400078e020f */
[----:B------:R-:W-:Y:S02]  /*2d10*/  IMAD.MOV R13, RZ, RZ, -R13 ;  /* 0x000000ffff0d7224 */ /* 0x000fe400078e0a0d */
[----:B------:R-:W-:Y:S01]  /*2d20*/  @!P3 IMAD.MOV R0, RZ, RZ, -R0 ;  /* 0x000000ffff00b224 */ /* 0x000fe200078e0a00 */
[----:B------:R-:W-:Y:S01]  /*2d30*/  ISETP.GE.AND P3, PT, R8, RZ, PT ;  /* 0x000000ff0800720c */ /* 0x000fe20003f66270 */
[----:B------:R-:W-:Y:S01]  /*2d40*/  @!P2 IMAD.IADD R4, R4, 0x1, -R18 ;  /* 0x000000010404a824 */ /* 0x000fe200078e0a12 */
[C---:B------:R-:W-:Y:S01]  /*2d50*/  ISETP.GT.U32.AND P2, PT, R18.reuse, R7, PT ;  /* 0x000000071200720c */ /* 0x040fe20003f44070 */
[----:B------:R-:W-:Y:S01]  /*2d60*/  IMAD R8, R18, R13, R16 ;  /* 0x0000000d12087224 */ /* 0x000fe200078e0210 */
[----:B------:R-:W-:Y:S01]  /*2d70*/  ISETP.GE.AND P4, PT, R14, RZ, PT ;  /* 0x000000ff0e00720c */ /* 0x000fe20003f86270 */
[----:B------:R-:W-:Y:S01]  /*2d80*/  @!P6 IMAD.IADD R5, R5, 0x1, -R18 ;  /* 0x000000010505e824 */ /* 0x000fe200078e0a12 */
[----:B------:R-:W-:-:S02]  /*2d90*/  LOP3.LUT R3, R36, 0xd, R35, 0xfe, !PT ;  /* 0x0000000d24037812 */ /* 0x000fc400078efe23 */
[----:B------:R-:W-:Y:S01]  /*2da0*/  ISETP.GT.U32.AND P6, PT, R18, R8, PT ;  /* 0x000000081200720c */ /* 0x000fe20003fc4070 */
[--C-:B------:R-:W-:Y:S01]  /*2db0*/  @!P5 IMAD.IADD R6, R6, 0x1, -R18.reuse ;  /* 0x000000010606d824 */ /* 0x100fe200078e0a12 */
[----:B------:R-:W-:Y:S02]  /*2dc0*/  IABS R14, R3 ;  /* 0x00000003000e7213 */ /* 0x000fe40000000000 */
[----:B------:R-:W-:Y:S02]  /*2dd0*/  ISETP.GE.AND P5, PT, R11, RZ, PT ;  /* 0x000000ff0b00720c */ /* 0x000fe40003fa6270 */
[C-C-:B------:R-:W-:Y:S01]  /*2de0*/  LOP3.LUT R11, R36.reuse, 0xe, R35.reuse, 0xfe, !PT ;  /* 0x0000000e240b7812 */ /* 0x140fe200078efe23 */
[----:B------:R0:W-:Y:S01]  /*2df0*/  STL [R1+0x20], R0 ;  /* 0x0000200001007387 */ /* 0x0001e20000100800 */
[----:B------:R-:W-:Y:S01]  /*2e00*/  @!P2 IMAD.IADD R7, R7, 0x1, -R18 ;  /* 0x000000010707a824 */ /* 0x000fe200078e0a12 */
[----:B------:R-:W-:Y:S01]  /*2e10*/  LOP3.LUT R15, R36, 0xf, R35, 0xfe, !PT ;  /* 0x0000000f240f7812 */ /* 0x000fe200078efe23 */
[----:B------:R-:W-:Y:S01]  /*2e20*/  IMAD.HI.U32 R16, R2, R14, RZ ;  /* 0x0000000e02107227 */ /* 0x000fe200078e00ff */
[----:B------:R-:W-:-:S03]  /*2e30*/  IABS R19, R11 ;  /* 0x0000000b00137213 */ /* 0x000fc60000000000 */
[----:B0-----:R-:W-:Y:S01]  /*2e40*/  IMAD.MOV.U32 R0, RZ, RZ, R4 ;  /* 0x000000ffff007224 */ /* 0x001fe200078e0004 */
[----:B------:R-:W-:Y:S01]  /*2e50*/  IABS R17, R15 ;  /* 0x0000000f00117213 */ /* 0x000fe20000000000 */
[----:B------:R-:W-:Y:S02]  /*2e60*/  @!P6 IMAD.IADD R8, R8, 0x1, -R18 ;  /* 0x000000010808e824 */ /* 0x000fe400078e0a12 */
[----:B------:R-:W-:Y:S01]  /*2e70*/  @!P4 IMAD.MOV R0, RZ, RZ, -R0 ;  /* 0x000000ffff00c224 */ /* 0x000fe200078e0a00 */
[----:B------:R-:W-:Y:S01]  /*2e80*/  ISETP.GT.U32.AND P4, PT, R18, R7, PT ;  /* 0x000000071200720c */ /* 0x000fe20003f84070 */
[----:B------:R-:W-:Y:S02]  /*2e90*/  IMAD.MOV R16, RZ, RZ, -R16 ;  /* 0x000000ffff107224 */ /* 0x000fe400078e0a10 */
[----:B------:R-:W-:Y:S01]  /*2ea0*/  IMAD.HI.U32 R4, R2, R19, RZ ;  /* 0x0000001302047227 */ /* 0x000fe200078e00ff */
[----:B------:R-:W-:-:S03]  /*2eb0*/  ISETP.GT.U32.AND P6, PT, R18, R8, PT ;  /* 0x000000081200720c */ /* 0x000fc60003fc4070 */
[----:B------:R-:W-:Y:S02]  /*2ec0*/  IMAD R14, R18, R16, R14 ;  /* 0x00000010120e7224 */ /* 0x000fe400078e020e */
[----:B------:R-:W-:-:S04]  /*2ed0*/  IMAD.HI.U32 R16, R2, R17, RZ ;  /* 0x0000001102107227 */ /* 0x000fc800078e00ff */
[----:B------:R-:W-:Y:S02]  /*2ee0*/  IMAD.MOV R4, RZ, RZ, -R4 ;  /* 0x000000ffff047224 */ /* 0x000fe400078e0a04 */
[----:B------:R-:W-:Y:S01]  /*2ef0*/  @!P3 IMAD.MOV R6, RZ, RZ, -R6 ;  /* 0x000000ffff06b224 */ /* 0x000fe200078e0a06 */
[C---:B------:R-:W-:Y:S01]  /*2f00*/  ISETP.GT.U32.AND P3, PT, R18.reuse, R14, PT ;  /* 0x0000000e1200720c */ /* 0x040fe20003f64070 */
[----:B------:R-:W-:Y:S02]  /*2f10*/  IMAD.MOV R16, RZ, RZ, -R16 ;  /* 0x000000ffff107224 */ /* 0x000fe400078e0a10 */
[C---:B------:R-:W-:Y:S02]  /*2f20*/  IMAD R19, R18.reuse, R4, R19 ;  /* 0x0000000412137224 */ /* 0x040fe400078e0213 */
[C---:B------:R-:W-:Y:S02]  /*2f30*/  IMAD R17, R18.reuse, R16, R17 ;  /* 0x0000001012117224 */ /* 0x040fe400078e0211 */
[--C-:B------:R-:W-:Y:S01]  /*2f40*/  @!P4 IMAD.IADD R7, R7, 0x1, -R18.reuse ;  /* 0x000000010707c824 */ /* 0x100fe200078e0a12 */
[----:B------:R-:W-:Y:S01]  /*2f50*/  ISETP.GT.U32.AND P4, PT, R18, R19, PT ;  /* 0x000000131200720c */ /* 0x000fe20003f84070 */
[----:B------:R-:W-:Y:S01]  /*2f60*/  @!P6 IMAD.IADD R8, R8, 0x1, -R18 ;  /* 0x000000010808e824 */ /* 0x000fe200078e0a12 */
[----:B------:R0:W-:Y:S01]  /*2f70*/  STL [R1+0x2c], R0 ;  /* 0x00002c0001007387 */ /* 0x0001e20000100800 */
[----:B------:R-:W-:-:S02]  /*2f80*/  ISETP.GT.U32.AND P6, PT, R18, R17, PT ;  /* 0x000000111200720c */ /* 0x000fc40003fc4070 */
[----:B------:R-:W-:Y:S01]  /*2f90*/  ISETP.GE.AND P2, PT, R12, RZ, PT ;  /* 0x000000ff0c00720c */ /* 0x000fe20003f46270 */
[----:B------:R-:W-:Y:S01]  /*2fa0*/  @!P3 IMAD.IADD R14, R14, 0x1, -R18 ;  /* 0x000000010e0eb824 */ /* 0x000fe200078e0a12 */
[----:B------:R-:W-:Y:S01]  /*2fb0*/  LOP3.LUT R13, R36, 0x10, R35, 0xfe, !PT ;  /* 0x00000010240d7812 */ /* 0x000fe200078efe23 */
[----:B0-----:R-:W-:-:S04]  /*2fc0*/  IMAD.MOV.U32 R0, RZ, RZ, R5 ;  /* 0x000000ffff007224 */ /* 0x001fc800078e0005 */
[----:B------:R-:W-:Y:S01]  /*2fd0*/  @!P5 IMAD.MOV R0, RZ, RZ, -R0 ;  /* 0x000000ffff00d224 */ /* 0x000fe200078e0a00 */
[----:B------:R0:W-:Y:S01]  /*2fe0*/  STL [R1+0x30], R6 ;  /* 0x0000300601007387 */ /* 0x0001e20000100800 */
[--C-:B------:R-:W-:Y:S01]  /*2ff0*/  @!P4 IMAD.IADD R19, R19, 0x1, -R18.reuse ;  /* 0x000000011313c824 */ /* 0x100fe200078e0a12 */
[----:B------:R-:W-:Y:S02]  /*3000*/  IABS R12, R13 ;  /* 0x0000000d000c7213 */ /* 0x000fe40000000000 */
[----:B------:R1:W-:Y:S01]  /*3010*/  STL [R1+0x34], R0 ;  /* 0x0000340001007387 */ /* 0x0003e20000100800 */
[----:B------:R-:W-:Y:S02]  /*3020*/  LOP3.LUT R4, R36, 0x11, R35, 0xfe, !PT ;  /* 0x0000001124047812 */ /* 0x000fe400078efe23 */
[----:B------:R-:W-:Y:S01]  /*3030*/  ISETP.GT.U32.AND P4, PT, R18, R14, PT ;  /* 0x0000000e1200720c */ /* 0x000fe20003f84070 */
[----:B------:R-:W-:Y:S01]  /*3040*/  @!P6 IMAD.IADD R17, R17, 0x1, -R18 ;  /* 0x000000011111e824 */ /* 0x000fe200078e0a12 */
[----:B------:R-:W-:Y:S01]  /*3050*/  ISETP.GE.AND P5, PT, R10, RZ, PT ;  /* 0x000000ff0a00720c */ /* 0x000fe20003fa6270 */
[----:B------:R-:W-:Y:S01]  /*3060*/  IMAD.HI.U32 R5, R2, R12, RZ ;  /* 0x0000000c02057227 */ /* 0x000fe200078e00ff */
[----:B0-----:R-:W-:-:S03]  /*3070*/  IABS R6, R4 ;  /* 0x0000000400067213 */ /* 0x001fc60000000000 */
[----:B-1----:R-:W-:Y:S01]  /*3080*/  IMAD.MOV.U32 R0, RZ, RZ, R7 ;  /* 0x000000ffff007224 */ /* 0x002fe200078e0007 */
[----:B------:R-:W-:Y:S02]  /*3090*/  ISETP.GE.AND P3, PT, R3, RZ, PT ;  /* 0x000000ff0300720c */ /* 0x000fe40003f66270 */
[----:B------:R-:W-:Y:S01]  /*30a0*/  LOP3.LUT R3, R36, 0x12, R35, 0xfe, !PT ;  /* 0x0000001224037812 */ /* 0x000fe200078efe23 */
[----:B------:R-:W-:Y:S01]  /*30b0*/  @!P2 IMAD.MOV R0, RZ, RZ, -R0 ;  /* 0x000000ffff00a224 */ /* 0x000fe200078e0a00 */
[C---:B------:R-:W-:Y:S01]  /*30c0*/  ISETP.GT.U32.AND P2, PT, R18.reuse, R19, PT ;  /* 0x000000131200720c */ /* 0x040fe20003f44070 */
[----:B------:R-:W-:Y:S01]  /*30d0*/  IMAD.MOV R5, RZ, RZ, -R5 ;  /* 0x000000ffff057224 */ /* 0x000fe200078e0a05 */
[----:B------:R-:W-:Y:S01]  /*30e0*/  ISETP.GT.U32.AND P6, PT, R18, R17, PT ;  /* 0x000000111200720c */ /* 0x000fe20003fc4070 */
[----:B------:R-:W-:Y:S01]  /*30f0*/  IMAD.HI.U32 R7, R2, R6, RZ ;  /* 0x0000000602077227 */ /* 0x000fe200078e00ff */
[----:B------:R-:W-:Y:S01]  /*3100*/  IABS R10, R3 ;  /* 0x00000003000a7213 */ /* 0x000fe20000000000 */
[----:B------:R0:W-:Y:S02]  /*3110*/  STL [R1+0x3c], R0 ;  /* 0x00003c0001007387 */ /* 0x0001e40000100800 */
[----:B------:R-:W-:-:S02]  /*3120*/  IMAD R12, R18, R5, R12 ;  /* 0x00000005120c7224 */ /* 0x000fc400078e020c */
[----:B------:R-:W-:Y:S02]  /*3130*/  IMAD.MOV R7, RZ, RZ, -R7 ;  /* 0x000000ffff077224 */ /* 0x000fe400078e0a07 */
[----:B------:R-:W-:Y:S01]  /*3140*/  @!P4 IMAD.IADD R14, R14, 0x1, -R18 ;  /* 0x000000010e0ec824 */ /* 0x000fe200078e0a12 */
[----:B------:R-:W-:Y:S01]  /*3150*/  ISETP.GE.AND P4, PT, R11, RZ, PT ;  /* 0x000000ff0b00720c */ /* 0x000fe20003f86270 */
[----:B------:R-:W-:-:S04]  /*3160*/  IMAD.HI.U32 R11, R2, R10, RZ ;  /* 0x0000000a020b7227 */ /* 0x000fc800078e00ff */
[----:B0-----:R-:W-:Y:S01]  /*3170*/  IMAD.MOV.U32 R0, RZ, RZ, R8 ;  /* 0x000000ffff007224 */ /* 0x001fe200078e0008 */
[----:B------:R-:W-:Y:S01]  /*3180*/  LOP3.LUT R5, R36, 0x13, R35, 0xfe, !PT ;  /* 0x0000001324057812 */ /* 0x000fe200078efe23 */
[C---:B------:R-:W-:Y:S02]  /*3190*/  IMAD R6, R18.reuse, R7, R6 ;  /* 0x0000000712067224 */ /* 0x040fe400078e0206 */
[----:B------:R-:W-:Y:S01]  /*31a0*/  @!P5 IMAD.MOV R0, RZ, RZ, -R0 ;  /* 0x000000ffff00d224 */ /* 0x000fe200078e0a00 */
[C---:B------:R-:W-:Y:S01]  /*31b0*/  ISETP.GT.U32.AND P5, PT, R18.reuse, R12, PT ;  /* 0x0000000c1200720c */ /* 0x040fe20003fa4070 */
[--C-:B------:R-:W-:Y:S02]  /*31c0*/  @!P2 IMAD.IADD R19, R19, 0x1, -R18.reuse ;  /* 0x000000011313a824 */ /* 0x100fe400078e0a12 */
[----:B------:R-:W-:Y:S01]  /*31d0*/  IMAD.MOV R11, RZ, RZ, -R11 ;  /* 0x000000ffff0b7224 */ /* 0x000fe200078e0a0b */
[----:B------:R-:W-:Y:S01]  /*31e0*/  IABS R16, R5 ;  /* 0x0000000500107213 */ /* 0x000fe20000000000 */
[----:B------:R-:W-:Y:S01]  /*31f0*/  @!P6 IMAD.IADD R17, R17, 0x1, -R18 ;  /* 0x000000011111e824 */ /* 0x000fe200078e0a12 */
[----:B------:R0:W-:Y:S01]  /*3200*/  STL [R1+0x68], R0 ;  /* 0x0000680001007387 */ /* 0x0001e20000100800 */
[C---:B------:R-:W-:Y:S01]  /*3210*/  ISETP.GT.U32.AND P6, PT, R18.reuse, R6, PT ;  /* 0x000000061200720c */ /* 0x040fe20003fc4070 */
[----:B------:R-:W-:-:S02]  /*3220*/  IMAD R11, R18, R11, R10 ;  /* 0x0000000b120b7224 */ /* 0x000fc400078e020a */
[----:B------:R-:W-:Y:S01]  /*3230*/  IMAD.MOV.U32 R20, RZ, RZ, R14 ;  /* 0x000000ffff147224 */ /* 0x000fe200078e000e */
[----:B------:R-:W-:Y:S01]  /*3240*/  ISETP.GE.AND P2, PT, R15, RZ, PT ;  /* 0x000000ff0f00720c */ /* 0x000fe20003f46270 */
[----:B------:R-:W-:-:S04]  /*3250*/  IMAD.HI.U32 R8, R2, R16, RZ ;  /* 0x0000001002087227 */ /* 0x000fc800078e00ff */
[----:B0-----:R-:W-:Y:S01]  /*3260*/  IMAD.MOV.U32 R0, RZ, RZ, R19 ;  /* 0x000000ffff007224 */ /* 0x001fe200078e0013 */
[----:B------:R-:W-:Y:S01]  /*3270*/  LOP3.LUT R7, R36, 0x14, R35, 0xfe, !PT ;  /* 0x0000001424077812 */ /* 0x000fe200078efe23 */
[----:B------:R-:W-:Y:S02]  /*3280*/  @!P3 IMAD.MOV R20, RZ, RZ, -R20 ;  /* 0x000000ffff14b224 */ /* 0x000fe400078e0a14 */
[----:B------:R-:W-:Y:S01]  /*3290*/  @!P4 IMAD.MOV R0, RZ, RZ, -R0 ;  /* 0x000000ffff00c224 */ /* 0x000fe200078e0a00 */
[----:B------:R-:W-:Y:S01]  /*32a0*/  ISETP.GT.U32.AND P4, PT, R18, R11, PT ;  /* 0x0000000b1200720c */ /* 0x000fe20003f84070 */
[----:B------:R-:W-:Y:S01]  /*32b0*/  IMAD.MOV R8, RZ, RZ, -R8 ;  /* 0x000000ffff087224 */ /* 0x000fe200078e0a08 */
[----:B------:R-:W-:Y:S01]  /*32c0*/  IABS R15, R7 ;  /* 0x00000007000f7213 */ /* 0x000fe20000000000 */
[----:B------:R-:W-:Y:S01]  /*32d0*/  @!P5 IMAD.IADD R12, R12, 0x1, -R18 ;  /* 0x000000010c0cd824 */ /* 0x000fe200078e0a12 */
[----:B------:R-:W-:Y:S01]  /*32e0*/  STL [R1+0x64], R20 ;  /* 0x0000641401007387 */ /* 0x000fe20000100800 */
[----:B------:R-:W-:-:S02]  /*32f0*/  IMAD R8, R18, R8, R16 ;  /* 0x0000000812087224 */ /* 0x000fc400078e0210 */
[----:B------:R-:W-:Y:S01]  /*3300*/  @!P6 IMAD.IADD R6, R6, 0x1, -R18 ;  /* 0x000000010606e824 */ /* 0x000fe200078e0a12 */
[----:B------:R0:W-:Y:S01]  /*3310*/  STL [R1+0x60], R0 ;  /* 0x0000600001007387 */ /* 0x0001e20000100800 */
[C---:B------:R-:W-:Y:S01]  /*3320*/  ISETP.GT.U32.AND P3, PT, R18.reuse, R12, PT ;  /* 0x0000000c1200720c */ /* 0x040fe20003f64070 */
[----:B------:R-:W-:Y:S01]  /*3330*/  IMAD.MOV.U32 R14, RZ, RZ, R15 ;  /* 0x000000ffff0e7224 */ /* 0x000fe200078e000f */
[----:B------:R-:W-:Y:S02]  /*3340*/  ISETP.GE.AND P5, PT, R13, RZ, PT ;  /* 0x000000ff0d00720c */ /* 0x000fe40003fa6270 */
[----:B------:R-:W-:Y:S01]  /*3350*/  ISETP.GT.U32.AND P6, PT, R18, R6, PT ;  /* 0x000000061200720c */ /* 0x000fe20003fc4070 */
[----:B0-----:R-:W-:Y:S01]  /*3360*/  IMAD.MOV.U32 R0, RZ, RZ, R17 ;  /* 0x000000ffff007224 */ /* 0x001fe200078e0011 */
[----:B------:R-:W-:Y:S01]  /*3370*/  LOP3.LUT R13, R36, 0x15, R35, 0xfe, !PT ;  /* 0x00000015240d7812 */ /* 0x000fe200078efe23 */
[----:B------:R-:W-:-:S04]  /*3380*/  IMAD.HI.U32 R19, R2, R14, RZ ;  /* 0x0000000e02137227 */ /* 0x000fc800078e00ff */
[----:B------:R-:W-:Y:S01]  /*3390*/  @!P2 IMAD.MOV R0, RZ, RZ, -R0 ;  /* 0x000000ffff00a224 */ /* 0x000fe200078e0a00 */
[----:B------:R-:W-:Y:S01]  /*33a0*/  ISETP.GT.U32.AND P2, PT, R18, R8, PT ;  /* 0x000000081200720c */ /* 0x000fe20003f44070 */
[----:B------:R-:W-:Y:S01]  /*33b0*/  @!P4 IMAD.IADD R11, R11, 0x1, -R18 ;  /* 0x000000010b0bc824 */ /* 0x000fe200078e0a12 */
[----:B------:R-:W-:Y:S01]  /*33c0*/  IABS R15, R13 ;  /* 0x0000000d000f7213 */ /* 0x000fe20000000000 */
[----:B------:R-:W-:Y:S01]  /*33d0*/  IMAD.MOV R19, RZ, RZ, -R19 ;  /* 0x000000ffff137224 */ /* 0x000fe200078e0a13 */
[----:B------:R-:W-:Y:S02]  /*33e0*/  LOP3.LUT R10, R36, 0x16, R35, 0xfe, !PT ;  /* 0x00000016240a7812 */ /* 0x000fe400078efe23 */
[C---:B------:R-:W-:Y:S01]  /*33f0*/  ISETP.GT.U32.AND P4, PT, R18.reuse, R11, PT ;  /* 0x0000000b1200720c */ /* 0x040fe20003f84070 */
[----:B------:R-:W-:Y:S01]  /*3400*/  IMAD R14, R18, R19, R14 ;  /* 0x00000013120e7224 */ /* 0x000fe200078e020e */
[----:B------:R-:W-:Y:S01]  /*3410*/  IABS R16, R10 ;  /* 0x0000000a00107213 */ /* 0x000fe20000000000 */
[----:B------:R-:W-:-:S02]  /*3420*/  @!P3 IMAD.IADD R12, R12, 0x1, -R18 ;  /* 0x000000010c0cb824 */ /* 0x000fc400078e0a12 */
[----:B------:R-:W-:Y:S01]  /*3430*/  IMAD.MOV.U32 R17, RZ, RZ, R15 ;  /* 0x000000ffff117224 */ /* 0x000fe200078e000f */
[----:B------:R0:W-:Y:S01]  /*3440*/  STL [R1+0x5c], R0 ;  /* 0x00005c0001007387 */ /* 0x0001e20000100800 */
[--C-:B------:R-:W-:Y:S01]  /*3450*/  @!P6 IMAD.IADD R6, R6, 0x1, -R18.reuse ;  /* 0x000000010606e824 */ /* 0x100fe200078e0a12 */
[----:B------:R-:W-:Y:S01]  /*3460*/  ISETP.GE.AND P3, PT, R4, RZ, PT ;  /* 0x000000ff0400720c */ /* 0x000fe20003f66270 */
[----:B------:R-:W-:Y:S01]  /*3470*/  @!P2 IMAD.IADD R8, R8, 0x1, -R18 ;  /* 0x000000010808a824 */ /* 0x000fe200078e0a12 */
[----:B------:R-:W-:Y:S01]  /*3480*/  ISETP.GT.U32.AND P6, PT, R18, R14, PT ;  /* 0x0000000e1200720c */ /* 0x000fe20003fc4070 */
[----:B------:R-:W-:Y:S01]  /*3490*/  IMAD.HI.U32 R19, R2, R17, RZ ;  /* 0x0000001102137227 */ /* 0x000fe200078e00ff */
[----:B------:R-:W-:-:S03]  /*34a0*/  ISETP.GE.AND P2, PT, R3, RZ, PT ;  /* 0x000000ff0300720c */ /* 0x000fc60003f46270 */
[----:B0-----:R-:W-:Y:S02]  /*34b0*/  IMAD.MOV.U32 R0, RZ, RZ, R12 ;  /* 0x000000ffff007224 */ /* 0x001fe400078e000c */
[----:B------:R-:W-:Y:S01]  /*34c0*/  IMAD.HI.U32 R15, R2, R16, RZ ;  /* 0x00000010020f7227 */ /* 0x000fe200078e00ff */
[----:B------:R-:W-:-:S03]  /*34d0*/  LOP3.LUT R4, R36, 0x17, R35, 0xfe, !PT ;  /* 0x0000001724047812 */ /* 0x000fc600078efe23 */
[----:B------:R-:W-:Y:S02]  /*34e0*/  @!P5 IMAD.MOV R0, RZ, RZ, -R0 ;  /* 0x000000ffff00d224 */ /* 0x000fe400078e0a00 */
[----:B------:R-:W-:Y:S01]  /*34f0*/  IMAD.MOV R19, RZ, RZ, -R19 ;  /* 0x000000ffff137224 */ /* 0x000fe200078e0a13 */
[C---:B------:R-:W-:Y:S01]  /*3500*/  ISETP.GT.U32.AND P5, PT, R18.reuse, R8, PT ;  /* 0x000000081200720c */ /* 0x040fe20003fa4070 */
[----:B------:R-:W-:Y:S02]  /*3510*/  IMAD.MOV R15, RZ, RZ, -R15 ;  /* 0x000000ffff0f7224 */ /* 0x000fe400078e0a0f */
[----:B------:R-:W-:Y:S01]  /*3520*/  @!P4 IMAD.IADD R11, R11, 0x1, -R18 ;  /* 0x000000010b0bc824 */ /* 0x000fe200078e0a12 */
[----:B------:R0:W-:Y:S01]  /*3530*/  STL [R1+0x58], R0 ;  /* 0x0000580001007387 */ /* 0x0001e20000100800 */
[C---:B------:R-:W-:Y:S01]  /*3540*/  IMAD R3, R18.reuse, R19, R17 ;  /* 0x0000001312037224 */ /* 0x040fe200078e0211 */
[----:B------:R-:W-:Y:S01]  /*3550*/  IABS R20, R4 ;  /* 0x0000000400147213 */ /* 0x000fe20000000000 */
[----:B------:R-:W-:-:S02]  /*3560*/  IMAD R12, R18, R15, R16 ;  /* 0x0000000f120c7224 */ /* 0x000fc400078e0210 */
[----:B------:R-:W-:Y:S01]  /*3570*/  IMAD.MOV.U32 R17, RZ, RZ, R6 ;  /* 0x000000ffff117224 */ /* 0x000fe200078e0006 */
[----:B------:R-:W-:Y:S01]  /*3580*/  ISETP.GT.U32.AND P4, PT, R18, R3, PT ;  /* 0x000000031200720c */ /* 0x000fe20003f84070 */
[----:B0-----:R-:W-:Y:S02]  /*3590*/  IMAD.MOV.U32 R0, RZ, RZ, R11 ;  /* 0x000000ffff007224 */ /* 0x001fe400078e000b */
[----:B------:R-:W-:Y:S02]  /*35a0*/  @!P6 IMAD.IADD R14, R14, 0x1, -R18 ;  /* 0x000000010e0ee824 */ /* 0x000fe400078e0a12 */
[----:B------:R-:W-:Y:S01]  /*35b0*/  @!P3 IMAD.MOV R17, RZ, RZ, -R17 ;  /* 0x000000ffff11b224 */ /* 0x000fe200078e0a11 */
[----:B------:R-:W-:Y:S01]  /*35c0*/  ISETP.GE.AND P3, PT, R5, RZ, PT ;  /* 0x000000ff0500720c */ /* 0x000fe20003f66270 */
[----:B------:R-:W-:Y:S01]  /*35d0*/  @!P2 IMAD.MOV R0, RZ, RZ, -R0 ;  /* 0x000000ffff00a224 */ /* 0x000fe200078e0a00 */
[----:B------:R-:W-:Y:S01]  /*35e0*/  ISETP.GT.U32.AND P2, PT, R18, R12, PT ;  /* 0x0000000c1200720c */ /* 0x000fe20003f44070 */
[----:B------:R-:W-:Y:S01]  /*35f0*/  IMAD.HI.U32 R6, R2, R20, RZ ;  /* 0x0000001402067227 */ /* 0x000fe200078e00ff */
[----:B------:R-:W-:-:S03]  /*3600*/  ISETP.GT.U32.AND P6, PT, R18, R14, PT ;  /* 0x0000000e1200720c */ /* 0x000fc60003fc4070 */
[----:B------:R-:W-:Y:S02]  /*3610*/  IMAD.MOV R6, RZ, RZ, -R6 ;  /* 0x000000ffff067224 */ /* 0x000fe400078e0a06 */
[----:B------:R-:W-:Y:S02]  /*3620*/  @!P5 IMAD.IADD R8, R8, 0x1, -R18 ;  /* 0x000000010808d824 */ /* 0x000fe400078e0a12 */
[----:B------:R-:W-:Y:S02]  /*3630*/  IMAD R16, R18, R6, R20 ;  /* 0x0000000612107224 */ /* 0x000fe400078e0214 */
[----:B------:R-:W-:Y:S01]  /*3640*/  IMAD.MOV.U32 R15, RZ, RZ, R8 ;  /* 0x000000ffff0f7224 */ /* 0x000fe200078e0008 */
[----:B------:R-:W-:Y:S01]  /*3650*/  ISETP.GE.AND P5, PT, R7, RZ, PT ;  /* 0x000000ff0700720c */ /* 0x000fe20003fa6270 */
[--C-:B------:R-:W-:Y:S02]  /*3660*/  @!P4 IMAD.IADD R3, R3, 0x1, -R18.reuse ;  /* 0x000000010303c824 */ /* 0x100fe400078e0a12 */
[----:B------:R-:W-:-:S02]  /*3670*/  @!P2 IMAD.IADD R12, R12, 0x1, -R18 ;  /* 0x000000010c0ca824 */ /* 0x000fc400078e0a12 */
[----:B------:R-:W-:Y:S01]  /*3680*/  @!P3 IMAD.MOV R15, RZ, RZ, -R15 ;  /* 0x000000ffff0fb224 */ /* 0x000fe200078e0a0f */
[----:B------:R-:W-:Y:S01]  /*3690*/  ISETP.GT.U32.AND P3, PT, R18, R16, PT ;  /* 0x000000101200720c */ /* 0x000fe20003f64070 */
[----:B------:R-:W-:Y:S01]  /*36a0*/  @!P6 IMAD.IADD R14, R14, 0x1, -R18 ;  /* 0x000000010e0ee824 */ /* 0x000fe200078e0a12 */
[----:B------:R-:W-:Y:S01]  /*36b0*/  ISETP.GT.U32.AND P4, PT, R18, R3, PT ;  /* 0x000000031200720c */ /* 0x000fe20003f84070 */
[----:B------:R-:W-:Y:S01]  /*36c0*/  STL [R1+0x54], R17 ;  /* 0x0000541101007387 */ /* 0x000fe20000100800 */
[--C-:B------:R-:W-:Y:S02]  /*36d0*/  LOP3.LUT R7, R36, 0x18, R35.reuse, 0xfe, !PT ;  /* 0x0000001824077812 */ /* 0x100fe400078efe23 */
[----:B------:R-:W-:Y:S01]  /*36e0*/  ISETP.GT.U32.AND P2, PT, R18, R12, PT ;  /* 0x0000000c1200720c */ /* 0x000fe20003f44070 */
[----:B------:R0:W-:Y:S01]  /*36f0*/  STL [R1+0x50], R0 ;  /* 0x0000500001007387 */ /* 0x0001e20000100800 */
[----:B------:R-:W-:Y:S02]  /*3700*/  IABS R23, R7 ;  /* 0x0000000700177213 */ /* 0x000fe40000000000 */
[----:B------:R-:W-:-:S02]  /*3710*/  LOP3.LUT R5, R36, 0x1a, R35, 0xfe, !PT ;  /* 0x0000001a24057812 */ /* 0x000fc400078efe23 */
[----:B------:R-:W-:Y:S01]  /*3720*/  LOP3.LUT R6, R36, 0x19, R35, 0xfe, !PT ;  /* 0x0000001924067812 */ /* 0x000fe200078efe23 */
[----:B0-----:R-:W-:-:S03]  /*3730*/  IMAD.MOV.U32 R0, RZ, RZ, R14 ;  /* 0x000000ffff007224 */ /* 0x001fc600078e000e */
[----:B------:R-:W-:Y:S01]  /*3740*/  IABS R11, R6 ;  /* 0x00000006000b7213 */ /* 0x000fe20000000000 */
[----:B------:R-:W-:-:S04]  /*3750*/  IMAD.HI.U32 R8, R2, R23, RZ ;  /* 0x0000001702087227 */ /* 0x000fc800078e00ff */
[----:B------:R-:W-:Y:S01]  /*3760*/  @!P5 IMAD.MOV R0, RZ, RZ, -R0 ;  /* 0x000000ffff00d224 */ /* 0x000fe200078e0a00 */
[----:B------:R-:W-:Y:S01]  /*3770*/  ISETP.GE.AND P5, PT, R10, RZ, PT ;  /* 0x000000ff0a00720c */ /* 0x000fe20003fa6270 */
[--C-:B------:R-:W-:Y:S01]  /*3780*/  @!P3 IMAD.IADD R16, R16, 0x1, -R18.reuse ;  /* 0x000000011010b824 */ /* 0x100fe200078e0a12 */
[----:B------:R-:W-:Y:S01]  /*3790*/  IABS R10, R5 ;  /* 0x00000005000a7213 */ /* 0x000fe20000000000 */
[----:B------:R-:W-:Y:S01]  /*37a0*/  @!P4 IMAD.IADD R3, R3, 0x1, -R18 ;  /* 0x000000010303c824 */ /* 0x000fe200078e0a12 */
[----:B------:R-:W-:Y:S01]  /*37b0*/  ISETP.GE.AND P4, PT, R4, RZ, PT ;  /* 0x000000ff0400720c */ /* 0x000fe20003f86270 */
[----:B------:R-:W-:Y:S01]  /*37c0*/  IMAD.MOV R8, RZ, RZ, -R8 ;  /* 0x000000ffff087224 */ /* 0x000fe200078e0a08 */
[----:B------:R-:W-:Y:S01]  /*37d0*/  ISETP.GT.U32.AND P3, PT, R18, R16, PT ;  /* 0x000000101200720c */ /* 0x000fe20003f64070 */
[----:B------:R-:W-:Y:S01]  /*37e0*/  @!P2 IMAD.IADD R12, R12, 0x1, -R18 ;  /* 0x000000010c0ca824 */ /* 0x000fe200078e0a12 */
[----:B------:R-:W-:Y:S01]  /*37f0*/  STL [R1+0x4c], R15 ;  /* 0x00004c0f01007387 */ /* 0x000fe20000100800 */
[----:B------:R-:W-:-:S02]  /*3800*/  IMAD.MOV.U32 R4, RZ, RZ, R10 ;  /* 0x000000ffff047224 */ /* 0x000fc400078e000a */
[----:B------:R-:W-:Y:S01]  /*3810*/  IMAD.HI.U32 R10, R2, R11, RZ ;  /* 0x0000000b020a7227 */ /* 0x000fe200078e00ff */
[----:B------:R0:W-:Y:S03]  /*3820*/  STL [R1+0x48], R0 ;  /* 0x0000480001007387 */ /* 0x0001e60000100800 */
[----:B------:R-:W-:Y:S02]  /*3830*/  IMAD R23, R18, R8, R23 ;  /* 0x0000000812177224 */ /* 0x000fe400078e0217 */
[----:B------:R-:W-:Y:S01]  /*3840*/  IMAD.MOV R10, RZ, RZ, -R10 ;  /* 0x000000ffff0a7224 */ /* 0x000fe200078e0a0a */
[----:B------:R-:W-:Y:S01]  /*3850*/  ISETP.GE.AND P6, PT, R13, RZ, PT ;  /* 0x000000ff0d00720c */ /* 0x000fe20003fc6270 */
[----:B0-----:R-:W-:Y:S02]  /*3860*/  IMAD.MOV.U32 R0, RZ, RZ, R12 ;  /* 0x000000ffff007224 */ /* 0x001fe400078e000c */
[----:B------:R-:W-:-:S02]  /*3870*/  IMAD.MOV.U32 R13, RZ, RZ, R3 ;  /* 0x000000ffff0d7224 */ /* 0x000fc400078e0003 */
[----:B------:R-:W-:Y:S01]  /*3880*/  @!P5 IMAD.MOV R0, RZ, RZ, -R0 ;  /* 0x000000ffff00d224 */ /* 0x000fe200078e0a00 */
[C---:B------:R-:W-:Y:S01]  /*3890*/  ISETP.GT.U32.AND P5, PT, R18.reuse, R23, PT ;  /* 0x000000171200720c */ /* 0x040fe20003fa4070 */
[----:B------:R-:W-:Y:S02]  /*38a0*/  IMAD R3, R18, R10, R11 ;  /* 0x0000000a12037224 */ /* 0x000fe400078e020b */
[----:B------:R-:W-:-:S03]  /*38b0*/  @!P3 IMAD.IADD R16, R16, 0x1, -R18 ;  /* 0x000000011010b824 */ /* 0x000fc600078e0a12 */
[----:B------:R-:W-:Y:S02]  /*38c0*/  ISETP.GT.U32.AND P3, PT, R18, R3, PT ;  /* 0x000000031200720c */ /* 0x000fe40003f64070 */
[----:B------:R-:W-:Y:S01]  /*38d0*/  ISETP.GE.AND P2, PT, R7, RZ, PT ;  /* 0x000000ff0700720c */ /* 0x000fe20003f46270 */
[----:B------:R-:W-:Y:S01]  /*38e0*/  IMAD.HI.U32 R7, R2, R4, RZ ;  /* 0x0000000402077227 */ /* 0x000fe200078e00ff */
[----:B------:R-:W-:-:S03]  /*38f0*/  LOP3.LUT R10, R36, 0x1b, R35, 0xfe, !PT ;  /* 0x0000001b240a7812 */ /* 0x000fc600078efe23 */
[--C-:B------:R-:W-:Y:S02]  /*3900*/  @!P5 IMAD.IADD R23, R23, 0x1, -R18.reuse ;  /* 0x000000011717d824 */ /* 0x100fe400078e0a12 */
[----:B------:R-:W-:Y:S01]  /*3910*/  @!P6 IMAD.MOV R13, RZ, RZ, -R13 ;  /* 0x000000ffff0de224 */ /* 0x000fe200078e0a0d */
[----:B------:R-:W-:Y:S01]  /*3920*/  LOP3.LUT R11, R36, 0x1c, R35, 0xfe, !PT ;  /* 0x0000001c240b7812 */ /* 0x000fe200078efe23 */
[----:B------:R-:W-:Y:S01]  /*3930*/  IMAD.MOV R7, RZ, RZ, -R7 ;  /* 0x000000ffff077224 */ /* 0x000fe200078e0a07 */
[----:B------:R-:W-:Y:S01]  /*3940*/  ISETP.GT.U32.AND P5, PT, R18, R23, PT ;  /* 0x000000171200720c */ /* 0x000fe20003fa4070 */
[----:B------:R-:W-:Y:S01]  /*3950*/  @!P3 IMAD.IADD R3, R3, 0x1, -R18 ;  /* 0x000000010303b824 */ /* 0x000fe200078e0a12 */
[----:B------:R-:W-:Y:S01]  /*3960*/  IABS R17, R10 ;  /* 0x0000000a00117213 */ /* 0x000fe20000000000 */
[----:B------:R-:W-:Y:S01]  /*3970*/  STL [R1+0x44], R13 ;  /* 0x0000440d01007387 */ /* 0x000fe20000100800 */
[----:B------:R-:W-:Y:S01]  /*3980*/  ISETP.GE.AND P6, PT, R6, RZ, PT ;  /* 0x000000ff0600720c */ /* 0x000fe20003fc6270 */
[----:B------:R-:W-:-:S02]  /*3990*/  IMAD R4, R18, R7, R4 ;  /* 0x0000000712047224 */ /* 0x000fc400078e0204 */
[----:B------:R0:W-:Y:S01]  /*39a0*/  STL [R1+0x40], R0 ;  /* 0x0000400001007387 */ /* 0x0001e20000100800 */
[----:B------:R-:W-:Y:S01]  /*39b0*/  IABS R6, R11 ;  /* 0x0000000b00067213 */ /* 0x000fe20000000000 */
[----:B------:R-:W-:Y:S01]  /*39c0*/  IMAD.HI.U32 R19, R2, R17, RZ ;  /* 0x0000001102137227 */ /* 0x000fe200078e00ff */
[----:B------:R-:W-:-:S03]  /*39d0*/  ISETP.GT.U32.AND P3, PT, R18, R3, PT ;  /* 0x000000031200720c */ /* 0x000fc60003f64070 */
[----:B0-----:R-:W-:Y:S01]  /*39e0*/  IMAD.MOV.U32 R0, RZ, RZ, R16 ;  /* 0x000000ffff007224 */ /* 0x001fe200078e0010 */
[----:B------:R-:W-:Y:S01]  /*39f0*/  LOP3.LUT R13, R36, 0x1e, R35, 0xfe, !PT ;  /* 0x0000001e240d7812 */ /* 0x000fe200078efe23 */
[----:B------:R-:W-:-:S04]  /*3a00*/  IMAD.HI.U32 R20, R2, R6, RZ ;  /* 0x0000000602147227 */ /* 0x000fc800078e00ff */
[----:B------:R-:W-:Y:S01]  /*3a10*/  @!P4 IMAD.MOV R0, RZ, RZ, -R0 ;  /* 0x000000ffff00c224 */ /* 0x000fe200078e0a00 */
[C---:B------:R-:W-:Y:S01]  /*3a20*/  ISETP.GT.U32.AND P4, PT, R18.reuse, R4, PT ;  /* 0x000000041200720c */ /* 0x040fe20003f84070 */
[----:B------:R-:W-:Y:S02]  /*3a30*/  IMAD.MOV R19, RZ, RZ, -R19 ;  /* 0x000000ffff137224 */ /* 0x000fe400078e0a13 */
[----:B------:R-:W-:Y:S01]  /*3a40*/  @!P5 IMAD.IADD R23, R23, 0x1, -R18 ;  /* 0x000000011717d824 */ /* 0x000fe200078e0a12 */
[----:B------:R-:W-:Y:S01]  /*3a50*/  ISETP.GE.AND P5, PT, R5, RZ, PT ;  /* 0x000000ff0500720c */ /* 0x000fe20003fa6270 */
[----:B------:R-:W-:Y:S01]  /*3a60*/  IMAD.MOV R16, RZ, RZ, -R20 ;  /* 0x000000ffff107224 */ /* 0x000fe200078e0a14 */
[----:B------:R-:W-:Y:S01]  /*3a70*/  IABS R8, R13 ;  /* 0x0000000d00087213 */ /* 0x000fe20000000000 */
[C---:B------:R-:W-:Y:S02]  /*3a80*/  IMAD R5, R18.reuse, R19, R17 ;  /* 0x0000001312057224 */ /* 0x040fe400078e0211 */
[----:B------:R-:W-:-:S02]  /*3a90*/  IMAD R6, R18, R16, R6 ;  /* 0x0000001012067224 */ /* 0x000fc400078e0206 */
[----:B------:R-:W-:Y:S01]  /*3aa0*/  @!P3 IMAD.IADD R3, R3, 0x1, -R18 ;  /* 0x000000010303b824 */ /* 0x000fe200078e0a12 */
[----:B------:R-:W-:Y:S01]  /*3ab0*/  ISETP.GT.U32.AND P3, PT, R18, R5, PT ;  /* 0x000000051200720c */ /* 0x000fe20003f64070 */
[----:B------:R-:W-:Y:S01]  /*3ac0*/  IMAD.HI.U32 R14, R2, R8, RZ ;  /* 0x00000008020e7227 */ /* 0x000fe200078e00ff */
[----:B------:R-:W-:-:S03]  /*3ad0*/  LOP3.LUT R12, R36, 0x1d, R35, 0xfe, !PT ;  /* 0x0000001d240c7812 */ /* 0x000fc600078efe23 */
[----:B------:R-:W-:Y:S01]  /*3ae0*/  @!P4 IMAD.IADD R4, R4, 0x1, -R18 ;  /* 0x000000010404c824 */ /* 0x000fe200078e0a12 */
[----:B------:R-:W-:Y:S01]  /*3af0*/  ISETP.GT.U32.AND P4, PT, R18, R6, PT ;  /* 0x000000061200720c */ /* 0x000fe20003f84070 */
[----:B------:R-:W-:Y:S01]  /*3b00*/  IMAD.MOV R14, RZ, RZ, -R14 ;  /* 0x000000ffff0e7224 */ /* 0x000fe200078e0a0e */
[----:B------:R-:W-:-:S03]  /*3b10*/  IABS R7, R12 ;  /* 0x0000000c00077213 */ /* 0x000fc60000000000 */
[----:B------:R-:W-:Y:S01]  /*3b20*/  IMAD R8, R18, R14, R8 ;  /* 0x0000000e12087224 */ /* 0x000fe200078e0208 */
[----:B------:R-:W-:Y:S01]  /*3b30*/  LOP3.LUT R14, R36, 0x1f, R35, 0xfe, !PT ;  /* 0x0000001f240e7812 */ /* 0x000fe200078efe23 */
[----:B------:R0:W-:Y:S01]  /*3b40*/  STL [R1+0x38], R0 ;  /* 0x0000380001007387 */ /* 0x0001e20000100800 */
[----:B------:R-:W-:Y:S01]  /*3b50*/  @!P3 IMAD.IADD R5, R5, 0x1, -R18 ;  /* 0x000000010505b824 */ /* 0x000fe200078e0a12 */
[----:B------:R-:W-:Y:S01]  /*3b60*/  ISETP.GT.U32.AND P3, PT, R18, R4, PT ;  /* 0x000000041200720c */ /* 0x000fe20003f64070 */
[----:B------:R-:W-:Y:S01]  /*3b70*/  IMAD.HI.U32 R15, R2, R7, RZ ;  /* 0x00000007020f7227 */ /* 0x000fe200078e00ff */
[----:B------:R-:W-:-:S03]  /*3b80*/  IABS R20, R14 ;  /* 0x0000000e00147213 */ /* 0x000fc60000000000 */
[----:B0-----:R-:W-:Y:S02]  /*3b90*/  IMAD.MOV.U32 R0, RZ, RZ, R23 ;  /* 0x000000ffff007224 */ /* 0x001fe400078e0017 */
[----:B------:R-:W-:Y:S01]  /*3ba0*/  @!P4 IMAD.IADD R6, R6, 0x1, -R18 ;  /* 0x000000010606c824 */ /* 0x000fe200078e0a12 */
[----:B------:R-:W-:Y:S01]  /*3bb0*/  ISETP.GT.U32.AND P4, PT, R18, R5, PT ;  /* 0x000000051200720c */ /* 0x000fe20003f84070 */
[----:B------:R-:W-:Y:S02]  /*3bc0*/  @!P2 IMAD.MOV R0, RZ, RZ, -R0 ;  /* 0x000000ffff00a224 */ /* 0x000fe400078e0a00 */
[----:B------:R-:W-:Y:S02]  /*3bd0*/  IMAD.MOV R15, RZ, RZ, -R15 ;  /* 0x000000ffff0f7224 */ /* 0x000fe400078e0a0f */
[----:B------:R-:W-:Y:S01]  /*3be0*/  IMAD.HI.U32 R23, R2, R20, RZ ;  /* 0x0000001402177227 */ /* 0x000fe200078e00ff */
[----:B------:R0:W-:Y:S03]  /*3bf0*/  STL [R1+0x28], R0 ;  /* 0x0000280001007387 */ /* 0x0001e60000100800 */
[----:B------:R-:W-:-:S02]  /*3c00*/  IMAD R7, R18, R15, R7 ;  /* 0x0000000f12077224 */ /* 0x000fc400078e0207 */
[----:B------:R-:W-:Y:S02]  /*3c10*/  IMAD.MOV R23, RZ, RZ, -R23 ;  /* 0x000000ffff177224 */ /* 0x000fe400078e0a17 */
[----:B0-----:R-:W-:Y:S02]  /*3c20*/  IMAD.MOV.U32 R0, RZ, RZ, R3 ;  /* 0x000000ffff007224 */ /* 0x001fe400078e0003 */
[----:B------:R-:W-:Y:S01]  /*3c30*/  @!P3 IMAD.IADD R4, R4, 0x1, -R18 ;  /* 0x000000010404b824 */ /* 0x000fe200078e0a12 */
[C---:B------:R-:W-:Y:S01]  /*3c40*/  ISETP.GT.U32.AND P3, PT, R18.reuse, R8, PT ;  /* 0x000000081200720c */ /* 0x040fe20003f64070 */
[----:B------:R-:W-:Y:S01]  /*3c50*/  @!P6 IMAD.MOV R0, RZ, RZ, -R0 ;  /* 0x000000ffff00e224 */ /* 0x000fe200078e0a00 */
[C---:B------:R-:W-:Y:S01]  /*3c60*/  ISETP.GT.U32.AND P6, PT, R18.reuse, R7, PT ;  /* 0x000000071200720c */ /* 0x040fe20003fc4070 */
[----:B------:R-:W-:Y:S02]  /*3c70*/  IMAD R20, R18, R23, R20 ;  /* 0x0000001712147224 */ /* 0x000fe400078e0214 */
[----:B------:R-:W-:Y:S01]  /*3c80*/  @!P4 IMAD.IADD R5, R5, 0x1, -R18 ;  /* 0x000000010505c824 */ /* 0x000fe200078e0a12 */
[----:B------:R-:W-:-:S02]  /*3c90*/  LOP3.LUT R15, R36, 0x20, R35, 0xfe, !PT ;  /* 0x00000020240f7812 */ /* 0x000fc400078efe23 */
[----:B------:R-:W-:Y:S02]  /*3ca0*/  ISETP.GT.U32.AND P4, PT, R18, R20, PT ;  /* 0x000000141200720c */ /* 0x000fe40003f84070 */
[--C-:B------:R-:W-:Y:S02]  /*3cb0*/  LOP3.LUT R16, R36, 0x21, R35.reuse, 0xfe, !PT ;  /* 0x0000002124107812 */ /* 0x100fe400078efe23 */
[----:B------:R-:W-:Y:S02]  /*3cc0*/  ISETP.GT.U32.AND P2, PT, R18, R6, PT ;  /* 0x000000061200720c */ /* 0x000fe40003f44070 */
[----:B------:R-:W-:Y:S02]  /*3cd0*/  IABS R21, R15 ;  /* 0x0000000f00157213 */ /* 0x000fe40000000000 */
[----:B------:R-:W-:Y:S01]  /*3ce0*/  IABS R22, R16 ;  /* 0x0000001000167213 */ /* 0x000fe20000000000 */
[--C-:B------:R-:W-:Y:S02]  /*3cf0*/  @!P6 IMAD.IADD R7, R7, 0x1, -R18.reuse ;  /* 0x000000010707e824 */ /* 0x100fe400078e0a12 */
[----:B------:R-:W-:Y:S01]  /*3d00*/  @!P3 IMAD.IADD R8, R8, 0x1, -R18 ;  /* 0x000000010808b824 */ /* 0x000fe200078e0a12 */
[----:B------:R-:W-:Y:S01]  /*3d10*/  ISETP.GE.AND P3, PT, R11, RZ, PT ;  /* 0x000000ff0b00720c */ /* 0x000fe20003f66270 */
[----:B------:R-:W-:Y:S01]  /*3d20*/  IMAD.HI.U32 R24, R2, R21, RZ ;  /* 0x0000001502187227 */ /* 0x000fe200078e00ff */
[----:B------:R-:W-:-:S03]  /*3d30*/  LOP3.LUT R17, R36, 0x22, R35, 0xfe, !PT ;  /* 0x0000002224117812 */ /* 0x000fc600078efe23 */
[----:B------:R-:W-:Y:S01]  /*3d40*/  IMAD.HI.U32 R3, R2, R22, RZ ;  /* 0x0000001602037227 */ /* 0x000fe200078e00ff */
[----:B------:R-:W-:-:S03]  /*3d50*/  IABS R19, R17 ;  /* 0x0000001100137213 */ /* 0x000fc60000000000 */
[----:B------:R-:W-:Y:S01]  /*3d60*/  @!P4 IMAD.IADD R20, R20, 0x1, -R18 ;  /* 0x000000011414c824 */ /* 0x000fe200078e0a12 */
[----:B------:R-:W-:Y:S01]  /*3d70*/  ISETP.GT.U32.AND P4, PT, R18, R7, PT ;  /* 0x000000071200720c */ /* 0x000fe20003f84070 */
[----:B------:R-:W-:Y:S02]  /*3d80*/  IMAD.MOV R24, RZ, RZ, -R24 ;  /* 0x000000ffff187224 */ /* 0x000fe400078e0a18 */
[----:B------:R-:W-:Y:S02]  /*3d90*/  @!P2 IMAD.IADD R6, R6, 0x1, -R18 ;  /* 0x000000010606a824 */ /* 0x000fe400078e0a12 */
[----:B------:R-:W-:Y:S02]  /*3da0*/  IMAD.MOV R3, RZ, RZ, -R3 ;  /* 0x000000ffff037224 */ /* 0x000fe400078e0a03 */
[----:B------:R-:W-:Y:S01]  /*3db0*/  IMAD.MOV.U32 R25, RZ, RZ, R4 ;  /* 0x000000ffff197224 */ /* 0x000fe200078e0004 */
[----:B------:R-:W-:Y:S01]  /*3dc0*/  ISETP.GE.AND P2, PT, R10, RZ, PT ;  /* 0x000000ff0a00720c */ /* 0x000fe20003f46270 */
[----:B------:R-:W-:-:S02]  /*3dd0*/  IMAD R21, R18, R24, R21 ;  /* 0x0000001812157224 */ /* 0x000fc400078e0215 */
[C---:B------:R-:W-:Y:S02]  /*3de0*/  IMAD R3, R18.reuse, R3, R22 ;  /* 0x0000000312037224 */ /* 0x040fe400078e0216 */
[----:B------:R-:W-:Y:S01]  /*3df0*/  @!P5 IMAD.MOV R25, RZ, RZ, -R25 ;  /* 0x000000ffff19d224 */ /* 0x000fe200078e0a19 */
[----:B------:R-:W-:Y:S01]  /*3e00*/  ISETP.GT.U32.AND P5, PT, R18, R8, PT ;  /* 0x000000081200720c */ /* 0x000fe20003fa4070 */
[----:B------:R-:W-:Y:S02]  /*3e10*/  IMAD.MOV.U32 R51, RZ, RZ, R6 ;  /* 0x000000ffff337224 */ /* 0x000fe400078e0006 */
[----:B------:R-:W-:Y:S01]  /*3e20*/  IMAD.HI.U32 R23, R2, R19, RZ ;  /* 0x0000001302177227 */ /* 0x000fe200078e00ff */
[----:B------:R-:W-:-:S03]  /*3e30*/  ISETP.GT.U32.AND P6, PT, R18, R21, PT ;  /* 0x000000151200720c */ /* 0x000fc60003fc4070 */
[----:B------:R-:W-:Y:S01]  /*3e40*/  @!P3 IMAD.MOV R51, RZ, RZ, -R51 ;  /* 0x000000ffff33b224 */ /* 0x000fe200078e0a33 */
[----:B------:R-:W-:Y:S01]  /*3e50*/  ISETP.GT.U32.AND P3, PT, R18, R3, PT ;  /* 0x000000031200720c */ /* 0x000fe20003f64070 */
[----:B------:R-:W-:Y:S01]  /*3e60*/  IMAD.MOV R23, RZ, RZ, -R23 ;  /* 0x000000ffff177224 */ /* 0x000fe200078e0a17 */
[----:B------:R0:W-:Y:S01]  /*3e70*/  STL [R1+0x24], R0 ;  /* 0x0000240001007387 */ /* 0x0001e20000100800 */
[----:B------:R-:W-:Y:S01]  /*3e80*/  LOP3.LUT R10, R36, 0x23, R35, 0xfe, !PT ;  /* 0x00000023240a7812 */ /* 0x000fe200078efe23 */
[--C-:B------:R-:W-:Y:S01]  /*3e90*/  @!P4 IMAD.IADD R7, R7, 0x1, -R18.reuse ;  /* 0x000000010707c824 */ /* 0x100fe200078e0a12 */
[----:B------:R-:W-:Y:S01]  /*3ea0*/  ISETP.GE.AND P4, PT, R12, RZ, PT ;  /* 0x000000ff0c00720c */ /* 0x000fe20003f86270 */
[----:B------:R-:W-:Y:S01]  /*3eb0*/  IMAD R19, R18, R23, R19 ;  /* 0x0000001712137224 */ /* 0x000fe200078e0213 */
[----:B------:R-:W-:Y:S01]  /*3ec0*/  IABS R22, R10 ;  /* 0x0000000a00167213 */ /* 0x000fe20000000000 */
[----:B0-----:R-:W-:Y:S01]  /*3ed0*/  IMAD.MOV.U32 R0, RZ, RZ, R5 ;  /* 0x000000ffff007224 */ /* 0x001fe200078e0005 */
[----:B------:R-:W-:Y:S01]  /*3ee0*/  LOP3.LUT R11, R36, 0x24, R35, 0xfe, !PT ;  /* 0x00000024240b7812 */ /* 0x000fe200078efe23 */
[----:B------:R-:W-:-:S02]  /*3ef0*/  @!P5 IMAD.IADD R8, R8, 0x1, -R18 ;  /* 0x000000010808d824 */ /* 0x000fc400078e0a12 */
[----:B------:R-:W-:Y:S01]  /*3f00*/  @!P2 IMAD.MOV R0, RZ, RZ, -R0 ;  /* 0x000000ffff00a224 */ /* 0x000fe200078e0a00 */
[----:B------:R-:W-:Y:S01]  /*3f10*/  ISETP.GT.U32.AND P5, PT, R18, R19, PT ;  /* 0x000000131200720c */ /* 0x000fe20003fa4070 */
[----:B------:R-:W-:Y:S01]  /*3f20*/  STL [R1+0x14], R25 ;  /* 0x0000141901007387 */ /* 0x000fe20000100800 */
[----:B------:R-:W-:Y:S01]  /*3f30*/  IMAD.HI.U32 R5, R2, R22, RZ ;  /* 0x0000001602057227 */ /* 0x000fe200078e00ff */
[----:B------:R-:W-:Y:S02]  /*3f40*/  IABS R4, R11 ;  /* 0x0000000b00047213 */ /* 0x000fe40000000000 */
[----:B------:R0:W-:Y:S01]  /*3f50*/  STL [R1+0x10], R0 ;  /* 0x0000100001007387 */ /* 0x0001e20000100800 */
[--C-:B------:R-:W-:Y:S01]  /*3f60*/  @!P6 IMAD.IADD R21, R21, 0x1, -R18.reuse ;  /* 0x000000011515e824 */ /* 0x100fe200078e0a12 */
[----:B------:R-:W-:Y:S01]  /*3f70*/  ISETP.GT.U32.AND P6, PT, R18, R20, PT ;  /* 0x000000141200720c */ /* 0x000fe20003fc4070 */
[----:B------:R-:W-:Y:S02]  /*3f80*/  @!P3 IMAD.IADD R3, R3, 0x1, -R18 ;  /* 0x000000010303b824 */ /* 0x000fe400078e0a12 */
[----:B------:R-:W-:-:S02]  /*3f90*/  IMAD.MOV R6, RZ, RZ, -R5 ;  /* 0x000000ffff067224 */ /* 0x000fc400078e0a05 */
[----:B0-----:R-:W-:Y:S01]  /*3fa0*/  IMAD.MOV.U32 R0, RZ, RZ, R7 ;  /* 0x000000ffff007224 */ /* 0x001fe200078e0007 */
[----:B------:R-:W-:Y:S01]  /*3fb0*/  ISETP.GT.U32.AND P2, PT, R18, R21, PT ;  /* 0x000000151200720c */ /* 0x000fe20003f44070 */
[----:B------:R-:W-:-:S04]  /*3fc0*/  IMAD.HI.U32 R5, R2, R4, RZ ;  /* 0x0000000402057227 */ /* 0x000fc800078e00ff */
[----:B------:R-:W-:Y:S01]  /*3fd0*/  @!P4 IMAD.MOV R0, RZ, RZ, -R0 ;  /* 0x000000ffff00c224 */ /* 0x000fe200078e0a00 */
[C---:B------:R-:W-:Y:S01]  /*3fe0*/  ISETP.GT.U32.AND P4, PT, R18.reuse, R3, PT ;  /* 0x000000031200720c */ /* 0x040fe20003f84070 */
[C---:B------:R-:W-:Y:S02]  /*3ff0*/  IMAD R22, R18.reuse, R6, R22 ;  /* 0x0000000612167224 */ /* 0x040fe400078e0216 */
[----:B------:R-:W-:Y:S02]  /*4000*/  IMAD.MOV R5, RZ, RZ, -R5 ;  /* 0x000000ffff057224 */ /* 0x000fe400078e0a05 */
[--C-:B------:R-:W-:Y:S01]  /*4010*/  @!P5 IMAD.IADD R19, R19, 0x1, -R18.reuse ;  /* 0x000000011313d824 */ /* 0x100fe200078e0a12 */
[----:B------:R-:W-:Y:S01]  /*4020*/  ISETP.GT.U32.AND P5, PT, R18, R22, PT ;  /* 0x000000161200720c */ /* 0x000fe20003fa4070 */
[----:B------:R-:W-:Y:S01]  /*4030*/  @!P6 IMAD.IADD R20, R20, 0x1, -R18 ;  /* 0x000000011414e824 */ /* 0x000fe200078e0a12 */
[----:B------:R-:W-:Y:S01]  /*4040*/  ISETP.GE.AND P6, PT, R13, RZ, PT ;  /* 0x000000ff0d00720c */ /* 0x000fe20003fc6270 */
[----:B------:R-:W-:-:S02]  /*4050*/  IMAD R44, R18, R5, R4 ;  /* 0x00000005122c7224 */ /* 0x000fc400078e0204 */
[--C-:B------:R-:W-:Y:S01]  /*4060*/  @!P2 IMAD.IADD R21, R21, 0x1, -R18.reuse ;  /* 0x000000011515a824 */ /* 0x100fe200078e0a12 */
[----:B------:R-:W-:Y:S01]  /*4070*/  ISETP.GE.AND P2, PT, R14, RZ, PT ;  /* 0x000000ff0e00720c */ /* 0x000fe20003f46270 */
[----:B------:R-:W-:Y:S01]  /*4080*/  @!P4 IMAD.IADD R3, R3, 0x1, -R18 ;  /* 0x000000010303c824 */ /* 0x000fe200078e0a12 */
[----:B------:R-:W-:Y:S02]  /*4090*/  ISETP.GT.U32.AND P4, PT, R18, R44, PT ;  /* 0x0000002c1200720c */ /* 0x000fe40003f84070 */
[--C-:B------:R-:W-:Y:S01]  /*40a0*/  LOP3.LUT R6, R36, 0x25, R35.reuse, 0xfe, !PT ;  /* 0x0000002524067812 */ /* 0x100fe200078efe23 */
[----:B------:R-:W-:Y:S01]  /*40b0*/  IMAD.MOV.U32 R48, RZ, RZ, R8 ;  /* 0x000000ffff307224 */ /* 0x000fe200078e0008 */
[----:B------:R-:W-:Y:S01]  /*40c0*/  ISETP.GE.AND P3, PT, R15, RZ, PT ;  /* 0x000000ff0f00720c */ /* 0x000fe20003f66270 */
[----:B------:R-:W-:Y:S01]  /*40d0*/  @!P5 IMAD.IADD R22, R22, 0x1, -R18 ;  /* 0x000000011616d824 */ /* 0x000fe200078e0a12 */
[----:B------:R-:W-:Y:S01]  /*40e0*/  IABS R43, R6 ;  /* 0x00000006002b7213 */ /* 0x000fe20000000000 */
[----:B------:R-:W-:Y:S01]  /*40f0*/  IMAD.MOV.U32 R49, RZ, RZ, R20 ;  /* 0x000000ffff317224 */ /* 0x000fe200078e0014 */
[----:B------:R-:W-:Y:S01]  /*4100*/  LOP3.LUT R5, R36, 0x26, R35, 0xfe, !PT ;  /* 0x0000002624057812 */ /* 0x000fe200078efe23 */
[----:B------:R-:W-:Y:S01]  /*4110*/  @!P6 IMAD.MOV R48, RZ, RZ, -R48 ;  /* 0x000000ffff30e224 */ /* 0x000fe200078e0a30 */
[----:B------:R-:W-:Y:S01]  /*4120*/  ISETP.GT.U32.AND P6, PT, R18, R19, PT ;  /* 0x000000131200720c */ /* 0x000fe20003fc4070 */
[----:B------:R-:W-:Y:S01]  /*4130*/  IMAD.HI.U32 R7, R2, R43, RZ ;  /* 0x0000002b02077227 */ /* 0x000fe200078e00ff */
[----:B------:R-:W-:-:S02]  /*4140*/  ISETP.GT.U32.AND P5, PT, R18, R22, PT ;  /* 0x000000161200720c */ /* 0x000fc40003fa4070 */
[----:B------:R-:W-:Y:S01]  /*4150*/  IABS R42, R5 ;  /* 0x00000005002a7213 */ /* 0x000fe20000000000 */
[----:B------:R-:W-:Y:S02]  /*4160*/  IMAD.MOV.U32 R53, RZ, RZ, R21 ;  /* 0x000000ffff357224 */ /* 0x000fe400078e0015 */
[----:B------:R-:W-:Y:S01]  /*4170*/  @!P2 IMAD.MOV R49, RZ, RZ, -R49 ;  /* 0x000000ffff31a224 */ /* 0x000fe200078e0a31 */
[----:B------:R-:W-:Y:S01]  /*4180*/  ISETP.GE.AND P2, PT, R16, RZ, PT ;  /* 0x000000ff1000720c */ /* 0x000fe20003f46270 */
[----:B------:R-:W-:Y:S02]  /*4190*/  @!P4 IMAD.IADD R44, R44, 0x1, -R18 ;  /* 0x000000012c2cc824 */ /* 0x000fe400078e0a12 */
[----:B------:R-:W-:Y:S02]  /*41a0*/  IMAD.MOV R7, RZ, RZ, -R7 ;  /* 0x000000ffff077224 */ /* 0x000fe400078e0a07 */
[----:B------:R-:W-:Y:S01]  /*41b0*/  @!P3 IMAD.MOV R53, RZ, RZ, -R53 ;  /* 0x000000ffff35b224 */ /* 0x000fe200078e0a35 */
[----:B------:R-:W-:Y:S01]  /*41c0*/  ISETP.GE.AND P3, PT, R17, RZ, PT ;  /* 0x000000ff1100720c */ /* 0x000fe20003f66270 */
[C---:B------:R-:W-:Y:S01]  /*41d0*/  IMAD R43, R18.reuse, R7, R43 ;  /* 0x00000007122b7224 */ /* 0x040fe200078e022b */
[----:B------:R-:W-:Y:S01]  /*41e0*/  ISETP.GT.U32.AND P4, PT, R18, R44, PT ;  /* 0x0000002c1200720c */ /* 0x000fe20003f84070 */
[----:B------:R-:W-:Y:S01]  /*41f0*/  IMAD.HI.U32 R7, R2, R42, RZ ;  /* 0x0000002a02077227 */ /* 0x000fe200078e00ff */
[----:B------:R-:W-:-:S03]  /*4200*/  LOP3.LUT R4, R36, 0x27, R35, 0xfe, !PT ;  /* 0x0000002724047812 */ /* 0x000fc600078efe23 */
[--C-:B------:R-:W-:Y:S01]  /*4210*/  @!P6 IMAD.IADD R19, R19, 0x1, -R18.reuse ;  /* 0x000000011313e824 */ /* 0x100fe200078e0a12 */
[----:B------:R-:W-:Y:S01]  /*4220*/  IABS R41, R4 ;  /* 0x0000000400297213 */ /* 0x000fe20000000000 */
[----:B------:R-:W-:Y:S02]  /*4230*/  IMAD.MOV.U32 R47, RZ, RZ, R3 ;  /* 0x000000ffff2f7224 */ /* 0x000fe400078e0003 */
[----:B------:R-:W-:Y:S01]  /*4240*/  @!P5 IMAD.IADD R22, R22, 0x1, -R18 ;  /* 0x000000011616d824 */ /* 0x000fe200078e0a12 */
[----:B------:R-:W-:Y:S01]  /*4250*/  ISETP.GT.U32.AND P5, PT, R18, R43, PT ;  /* 0x0000002b1200720c */ /* 0x000fe20003fa4070 */
[----:B------:R-:W-:Y:S02]  /*4260*/  IMAD.MOV R7, RZ, RZ, -R7 ;  /* 0x000000ffff077224 */ /* 0x000fe400078e0a07 */
[----:B------:R-:W-:Y:S01]  /*4270*/  @!P2 IMAD.MOV R47, RZ, RZ, -R47 ;  /* 0x000000ffff2fa224 */ /* 0x000fe200078e0a2f */
[----:B------:R-:W-:Y:S01]  /*4280*/  ISETP.GE.AND P2, PT, R11, RZ, PT ;  /* 0x000000ff0b00720c */ /* 0x000fe20003f46270 */
[----:B------:R-:W-:-:S02]  /*4290*/  IMAD.MOV.U32 R46, RZ, RZ, R19 ;  /* 0x000000ffff2e7224 */ /* 0x000fc400078e0013 */
[----:B------:R-:W-:Y:S02]  /*42a0*/  IMAD R42, R18, R7, R42 ;  /* 0x00000007122a7224 */ /* 0x000fe400078e022a */
[----:B------:R-:W-:-:S04]  /*42b0*/  IMAD.HI.U32 R3, R2, R41, RZ ;  /* 0x0000002902037227 */ /* 0x000fc800078e00ff */
[----:B------:R-:W-:Y:S01]  /*42c0*/  @!P3 IMAD.MOV R46, RZ, RZ, -R46 ;  /* 0x000000ffff2eb224 */ /* 0x000fe200078e0a2e */
[----:B------:R-:W-:Y:S01]  /*42d0*/  ISETP.GE.AND P3, PT, R6, RZ, PT ;  /* 0x000000ff0600720c */ /* 0x000fe20003f66270 */
[--C-:B------:R-:W-:Y:S01]  /*42e0*/  @!P4 IMAD.IADD R44, R44, 0x1, -R18.reuse ;  /* 0x000000012c2cc824 */ /* 0x100fe200078e0a12 */
[C---:B------:R-:W-:Y:S01]  /*42f0*/  ISETP.GT.U32.AND P4, PT, R18.reuse, R42, PT ;  /* 0x0000002a1200720c */ /* 0x040fe20003f84070 */
[----:B------:R-:W-:Y:S02]  /*4300*/  IMAD.MOV R6, RZ, RZ, -R3 ;  /* 0x000000ffff067224 */ /* 0x000fe400078e0a03 */
[----:B------:R-:W-:Y:S02]  /*4310*/  @!P5 IMAD.IADD R43, R43, 0x1, -R18 ;  /* 0x000000012b2bd824 */ /* 0x000fe400078e0a12 */
[----:B------:R-:W-:Y:S01]  /*4320*/  IMAD R41, R18, R6, R41 ;  /* 0x0000000612297224 */ /* 0x000fe200078e0229 */
[----:B------:R-:W-:Y:S01]  /*4330*/  ISETP.GE.AND P6, PT, R10, RZ, PT ;  /* 0x000000ff0a00720c */ /* 0x000fe20003fc6270 */
[----:B------:R-:W-:Y:S01]  /*4340*/  @!P2 IMAD.MOV R44, RZ, RZ, -R44 ;  /* 0x000000ffff2ca224 */ /* 0x000fe200078e0a2c */
[----:B------:R-:W-:-:S02]  /*4350*/  LOP3.LUT R3, R36, 0x28, R35, 0xfe, !PT ;  /* 0x0000002824037812 */ /* 0x000fc400078efe23 */
[C---:B------:R-:W-:Y:S02]  /*4360*/  ISETP.GT.U32.AND P5, PT, R18.reuse, R43, PT ;  /* 0x0000002b1200720c */ /* 0x040fe40003fa4070 */
[----:B------:R-:W-:Y:S01]  /*4370*/  ISETP.GT.U32.AND P2, PT, R18, R41, PT ;  /* 0x000000291200720c */ /* 0x000fe20003f44070 */
[----:B------:R-:W-:Y:S01]  /*4380*/  @!P4 IMAD.IADD R42, R42, 0x1, -R18 ;  /* 0x000000012a2ac824 */ /* 0x000fe200078e0a12 */
[----:B------:R-:W-:Y:S01]  /*4390*/  IABS R40, R3 ;  /* 0x0000000300287213 */ /* 0x000fe20000000000 */
[----:B------:R-:W-:Y:S01]  /*43a0*/  IMAD.MOV.U32 R45, RZ, RZ, R22 ;  /* 0x000000ffff2d7224 */ /* 0x000fe200078e0016 */
[--C-:B------:R-:W-:Y:S02]  /*43b0*/  LOP3.LUT R8, R36, 0x29, R35.reuse, 0xfe, !PT ;  /* 0x0000002924087812 */ /* 0x100fe400078efe23 */
[----:B------:R-:W-:Y:S01]  /*43c0*/  ISETP.GT.U32.AND P4, PT, R18, R42, PT ;  /* 0x0000002a1200720c */ /* 0x000fe20003f84070 */
[----:B------:R-:W-:Y:S01]  /*43d0*/  IMAD.HI.U32 R10, R2, R40, RZ ;  /* 0x00000028020a7227 */ /* 0x000fe200078e00ff */
[----:B------:R-:W-:-:S03]  /*43e0*/  LOP3.LUT R13, R36, 0x2a, R35, 0xfe, !PT ;  /* 0x0000002a240d7812 */ /* 0x000fc600078efe23 */
[----:B------:R-:W-:Y:S01]  /*43f0*/  @!P6 IMAD.MOV R45, RZ, RZ, -R45 ;  /* 0x000000ffff2de224 */ /* 0x000fe200078e0a2d */
[----:B------:R-:W-:Y:S01]  /*4400*/  ISETP.GE.AND P6, PT, R5, RZ, PT ;  /* 0x000000ff0500720c */ /* 0x000fe20003fc6270 */
[----:B------:R-:W-:Y:S01]  /*4410*/  IMAD.MOV R10, RZ, RZ, -R10 ;  /* 0x000000ffff0a7224 */ /* 0x000fe200078e0a0a */
[----:B------:R-:W-:Y:S01]  /*4420*/  IABS R5, R8 ;  /* 0x0000000800057213 */ /* 0x000fe20000000000 */
[--C-:B------:R-:W-:Y:S02]  /*4430*/  @!P5 IMAD.IADD R43, R43, 0x1, -R18.reuse ;  /* 0x000000012b2bd824 */ /* 0x100fe400078e0a12 */
[----:B------:R-:W-:Y:S01]  /*4440*/  @!P2 IMAD.IADD R41, R41, 0x1, -R18 ;  /* 0x000000012929a824 */ /* 0x000fe200078e0a12 */
[----:B------:R-:W-:Y:S01]  /*4450*/  LOP3.LUT R11, R36, 0x2b, R35, 0xfe, !PT ;  /* 0x0000002b240b7812 */ /* 0x000fe200078efe23 */
[C---:B------:R-:W-:Y:S01]  /*4460*/  IMAD R40, R18.reuse, R10, R40 ;  /* 0x0000000a12287224 */ /* 0x040fe200078e0228 */
[----:B------:R-:W-:Y:S01]  /*4470*/  IABS R6, R13 ;  /* 0x0000000d00067213 */ /* 0x000fe20000000000 */
[----:B------:R-:W-:Y:S01]  /*4480*/  @!P3 IMAD.MOV R43, RZ, RZ, -R43 ;  /* 0x000000ffff2bb224 */ /* 0x000fe200078e0a2b */
[----:B------:R-:W-:Y:S01]  /*4490*/  ISETP.GT.U32.AND P3, PT, R18, R41, PT ;  /* 0x000000291200720c */ /* 0x000fe20003f64070 */
[----:B------:R-:W-:Y:S01]  /*44a0*/  IMAD.HI.U32 R12, R2, R5, RZ ;  /* 0x00000005020c7227 */ /* 0x000fe200078e00ff */
[----:B------:R-:W-:-:S02]  /*44b0*/  IABS R7, R11 ;  /* 0x0000000b00077213 */ /* 0x000fc40000000000 */
[----:B------:R-:W-:Y:S01]  /*44c0*/  ISETP.GE.AND P5, PT, R4, RZ, PT ;  /* 0x000000ff0400720c */ /* 0x000fe20003fa6270 */
[----:B------:R-:W-:Y:S01]  /*44d0*/  @!P4 IMAD.IADD R42, R42, 0x1, -R18 ;  /* 0x000000012a2ac824 */ /* 0x000fe200078e0a12 */
[----:B------:R-:W-:Y:S01]  /*44e0*/  ISETP.GT.U32.AND P4, PT, R18, R40, PT ;  /* 0x000000281200720c */ /* 0x000fe20003f84070 */
[----:B------:R-:W-:Y:S01]  /*44f0*/  IMAD.HI.U32 R10, R2, R6, RZ ;  /* 0x00000006020a7227 */ /* 0x000fe200078e00ff */
[----:B------:R-:W-:-:S03]  /*4500*/  ISETP.GE.AND P2, PT, R3, RZ, PT ;  /* 0x000000ff0300720c */ /* 0x000fc60003f46270 */
[----:B------:R-:W-:Y:S02]  /*4510*/  IMAD.MOV R4, RZ, RZ, -R12 ;  /* 0x000000ffff047224 */ /* 0x000fe400078e0a0c */
[----:B------:R-:W-:-:S04]  /*4520*/  IMAD.HI.U32 R3, R2, R7, RZ ;  /* 0x0000000702037227 */ /* 0x000fc800078e00ff */
[----:B------:R-:W-:Y:S02]  /*4530*/  IMAD.MOV R10, RZ, RZ, -R10 ;  /* 0x000000ffff0a7224 */ /* 0x000fe400078e0a0a */
[C---:B------:R-:W-:Y:S02]  /*4540*/  IMAD R5, R18.reuse, R4, R5 ;  /* 0x0000000412057224 */ /* 0x040fe400078e0205 */
[----:B------:R-:W-:Y:S02]  /*4550*/  IMAD.MOV R3, RZ, RZ, -R3 ;  /* 0x000000ffff037224 */ /* 0x000fe400078e0a03 */
[C---:B------:R-:W-:Y:S02]  /*4560*/  IMAD R6, R18.reuse, R10, R6 ;  /* 0x0000000a12067224 */ /* 0x040fe400078e0206 */
[--C-:B------:R-:W-:Y:S01]  /*4570*/  @!P3 IMAD.IADD R41, R41, 0x1, -R18.reuse ;  /* 0x000000012929b824 */ /* 0x100fe200078e0a12 */
[----:B------:R-:W-:Y:S01]  /*4580*/  ISETP.GT.U32.AND P3, PT, R18, R5, PT ;  /* 0x000000051200720c */ /* 0x000fe20003f64070 */
[----:B------:R-:W-:-:S02]  /*4590*/  @!P4 IMAD.IADD R40, R40, 0x1, -R18 ;  /* 0x000000012828c824 */ /* 0x000fc400078e0a12 */
[C---:B------:R-:W-:Y:S02]  /*45a0*/  IMAD R7, R18.reuse, R3, R7 ;  /* 0x0000000312077224 */ /* 0x040fe400078e0207 */
[----:B------:R-:W-:Y:S01]  /*45b0*/  @!P6 IMAD.MOV R42, RZ, RZ, -R42 ;  /* 0x000000ffff2ae224 */ /* 0x000fe200078e0a2a */
[C---:B------:R-:W-:Y:S01]  /*45c0*/  ISETP.GT.U32.AND P6, PT, R18.reuse, R6, PT ;  /* 0x000000061200720c */ /* 0x040fe20003fc4070 */
[----:B------:R-:W-:Y:S01]  /*45d0*/  @!P5 IMAD.MOV R41, RZ, RZ, -R41 ;  /* 0x000000ffff29d224 */ /* 0x000fe200078e0a29 */
[C---:B------:R-:W-:Y:S02]  /*45e0*/  ISETP.GT.U32.AND P4, PT, R18.reuse, R40, PT ;  /* 0x000000281200720c */ /* 0x040fe40003f84070 */
[----:B------:R-:W-:Y:S02]  /*45f0*/  ISETP.GT.U32.AND P5, PT, R18, R7, PT ;  /* 0x000000071200720c */ /* 0x000fe40003fa4070 */
[----:B------:R-:W-:Y:S01]  /*4600*/  LOP3.LUT R4, R36, 0x2c, R35, 0xfe, !PT ;  /* 0x0000002c24047812 */ /* 0x000fe200078efe23 */
[----:B------:R-:W-:-:S03]  /*4610*/  @!P3 IMAD.IADD R5, R5, 0x1, -R18 ;  /* 0x000000010505b824 */ /* 0x000fc600078e0a12 */
[----:B------:R-:W-:-:S03]  /*4620*/  IABS R12, R4 ;  /* 0x00000004000c7213 */ /* 0x000fc60000000000 */
[----:B------:R-:W-:Y:S01]  /*4630*/  @!P6 IMAD.IADD R6, R6, 0x1, -R18 ;  /* 0x000000010606e824 */ /* 0x000fe200078e0a12 */
[----:B------:R-:W-:Y:S01]  /*4640*/  ISETP.GT.U32.AND P6, PT, R18, R5, PT ;  /* 0x000000051200720c */ /* 0x000fe20003fc4070 */
[----:B------:R-:W-:Y:S01]  /*4650*/  IMAD.HI.U32 R14, R2, R12, RZ ;  /* 0x0000000c020e7227 */ /* 0x000fe200078e00ff */
[----:B------:R-:W-:-:S03]  /*4660*/  LOP3.LUT R15, R36, 0x2d, R35, 0xfe, !PT ;  /* 0x0000002d240f7812 */ /* 0x000fc600078efe23 */
[--C-:B------:R-:W-:Y:S02]  /*4670*/  @!P4 IMAD.IADD R40, R40, 0x1, -R18.reuse ;  /* 0x000000012828c824 */ /* 0x100fe400078e0a12 */
[----:B------:R-:W-:Y:S01]  /*4680*/  @!P5 IMAD.IADD R7, R7, 0x1, -R18 ;  /* 0x000000010707d824 */ /* 0x000fe200078e0a12 */
[----:B------:R-:W-:Y:S01]  /*4690*/  IABS R10, R15 ;  /* 0x0000000f000a7213 */ /* 0x000fe20000000000 */
[----:B------:R-:W-:Y:S01]  /*46a0*/  IMAD.MOV R14, RZ, RZ, -R14 ;  /* 0x000000ffff0e7224 */ /* 0x000fe200078e0a0e */
[----:B------:R-:W-:Y:S01]  /*46b0*/  LOP3.LUT R16, R36, 0x2e, R35, 0xfe, !PT ;  /* 0x0000002e24107812 */ /* 0x000fe200078efe23 */
[----:B------:R-:W-:Y:S01]  /*46c0*/  @!P2 IMAD.MOV R40, RZ, RZ, -R40 ;  /* 0x000000ffff28a224 */ /* 0x000fe200078e0a28 */
[----:B------:R-:W-:Y:S01]  /*46d0*/  ISETP.GE.AND P4, PT, R8, RZ, PT ;  /* 0x000000ff0800720c */ /* 0x000fe20003f86270 */
[C---:B------:R-:W-:Y:S01]  /*46e0*/  IMAD R8, R18.reuse, R14, R12 ;  /* 0x0000000e12087224 */ /* 0x040fe200078e020c */
[----:B------:R-:W-:Y:S01]  /*46f0*/  ISETP.GT.U32.AND P2, PT, R18, R7, PT ;  /* 0x000000071200720c */ /* 0x000fe20003f44070 */
[----:B------:R-:W-:Y:S01]  /*4700*/  IMAD.HI.U32 R3, R2, R10, RZ ;  /* 0x0000000a02037227 */ /* 0x000fe200078e00ff */
[----:B------:R-:W-:-:S02]  /*4710*/  IABS R17, R16 ;  /* 0x0000001000117213 */ /* 0x000fc40000000000 */
[C---:B------:R-:W-:Y:S01]  /*4720*/  ISETP.GT.U32.AND P5, PT, R18.reuse, R6, PT ;  /* 0x000000061200720c */ /* 0x040fe20003fa4070 */
[----:B------:R-:W-:Y:S01]  /*4730*/  @!P6 IMAD.IADD R5, R5, 0x1, -R18 ;  /* 0x000000010505e824 */ /* 0x000fe200078e0a12 */
[----:B------:R-:W-:Y:S01]  /*4740*/  ISETP.GT.U32.AND P6, PT, R18, R8, PT ;  /* 0x000000081200720c */ /* 0x000fe20003fc4070 */
[----:B------:R-:W-:Y:S02]  /*4750*/  IMAD.MOV R3, RZ, RZ, -R3 ;  /* 0x000000ffff037224 */ /* 0x000fe400078e0a03 */
[----:B------:R-:W-:Y:S01]  /*4760*/  IMAD.HI.U32 R20, R2, R17, RZ ;  /* 0x0000001102147227 */ /* 0x000fe200078e00ff */
[----:B------:R-:W-:-:S03]  /*4770*/  LOP3.LUT R21, R36, 0x2f, R35, 0xfe, !PT ;  /* 0x0000002f24157812 */ /* 0x000fc600078efe23 */
[----:B------:R-:W-:Y:S02]  /*4780*/  IMAD R10, R18, R3, R10 ;  /* 0x00000003120a7224 */ /* 0x000fe400078e020a */
[----:B------:R-:W-:Y:S02]  /*4790*/  IMAD.MOV R20, RZ, RZ, -R20 ;  /* 0x000000ffff147224 */ /* 0x000fe400078e0a14 */
[--C-:B------:R-:W-:Y:S01]  /*47a0*/  @!P2 IMAD.IADD R7, R7, 0x1, -R18.reuse ;  /* 0x000000010707a824 */ /* 0x100fe200078e0a12 */
[----:B------:R-:W-:Y:S01]  /*47b0*/  ISETP.GE.AND P2, PT, R11, RZ, PT ;  /* 0x000000ff0b00720c */ /* 0x000fe20003f46270 */
[--C-:B------:R-:W-:Y:S01]  /*47c0*/  @!P5 IMAD.IADD R6, R6, 0x1, -R18.reuse ;  /* 0x000000010606d824 */ /* 0x100fe200078e0a12 */
[----:B------:R-:W-:Y:S01]  /*47d0*/  IABS R12, R21 ;  /* 0x00000015000c7213 */ /* 0x000fe20000000000 */
[C---:B------:R-:W-:Y:S01]  /*47e0*/  IMAD R11, R18.reuse, R20, R17 ;  /* 0x00000014120b7224 */ /* 0x040fe200078e0211 */
[----:B------:R-:W-:Y:S01]  /*47f0*/  ISETP.GT.U32.AND P5, PT, R18, R10, PT ;  /* 0x0000000a1200720c */ /* 0x000fe20003fa4070 */
[----:B------:R-:W-:Y:S01]  /*4800*/  @!P6 IMAD.IADD R8, R8, 0x1, -R18 ;  /* 0x000000010808e824 */ /* 0x000fe200078e0a12 */
[----:B------:R-:W-:Y:S01]  /*4810*/  ISETP.GE.AND P3, PT, R13, RZ, PT ;  /* 0x000000ff0d00720c */ /* 0x000fe20003f66270 */
[----:B------:R-:W-:Y:S01]  /*4820*/  IMAD.HI.U32 R14, R2, R12, RZ ;  /* 0x0000000c020e7227 */ /* 0x000fe200078e00ff */
[----:B------:R-:W-:-:S02]  /*4830*/  ISETP.GT.U32.AND P6, PT, R18, R11, PT ;  /* 0x0000000b1200720c */ /* 0x000fc40003fc4070 */
[----:B------:R-:W-:Y:S01]  /*4840*/  LOP3.LUT R19, R36, 0x30, R35, 0xfe, !PT ;  /* 0x0000003024137812 */ /* 0x000fe200078efe23 */
[----:B------:R-:W-:-:S03]  /*4850*/  IMAD.MOV R14, RZ, RZ, -R14 ;  /* 0x000000ffff0e7224 */ /* 0x000fc600078e0a0e */
[----:B------:R-:W-:Y:S01]  /*4860*/  IABS R13, R19 ;  /* 0x00000013000d7213 */ /* 0x000fe20000000000 */
[----:B------:R-:W-:Y:S01]  /*4870*/  IMAD R12, R18, R14, R12 ;  /* 0x0000000e120c7224 */ /* 0x000fe200078e020c */
[----:B------:R-:W-:Y:S01]  /*4880*/  LOP3.LUT R3, R36, 0x31, R35, 0xfe, !PT ;  /* 0x0000003124037812 */ /* 0x000fe200078efe23 */
[----:B------:R-:W-:Y:S01]  /*4890*/  @!P5 IMAD.IADD R10, R10, 0x1, -R18 ;  /* 0x000000010a0ad824 */ /* 0x000fe200078e0a12 */
[----:B------:R-:W-:Y:S01]  /*48a0*/  ISETP.GT.U32.AND P5, PT, R18, R8, PT ;  /* 0x000000081200720c */ /* 0x000fe20003fa4070 */
[----:B------:R-:W-:Y:S01]  /*48b0*/  IMAD.HI.U32 R17, R2, R13, RZ ;  /* 0x0000000d02117227 */ /* 0x000fe200078e00ff */
[----:B------:R-:W-:-:S03]  /*48c0*/  IABS R14, R3 ;  /* 0x00000003000e7213 */ /* 0x000fc60000000000 */
[----:B------:R-:W-:Y:S01]  /*48d0*/  @!P3 IMAD.MOV R6, RZ, RZ, -R6 ;  /* 0x000000ffff06b224 */ /* 0x000fe200078e0a06 */
[C---:B------:R-:W-:Y:S01]  /*48e0*/  ISETP.GT.U32.AND P3, PT, R18.reuse, R12, PT ;  /* 0x0000000c1200720c */ /* 0x040fe20003f64070 */
[----:B------:R-:W-:Y:S02]  /*48f0*/  @!P6 IMAD.IADD R11, R11, 0x1, -R18 ;  /* 0x000000010b0be824 */ /* 0x000fe400078e0a12 */
[----:B------:R-:W-:Y:S02]  /*4900*/  IMAD.MOV R17, RZ, RZ, -R17 ;  /* 0x000000ffff117224 */ /* 0x000fe400078e0a11 */
[----:B------:R-:W-:Y:S01]  /*4910*/  @!P2 IMAD.MOV R7, RZ, RZ, -R7 ;  /* 0x000000ffff07a224 */ /* 0x000fe200078e0a07 */
[----:B------:R-:W-:Y:S01]  /*4920*/  ISETP.GT.U32.AND P2, PT, R18, R11, PT ;  /* 0x0000000b1200720c */ /* 0x000fe20003f44070 */
[----:B------:R-:W-:-:S04]  /*4930*/  IMAD.HI.U32 R20, R2, R14, RZ ;  /* 0x0000000e02147227 */ /* 0x000fc800078e00ff */
[----:B------:R-:W-:Y:S02]  /*4940*/  IMAD R13, R18, R17, R13 ;  /* 0x00000011120d7224 */ /* 0x000fe400078e020d */
[----:B------:R-:W-:Y:S02]  /*4950*/  IMAD.MOV R20, RZ, RZ, -R20 ;  /* 0x000000ffff147224 */ /* 0x000fe400078e0a14 */
[--C-:B------:R-:W-:Y:S01]  /*4960*/  @!P5 IMAD.IADD R8, R8, 0x1, -R18.reuse ;  /* 0x000000010808d824 */ /* 0x100fe200078e0a12 */
[----:B------:R-:W-:Y:S01]  /*4970*/  ISETP.GT.U32.AND P5, PT, R18, R13, PT ;  /* 0x0000000d1200720c */ /* 0x000fe20003fa4070 */
[----:B------:R-:W-:Y:S01]  /*4980*/  @!P3 IMAD.IADD R12, R12, 0x1, -R18 ;  /* 0x000000010c0cb824 */ /* 0x000fe200078e0a12 */
[----:B------:R-:W-:Y:S01]  /*4990*/  ISETP.GE.AND P6, PT, R4, RZ, PT ;  /* 0x000000ff0400720c */ /* 0x000fe20003fc6270 */
[C---:B------:R-:W-:Y:S02]  /*49a0*/  IMAD R14, R18.reuse, R20, R14 ;  /* 0x00000014120e7224 */ /* 0x040fe400078e020e */
[----:B------:R-:W-:Y:S01]  /*49b0*/  @!P4 IMAD.MOV R5, RZ, RZ, -R5 ;  /* 0x000000ffff05c224 */ /* 0x000fe200078e0a05 */
[C---:B------:R-:W-:Y:S01]  /*49c0*/  ISETP.GT.U32.AND P4, PT, R18.reuse, R10, PT ;  /* 0x0000000a1200720c */ /* 0x040fe20003f84070 */
[----:B------:R-:W-:Y:S01]  /*49d0*/  @!P2 IMAD.IADD R11, R11, 0x1, -R18 ;  /* 0x000000010b0ba824 */ /* 0x000fe200078e0a12 */
[----:B------:R-:W-:-:S02]  /*49e0*/  ISETP.GT.U32.AND P3, PT, R18, R12, PT ;  /* 0x0000000c1200720c */ /* 0x000fc40003f64070 */
[----:B------:R-:W-:Y:S02]  /*49f0*/  ISETP.GT.U32.AND P2, PT, R18, R14, PT ;  /* 0x0000000e1200720c */ /* 0x000fe40003f44070 */
[----:B------:R-:W-:Y:S01]  /*4a00*/  LOP3.LUT R17, R36, 0x33, R35, 0xfe, !PT ;  /* 0x0000003324117812 */ /* 0x000fe200078efe23 */
[----:B------:R-:W-:-:S03]  /*4a10*/  @!P5 IMAD.IADD R13, R13, 0x1, -R18 ;  /* 0x000000010d0dd824 */ /* 0x000fc600078e0a12 */
[----:B------:R-:W-:Y:S01]  /*4a20*/  IABS R22, R17 ;  /* 0x0000001100167213 */ /* 0x000fe20000000000 */
[----:B------:R-:W-:Y:S01]  /*4a30*/  @!P6 IMAD.MOV R8, RZ, RZ, -R8 ;  /* 0x000000ffff08e224 */ /* 0x000fe200078e0a08 */
[----:B------:R-:W-:Y:S02]  /*4a40*/  ISETP.GE.AND P5, PT, R16, RZ, PT ;  /* 0x000000ff1000720c */ /* 0x000fe40003fa6270 */
[----:B------:R-:W-:Y:S01]  /*4a50*/  ISETP.GT.U32.AND P6, PT, R18, R13, PT ;  /* 0x0000000d1200720c */ /* 0x000fe20003fc4070 */
[----:B------:R-:W-:Y:S02]  /*4a60*/  IMAD.MOV.U32 R16, RZ, RZ, R22 ;  /* 0x000000ffff107224 */ /* 0x000fe400078e0016 */
[--C-:B------:R-:W-:Y:S01]  /*4a70*/  @!P4 IMAD.IADD R10, R10, 0x1, -R18.reuse ;  /* 0x000000010a0ac824 */ /* 0x100fe200078e0a12 */
[----:B------:R-:W-:Y:S01]  /*4a80*/  ISETP.GE.AND P4, PT, R15, RZ, PT ;  /* 0x000000ff0f00720c */ /* 0x000fe20003f86270 */
[--C-:B------:R-:W-:Y:S01]  /*4a90*/  @!P3 IMAD.IADD R12, R12, 0x1, -R18.reuse ;  /* 0x000000010c0cb824 */ /* 0x100fe200078e0a12 */
[----:B------:R-:W-:Y:S01]  /*4aa0*/  ISETP.GE.AND P3, PT, R21, RZ, PT ;  /* 0x000000ff1500720c */ /* 0x000fe20003f66270 */
[----:B------:R-:W-:Y:S01]  /*4ab0*/  @!P2 IMAD.IADD R14, R14, 0x1, -R18 ;  /* 0x000000010e0ea824 */ /* 0x000fe200078e0a12 */
[----:B------:R-:W-:Y:S01]  /*4ac0*/  ISETP.GE.AND P2, PT, R19, RZ, PT ;  /* 0x000000ff1300720c */ /* 0x000fe20003f46270 */
[----:B------:R-:W-:Y:S01]  /*4ad0*/  IMAD.HI.U32 R21, R2, R16, RZ ;  /* 0x0000001002157227 */ /* 0x000fe200078e00ff */
[----:B------:R-:W-:-:S03]  /*4ae0*/  LOP3.LUT R4, R36, 0x32, R35, 0xfe, !PT ;  /* 0x0000003224047812 */ /* 0x000fc600078efe23 */
[----:B------:R-:W-:Y:S01]  /*4af0*/  IMAD.MOV R21, RZ, RZ, -R21 ;  /* 0x000000ffff157224 */ /* 0x000fe200078e0a15 */
[----:B------:R-:W-:Y:S01]  /*4b00*/  IABS R15, R4 ;  /* 0x00000004000f7213 */ /* 0x000fe20000000000 */
[----:B------:R-:W-:Y:S02]  /*4b10*/  @!P6 IMAD.IADD R13, R13, 0x1, -R18 ;  /* 0x000000010d0de824 */ /* 0x000fe400078e0a12 */
[C---:B------:R-:W-:Y:S02]  /*4b20*/  IMAD R16, R18.reuse, R21, R16 ;  /* 0x0000001512107224 */ /* 0x040fe400078e0210 */
[----:B------:R-:W-:Y:S01]  /*4b30*/  @!P4 IMAD.MOV R10, RZ, RZ, -R10 ;  /* 0x000000ffff0ac224 */ /* 0x000fe200078e0a0a */
[C---:B------:R-:W-:Y:S01]  /*4b40*/  ISETP.GT.U32.AND P4, PT, R18.reuse, R14, PT ;  /* 0x0000000e1200720c */ /* 0x040fe20003f84070 */
[----:B------:R-:W-:Y:S01]  /*4b50*/  @!P2 IMAD.MOV R13, RZ, RZ, -R13 ;  /* 0x000000ffff0da224 */ /* 0x000fe200078e0a0d */
[----:B------:R-:W-:Y:S01]  /*4b60*/  ISETP.GT.U32.AND P2, PT, R18, R16, PT ;  /* 0x000000101200720c */ /* 0x000fe20003f44070 */
[----:B------:R-:W-:-:S04]  /*4b70*/  IMAD.HI.U32 R20, R2, R15, RZ ;  /* 0x0000000f02147227 */ /* 0x000fc800078e00ff */
[----:B------:R-:W-:-:S04]  /*4b80*/  IMAD.MOV R20, RZ, RZ, -R20 ;  /* 0x000000ffff147224 */ /* 0x000fc800078e0a14 */
[----:B------:R-:W-:Y:S01]  /*4b90*/  IMAD R15, R18, R20, R15 ;  /* 0x00000014120f7224 */ /* 0x000fe200078e020f */
[----:B------:R-:W-:Y:S01]  /*4ba0*/  LOP3.LUT R20, R36, 0x34, R35, 0xfe, !PT ;  /* 0x0000003424147812 */ /* 0x000fe200078efe23 */
[--C-:B------:R-:W-:Y:S01]  /*4bb0*/  @!P4 IMAD.IADD R14, R14, 0x1, -R18.reuse ;  /* 0x000000010e0ec824 */ /* 0x100fe200078e0a12 */
[----:B------:R-:W-:Y:S01]  /*4bc0*/  ISETP.GE.AND P4, PT, R17, RZ, PT ;  /* 0x000000ff1100720c */ /* 0x000fe20003f86270 */
[----:B------:R-:W-:Y:S01]  /*4bd0*/  @!P2 IMAD.IADD R16, R16, 0x1, -R18 ;  /* 0x000000011010a824 */ /* 0x000fe200078e0a12 */
[----:B------:R-:W-:-:S04]  /*4be0*/  IABS R17, R20 ;  /* 0x0000001400117213 */ /* 0x000fc80000000000 */
[----:B------:R-:W-:Y:S01]  /*4bf0*/  ISETP.GT.U32.AND P2, PT, R18, R16, PT ;  /* 0x000000101200720c */ /* 0x000fe20003f44070 */
[----:B------:R-:W-:-:S04]  /*4c00*/  IMAD.HI.U32 R22, R2, R17, RZ ;  /* 0x0000001102167227 */ /* 0x000fc800078e00ff */
[----:B------:R-:W-:-:S04]  /*4c10*/  IMAD.MOV R22, RZ, RZ, -R22 ;  /* 0x000000ffff167224 */ /* 0x000fc800078e0a16 */
[----:B------:R-:W-:-:S04]  /*4c20*/  IMAD R17, R18, R22, R17 ;  /* 0x0000001612117224 */ /* 0x000fc800078e0211 */
[----:B------:R-:W-:Y:S01]  /*4c30*/  @!P2 IMAD.IADD R16, R16, 0x1, -R18 ;  /* 0x000000011010a824 */ /* 0x000fe200078e0a12 */
[----:B------:R-:W-:Y:S01]  /*4c40*/  ISETP.GT.U32.AND P2, PT, R18, R17, PT ;  /* 0x000000111200720c */ /* 0x000fe20003f44070 */
[----:B------:R-:W-:Y:S01]  /*4c50*/  @!P5 IMAD.MOV R11, RZ, RZ, -R11 ;  /* 0x000000ffff0bd224 */ /* 0x000fe200078e0a0b */
[----:B------:R-:W-:Y:S02]  /*4c60*/  ISETP.GE.AND P5, PT, R3, RZ, PT ;  /* 0x000000ff0300720c */ /* 0x000fe40003fa6270 */
[C-C-:B------:R-:W-:Y:S02]  /*4c70*/  LOP3.LUT R23, R36.reuse, 0x35, R35.reuse, 0xfe, !PT ;  /* 0x0000003524177812 */ /* 0x140fe400078efe23 */
[----:B------:R-:W-:Y:S01]  /*4c80*/  LOP3.LUT R3, R36, 0x36, R35, 0xfe, !PT ;  /* 0x0000003624037812 */ /* 0x000fe200078efe23 */
[----:B------:R-:W-:Y:S01]  /*4c90*/  @!P3 IMAD.MOV R12, RZ, RZ, -R12 ;  /* 0x000000ffff0cb224 */ /* 0x000fe200078e0a0c */
[----:B------:R-:W-:Y:S02]  /*4ca0*/  ISETP.GT.U32.AND P6, PT, R18, R15, PT ;  /* 0x0000000f1200720c */ /* 0x000fe40003fc4070 */
[----:B------:R-:W-:-:S02]  /*4cb0*/  ISETP.GE.AND P3, PT, R4, RZ, PT ;  /* 0x000000ff0400720c */ /* 0x000fc40003f66270 */
[----:B------:R-:W-:Y:S01]  /*4cc0*/  IABS R4, R23 ;  /* 0x0000001700047213 */ /* 0x000fe20000000000 */
[----:B------:R-:W-:Y:S01]  /*4cd0*/  @!P2 IMAD.IADD R17, R17, 0x1, -R18 ;  /* 0x000000011111a824 */ /* 0x000fe200078e0a12 */
[----:B------:R-:W-:Y:S01]  /*4ce0*/  IABS R19, R3 ;  /* 0x0000000300137213 */ /* 0x000fe20000000000 */
[----:B------:R-:W-:Y:S01]  /*4cf0*/  @!P5 IMAD.MOV R14, RZ, RZ, -R14 ;  /* 0x000000ffff0ed224 */ /* 0x000fe200078e0a0e */
[----:B------:R-:W-:Y:S01]  /*4d00*/  ISETP.GE.AND P5, PT, R20, RZ, PT ;  /* 0x000000ff1400720c */ /* 0x000fe20003fa6270 */
[----:B------:R-:W-:Y:S01]  /*4d10*/  IMAD.HI.U32 R21, R2, R4, RZ ;  /* 0x0000000402157227 */ /* 0x000fe200078e00ff */
[----:B------:R-:W-:-:S03]  /*4d20*/  ISETP.GT.U32.AND P2, PT, R18, R17, PT ;  /* 0x000000111200720c */ /* 0x000fc60003f44070 */
[----:B------:R-:W-:-:S04]  /*4d30*/  IMAD.HI.U32 R20, R2, R19, RZ ;  /* 0x0000001302147227 */ /* 0x000fc800078e00ff */
[----:B------:R-:W-:Y:S02]  /*4d40*/  IMAD.MOV R21, RZ, RZ, -R21 ;  /* 0x000000ffff157224 */ /* 0x000fe400078e0a15 */
[----:B------:R-:W-:Y:S02]  /*4d50*/  IMAD.MOV R20, RZ, RZ, -R20 ;  /* 0x000000ffff147224 */ /* 0x000fe400078e0a14 */
[----:B------:R-:W-:Y:S02]  /*4d60*/  @!P6 IMAD.IADD R15, R15, 0x1, -R18 ;  /* 0x000000010f0fe824 */ /* 0x000fe400078e0a12 */
[C---:B------:R-:W-:Y:S02]  /*4d70*/  IMAD R4, R18.reuse, R21, R4 ;  /* 0x0000001512047224 */ /* 0x040fe400078e0204 */
[C---:B------:R-:W-:Y:S01]  /*4d80*/  IMAD R19, R18.reuse, R20, R19 ;  /* 0x0000001412137224 */ /* 0x040fe200078e0213 */
[C---:B------:R-:W-:Y:S01]  /*4d90*/  ISETP.GT.U32.AND P6, PT, R18.reuse, R15, PT ;  /* 0x0000000f1200720c */ /* 0x040fe20003fc4070 */
[----:B------:R-:W-:Y:S01]  /*4da0*/  @!P4 IMAD.MOV R16, RZ, RZ, -R16 ;  /* 0x000000ffff10c224 */ /* 0x000fe200078e0a10 */
[C---:B------:R-:W-:Y:S01]  /*4db0*/  ISETP.GT.U32.AND P4, PT, R18.reuse, R4, PT ;  /* 0x000000041200720c */ /* 0x040fe20003f84070 */
[----:B------:R-:W-:Y:S01]  /*4dc0*/  @!P2 IMAD.IADD R17, R17, 0x1, -R18 ;  /* 0x000000011111a824 */ /* 0x000fe200078e0a12 */
[----:B------:R-:W-:-:S02]  /*4dd0*/  ISETP.GT.U32.AND P2, PT, R18, R19, PT ;  /* 0x000000131200720c */ /* 0x000fc40003f44070 */
[----:B------:R-:W-:-:S04]  /*4de0*/  LOP3.LUT R25, R36, 0x37, R35, 0xfe, !PT ;  /* 0x0000003724197812 */ /* 0x000fc800078efe23 */
[----:B------:R-:W-:Y:S02]  /*4df0*/  IABS R28, R25 ;  /* 0x00000019001c7213 */ /* 0x000fe40000000000 */
[C-C-:B------:R-:W-:Y:S02]  /*4e00*/  LOP3.LUT R29, R36.reuse, 0x38, R35.reuse, 0xfe, !PT ;  /* 0x00000038241d7812 */ /* 0x140fe400078efe23 */
[----:B------:R-:W-:Y:S01]  /*4e10*/  LOP3.LUT R33, R36, 0x3a, R35, 0xfe, !PT ;  /* 0x0000003a24217812 */ /* 0x000fe200078efe23 */
[----:B------:R-:W-:Y:S01]  /*4e20*/  IMAD.HI.U32 R20, R2, R28, RZ ;  /* 0x0000001c02147227 */ /* 0x000fe200078e00ff */
[----:B------:R-:W-:-:S03]  /*4e30*/  IABS R26, R29 ;  /* 0x0000001d001a7213 */ /* 0x000fc60000000000 */
[--C-:B------:R-:W-:Y:S01]  /*4e40*/  @!P6 IMAD.IADD R15, R15, 0x1, -R18.reuse ;  /* 0x000000010f0fe824 */ /* 0x100fe200078e0a12 */
[----:B------:R-:W-:Y:S01]  /*4e50*/  ISETP.GE.AND P6, PT, R23, RZ, PT ;  /* 0x000000ff1700720c */ /* 0x000fe20003fc6270 */
[--C-:B------:R-:W-:Y:S01]  /*4e60*/  @!P4 IMAD.IADD R4, R4, 0x1, -R18.reuse ;  /* 0x000000010404c824 */ /* 0x100fe200078e0a12 */
[----:B------:R-:W-:Y:S01]  /*4e70*/  IABS R23, R33 ;  /* 0x0000002100177213 */ /* 0x000fe20000000000 */
[----:B------:R-:W-:Y:S02]  /*4e80*/  @!P2 IMAD.IADD R19, R19, 0x1, -R18 ;  /* 0x000000011313a824 */ /* 0x000fe400078e0a12 */
[----:B------:R-:W-:Y:S01]  /*4e90*/  IMAD.MOV R20, RZ, RZ, -R20 ;  /* 0x000000ffff147224 */ /* 0x000fe200078e0a14 */
[C---:B------:R-:W-:Y:S01]  /*4ea0*/  ISETP.GT.U32.AND P2, PT, R18.reuse, R4, PT ;  /* 0x000000041200720c */ /* 0x040fe20003f44070 */
[----:B------:R-:W-:Y:S01]  /*4eb0*/  @!P3 IMAD.MOV R15, RZ, RZ, -R15 ;  /* 0x000000ffff0fb224 */ /* 0x000fe200078e0a0f */
[----:B------:R-:W-:Y:S01]  /*4ec0*/  ISETP.GE.AND P3, PT, R3, RZ, PT ;  /* 0x000000ff0300720c */ /* 0x000fe20003f66270 */
[----:B------:R-:W-:Y:S01]  /*4ed0*/  @!P5 IMAD.MOV R17, RZ, RZ, -R17 ;  /* 0x000000ffff11d224 */ /* 0x000fe200078e0a11 */
[----:B------:R-:W-:Y:S01]  /*4ee0*/  ISETP.GT.U32.AND P5, PT, R18, R19, PT ;  /* 0x000000131200720c */ /* 0x000fe20003fa4070 */
[----:B------:R-:W-:Y:S01]  /*4ef0*/  IMAD.HI.U32 R27, R2, R26, RZ ;  /* 0x0000001a021b7227 */ /* 0x000fe200078e00ff */
[----:B------:R-:W-:-:S03]  /*4f00*/  LOP3.LUT R34, R36, 0x39, R35, 0xfe, !PT ;  /* 0x0000003924227812 */ /* 0x000fc600078efe23 */
[----:B------:R-:W-:Y:S01]  /*4f10*/  IMAD.HI.U32 R3, R2, R23, RZ ;  /* 0x0000001702037227 */ /* 0x000fe200078e00ff */
[----:B------:R-:W-:-:S03]  /*4f20*/  LOP3.LUT R32, R36, 0x3b, R35, 0xfe, !PT ;  /* 0x0000003b24207812 */ /* 0x000fc600078efe23 */
[C---:B------:R-:W-:Y:S02]  /*4f30*/  IMAD R20, R18.reuse, R20, R28 ;  /* 0x0000001412147224 */ /* 0x040fe400078e021c */
[----:B------:R-:W-:Y:S02]  /*4f40*/  IMAD.MOV R27, RZ, RZ, -R27 ;  /* 0x000000ffff1b7224 */ /* 0x000fe400078e0a1b */
[----:B------:R-:W-:Y:S01]  /*4f50*/  IMAD.MOV R3, RZ, RZ, -R3 ;  /* 0x000000ffff037224 */ /* 0x000fe200078e0a03 */
[C---:B------:R-:W-:Y:S01]  /*4f60*/  ISETP.GT.U32.AND P4, PT, R18.reuse, R20, PT ;  /* 0x000000141200720c */ /* 0x040fe20003f84070 */
[C---:B------:R-:W-:Y:S01]  /*4f70*/  IMAD R26, R18.reuse, R27, R26 ;  /* 0x0000001b121a7224 */ /* 0x040fe200078e021a */
[----:B------:R-:W-:Y:S01]  /*4f80*/  IABS R24, R34 ;  /* 0x0000002200187213 */ /* 0x000fe20000000000 */
[----:B------:R-:W-:Y:S01]  /*4f90*/  IMAD R23, R18, R3, R23 ;  /* 0x0000000312177224 */ /* 0x000fe200078e0217 */
[----:B------:R-:W-:Y:S01]  /*4fa0*/  IABS R22, R32 ;  /* 0x0000002000167213 */ /* 0x000fe20000000000 */
[----:B------:R-:W-:Y:S01]  /*4fb0*/  @!P2 IMAD.IADD R4, R4, 0x1, -R18 ;  /* 0x000000010404a824 */ /* 0x000fe200078e0a12 */
[----:B------:R-:W-:Y:S01]  /*4fc0*/  ISETP.GT.U32.AND P2, PT, R18, R26, PT ;  /* 0x0000001a1200720c */ /* 0x000fe20003f44070 */
[----:B------:R-:W-:-:S04]  /*4fd0*/  IMAD.HI.U32 R21, R2, R24, RZ ;  /* 0x0000001802157227 */ /* 0x000fc800078e00ff */
[----:B------:R-:W-:-:S04]  /*4fe0*/  IMAD.HI.U32 R30, R2, R22, RZ ;  /* 0x00000016021e7227 */ /* 0x000fc800078e00ff */
[----:B------:R-:W-:Y:S01]  /*4ff0*/  @!P5 IMAD.IADD R19, R19, 0x1, -R18 ;  /* 0x000000011313d824 */ /* 0x000fe200078e0a12 */
[----:B------:R-:W-:Y:S01]  /*5000*/  ISETP.GT.U32.AND P5, PT, R18, R23, PT ;  /* 0x000000171200720c */ /* 0x000fe20003fa4070 */
[----:B------:R-:W-:Y:S02]  /*5010*/  IMAD.MOV R21, RZ, RZ, -R21 ;  /* 0x000000ffff157224 */ /* 0x000fe400078e0a15 */
[----:B------:R-:W-:Y:S01]  /*5020*/  IMAD.MOV R30, RZ, RZ, -R30 ;  /* 0x000000ffff1e7224 */ /* 0x000fe200078e0a1e */
[--C-:B------:R-:W-:Y:S01]  /*5030*/  LOP3.LUT R27, R36, 0x3c, R35.reuse, 0xfe, !PT ;  /* 0x0000003c241b7812 */ /* 0x100fe200078efe23 */
[----:B------:R-:W-:Y:S01]  /*5040*/  @!P4 IMAD.IADD R20, R20, 0x1, -R18 ;  /* 0x000000011414c824 */ /* 0x000fe200078e0a12 */
[--C-:B------:R-:W-:Y:S01]  /*5050*/  LOP3.LUT R31, R36, 0x3d, R35.reuse, 0xfe, !PT ;  /* 0x0000003d241f7812 */ /* 0x100fe200078efe23 */
[----:B------:R-:W-:Y:S01]  /*5060*/  IMAD R24, R18, R21, R24 ;  /* 0x0000001512187224 */ /* 0x000fe200078e0218 */
[--C-:B------:R-:W-:Y:S01]  /*5070*/  LOP3.LUT R28, R36, 0x3f, R35.reuse, 0xfe, !PT ;  /* 0x0000003f241c7812 */ /* 0x100fe200078efe23 */
[----:B------:R-:W-:Y:S01]  /*5080*/  IMAD R22, R18, R30, R22 ;  /* 0x0000001e12167224 */ /* 0x000fe200078e0216 */
[----:B------:R-:W-:-:S02]  /*5090*/  LOP3.LUT R30, R36, 0x3e, R35, 0xfe, !PT ;  /* 0x0000003e241e7812 */ /* 0x000fc400078efe23 */
[----:B------:R-:W-:Y:S01]  /*50a0*/  IABS R36, R27 ;  /* 0x0000001b00247213 */ /* 0x000fe20000000000 */
[----:B------:R-:W-:Y:S01]  /*50b0*/  @!P6 IMAD.MOV R4, RZ, RZ, -R4 ;  /* 0x000000ffff04e224 */ /* 0x000fe200078e0a04 */
[----:B------:R-:W-:Y:S01]  /*50c0*/  ISETP.GT.U32.AND P4, PT, R18, R20, PT ;  /* 0x000000141200720c */ /* 0x000fe20003f84070 */
[--C-:B------:R-:W-:Y:S01]  /*50d0*/  @!P2 IMAD.IADD R26, R26, 0x1, -R18.reuse ;  /* 0x000000011a1aa824 */ /* 0x100fe200078e0a12 */
[----:B------:R-:W-:Y:S01]  /*50e0*/  ISETP.GT.U32.AND P6, PT, R18, R24, PT ;  /* 0x000000181200720c */ /* 0x000fe20003fc4070 */
[----:B------:R-:W-:Y:S01]  /*50f0*/  @!P5 IMAD.IADD R23, R23, 0x1, -R18 ;  /* 0x000000011717d824 */ /* 0x000fe200078e0a12 */
[----:B------:R-:W-:Y:S01]  /*5100*/  IABS R3, R31 ;  /* 0x0000001f00037213 */ /* 0x000fe20000000000 */
[----:B------:R-:W-:Y:S01]  /*5110*/  IMAD.HI.U32 R38, R2, R36, RZ ;  /* 0x0000002402267227 */ /* 0x000fe200078e00ff */
[----:B------:R-:W-:Y:S02]  /*5120*/  IABS R35, R30 ;  /* 0x0000001e00237213 */ /* 0x000fe40000000000 */
[----:B------:R-:W-:-:S02]  /*5130*/  IABS R21, R28 ;  /* 0x0000001c00157213 */ /* 0x000fc40000000000 */
[----:B------:R-:W-:Y:S01]  /*5140*/  ISETP.GE.AND P2, PT, R25, RZ, PT ;  /* 0x000000ff1900720c */ /* 0x000fe20003f46270 */
[----:B------:R-:W-:Y:S01]  /*5150*/  @!P3 IMAD.MOV R19, RZ, RZ, -R19 ;  /* 0x000000ffff13b224 */ /* 0x000fe200078e0a13 */
[----:B------:R-:W-:Y:S01]  /*5160*/  ISETP.GT.U32.AND P3, PT, R18, R23, PT ;  /* 0x000000171200720c */ /* 0x000fe20003f64070 */
[----:B------:R-:W-:-:S04]  /*5170*/  IMAD.HI.U32 R37, R2, R3, RZ ;  /* 0x0000000302257227 */ /* 0x000fc800078e00ff */
[----:B------:R-:W-:Y:S02]  /*5180*/  IMAD.MOV R38, RZ, RZ, -R38 ;  /* 0x000000ffff267224 */ /* 0x000fe400078e0a26 */
[----:B------:R-:W-:-:S04]  /*5190*/  IMAD.HI.U32 R39, R2, R35, RZ ;  /* 0x0000002302277227 */ /* 0x000fc800078e00ff */
[----:B------:R-:W-:-:S04]  /*51a0*/  IMAD.HI.U32 R2, R2, R21, RZ ;  /* 0x0000001502027227 */ /* 0x000fc800078e00ff */
[----:B------:R-:W-:Y:S02]  /*51b0*/  IMAD R25, R18, R38, R36 ;  /* 0x0000002612197224 */ /* 0x000fe400078e0224 */
[----:B------:R-:W-:Y:S02]  /*51c0*/  @!P4 IMAD.IADD R20, R20, 0x1, -R18 ;  /* 0x000000011414c824 */ /* 0x000fe400078e0a12 */
[----:B------:R-:W-:Y:S02]  /*51d0*/  IMAD.MOV R36, RZ, RZ, -R2 ;  /* 0x000000ffff247224 */ /* 0x000fe400078e0a02 */
[----:B------:R-:W-:Y:S01]  /*51e0*/  @!P6 IMAD.IADD R24, R24, 0x1, -R18 ;  /* 0x000000011818e824 */ /* 0x000fe200078e0a12 */
[C---:B------:R-:W-:Y:S01]  /*51f0*/  ISETP.GT.U32.AND P4, PT, R18.reuse, R22, PT ;  /* 0x000000161200720c */ /* 0x040fe20003f84070 */
[----:B------:R-:W-:Y:S01]  /*5200*/  @!P2 IMAD.MOV R20, RZ, RZ, -R20 ;  /* 0x000000ffff14a224 */ /* 0x000fe200078e0a14 */
[C---:B------:R-:W-:Y:S01]  /*5210*/  ISETP.GT.U32.AND P2, PT, R18.reuse, R25, PT ;  /* 0x000000191200720c */ /* 0x040fe20003f44070 */
[C---:B------:R-:W-:Y:S01]  /*5220*/  IMAD R21, R18.reuse, R36, R21 ;  /* 0x0000002412157224 */ /* 0x040fe200078e0215 */
[C---:B------:R-:W-:Y:S01]  /*5230*/  ISETP.GT.U32.AND P5, PT, R18.reuse, R24, PT ;  /* 0x000000181200720c */ /* 0x040fe20003fa4070 */
[----:B------:R-:W-:Y:S01]  /*5240*/  @!P3 IMAD.IADD R23, R23, 0x1, -R18 ;  /* 0x000000011717b824 */ /* 0x000fe200078e0a12 */
[----:B------:R-:W-:-:S02]  /*5250*/  ISETP.GT.U32.AND P6, PT, R18, R26, PT ;  /* 0x0000001a1200720c */ /* 0x000fc40003fc4070 */
[C---:B------:R-:W-:Y:S01]  /*5260*/  ISETP.GT.U32.AND P3, PT, R18.reuse, R21, PT ;  /* 0x000000151200720c */ /* 0x040fe20003f64070 */
[----:B------:R-:W-:Y:S02]  /*5270*/  IMAD.MOV R39, RZ, RZ, -R39 ;  /* 0x000000ffff277224 */ /* 0x000fe400078e0a27 */
[----:B------:R-:W-:Y:S02]  /*5280*/  IMAD.MOV R37, RZ, RZ, -R37 ;  /* 0x000000ffff257224 */ /* 0x000fe400078e0a25 */
[----:B------:R-:W-:Y:S02]  /*5290*/  IMAD R2, R18, R39, R35 ;  /* 0x0000002712027224 */ /* 0x000fe400078e0223 */
[--C-:B------:R-:W-:Y:S02]  /*52a0*/  @!P4 IMAD.IADD R22, R22, 0x1, -R18.reuse ;  /* 0x000000011616c824 */ /* 0x100fe400078e0a12 */
[----:B------:R-:W-:Y:S02]  /*52b0*/  @!P2 IMAD.IADD R25, R25, 0x1, -R18 ;  /* 0x000000011919a824 */ /* 0x000fe400078e0a12 */
[----:B------:R-:W-:-:S02]  /*52c0*/  IMAD R3, R18, R37, R3 ;  /* 0x0000002512037224 */ /* 0x000fc400078e0203 */
[--C-:B------:R-:W-:Y:S01]  /*52d0*/  @!P5 IMAD.IADD R24, R24, 0x1, -R18.reuse ;  /* 0x000000011818d824 */ /* 0x100fe200078e0a12 */
[C---:B------:R-:W-:Y:S01]  /*52e0*/  ISETP.GT.U32.AND P5, PT, R18.reuse, R2, PT ;  /* 0x000000021200720c */ /* 0x040fe20003fa4070 */
[--C-:B------:R-:W-:Y:S01]  /*52f0*/  @!P3 IMAD.IADD R21, R21, 0x1, -R18.reuse ;  /* 0x000000011515b824 */ /* 0x100fe200078e0a12 */
[----:B------:R-:W-:Y:S01]  /*5300*/  ISETP.GT.U32.AND P4, PT, R18, R22, PT ;  /* 0x000000161200720c */ /* 0x000fe20003f84070 */
[----:B------:R-:W-:Y:S01]  /*5310*/  STL [R1+0x94c], R51 ;  /* 0x00094c3301007387 */ /* 0x000fe20000100800 */
[----:B------:R-:W-:Y:S01]  /*5320*/  @!P6 IMAD.IADD R26, R26, 0x1, -R18 ;  /* 0x000000011a1ae824 */ /* 0x000fe200078e0a12 */
[C---:B------:R-:W-:Y:S02]  /*5330*/  ISETP.GT.U32.AND P3, PT, R18.reuse, R25, PT ;  /* 0x000000191200720c */ /* 0x040fe40003f64070 */
[----:B------:R-:W-:Y:S01]  /*5340*/  STL [R1+0x950], R0 ;  /* 0x0009500001007387 */ /* 0x000fe20000100800 */
[----:B------:R-:W-:-:S03]  /*5350*/  ISETP.GT.U32.AND P6, PT, R18, R3, PT ;  /* 0x000000031200720c */ /* 0x000fc60003fc4070 */
[----:B------:R-:W-:Y:S04]  /*5360*/  STL [R1+0x954], R48 ;  /* 0x0009543001007387 */ /* 0x000fe80000100800 */
[----:B------:R-:W-:Y:S04]  /*5370*/  STL [R1+0x958], R49 ;  /* 0x0009583101007387 */ /* 0x000fe80000100800 */
[----:B------:R-:W-:Y:S04]  /*5380*/  STL [R1+0x95c], R53 ;  /* 0x00095c3501007387 */ /* 0x000fe80000100800 */
[----:B------:R-:W-:Y:S04]  /*5390*/  STL [R1+0x960], R47 ;  /* 0x0009602f01007387 */ /* 0x000fe80000100800 */
[----:B------:R-:W-:Y:S04]  /*53a0*/  STL [R1+0x964], R46 ;  /* 0x0009642e01007387 */ /* 0x000fe80000100800 */
[----:B------:R-:W-:Y:S01]  /*53b0*/  STL [R1+0x968], R45 ;  /* 0x0009682d01007387 */ /* 0x000fe20000100800 */
[----:B------:R-:W-:-:S03]  /*53c0*/  @!P5 IMAD.IADD R2, R2, 0x1, -R18 ;  /* 0x000000010202d824 */ /* 0x000fc600078e0a12 */
[----:B------:R-:W-:Y:S01]  /*53d0*/  STL [R1+0x96c], R44 ;  /* 0x00096c2c01007387 */ /* 0x000fe20000100800 */
[----:B------:R-:W-:-:S03]  /*53e0*/  @!P4 IMAD.IADD R22, R22, 0x1, -R18 ;  /* 0x000000011616c824 */ /* 0x000fc600078e0a12 */
[----:B------:R-:W-:Y:S01]  /*53f0*/  STL [R1+0x970], R43 ;  /* 0x0009702b01007387 */ /* 0x000fe20000100800 */
[----:B------:R-:W-:-:S03]  /*5400*/  ISETP.GE.AND P5, PT, R32, RZ, PT ;  /* 0x000000ff2000720c */ /* 0x000fc60003fa6270 */
[----:B------:R-:W-:Y:S01]  /*5410*/  STL [R1+0x974], R42 ;  /* 0x0009742a01007387 */ /* 0x000fe20000100800 */
[----:B------:R-:W-:Y:S01]  /*5420*/  ISETP.GE.AND P4, PT, R29, RZ, PT ;  /* 0x000000ff1d00720c */ /* 0x000fe20003f86270 */
[--C-:B------:R-:W-:Y:S02]  /*5430*/  @!P3 IMAD.IADD R25, R25, 0x1, -R18.reuse ;  /* 0x000000011919b824 */ /* 0x100fe400078e0a12 */
[----:B------:R-:W-:Y:S01]  /*5440*/  STL [R1+0x978], R41 ;  /* 0x0009782901007387 */ /* 0x000fe20000100800 */
[----:B------:R-:W-:Y:S01]  /*5450*/  @!P6 IMAD.IADD R3, R3, 0x1, -R18 ;  /* 0x000000010303e824 */ /* 0x000fe200078e0a12 */
[----:B------:R-:W-:Y:S02]  /*5460*/  ISETP.GE.AND P3, PT, R31, RZ, PT ;  /* 0x000000ff1f00720c */ /* 0x000fe40003f66270 */
[----:B------:R0:W-:Y:S01]  /*5470*/  STL [R1+0x97c], R40 ;  /* 0x00097c2801007387 */ /* 0x0001e20000100800 */
[----:B------:R-:W-:-:S03]  /*5480*/  ISETP.GE.AND P6, PT, R33, RZ, PT ;  /* 0x000000ff2100720c */ /* 0x000fc60003fc6270 */
[----:B------:R1:W-:Y:S04]  /*5490*/  STL [R1+0x980], R5 ;  /* 0x0009800501007387 */ /* 0x0003e80000100800 */
[----:B------:R-:W2:Y:S04]  /*54a0*/  LDL.LU R29, [R1+0x7c] ;  /* 0x00007c00011d7983 */ /* 0x000ea80000300800 */
[----:B------:R-:W3:Y:S04]  /*54b0*/  LDL.LU R31, [R1+0x78] ;  /* 0x00007800011f7983 */ /* 0x000ee80000300800 */
[----:B------:R-:W4:Y:S04]  /*54c0*/  LDL.LU R33, [R1+0x74] ;  /* 0x0000740001217983 */ /* 0x000f280000300800 */
[----:B------:R-:W2:Y:S04]  /*54d0*/  LDL.LU R36, [R1+0x70] ;  /* 0x0000700001247983 */ /* 0x000ea80000300800 */
[----:B------:R-:W2:Y:S04]  /*54e0*/  LDL.LU R39, [R1+0x6c] ;  /* 0x00006c0001277983 */ /* 0x000ea80000300800 */
[----:B0-----:R-:W2:Y:S04]  /*54f0*/  LDL.LU R40, [R1+0x18] ;  /* 0x0000180001287983 */ /* 0x001ea80000300800 */
[----:B------:R-:W3:Y:S01]  /*5500*/  LDL.LU R41, [R1+0x1c] ;  /* 0x00001c0001297983 */ /* 0x000ee20000300800 */
[----:B------:R-:W-:-:S03]  /*5510*/  @!P5 IMAD.MOV R22, RZ, RZ, -R22 ;  /* 0x000000ffff16d224 */ /* 0x000fc600078e0a16 */
[----:B------:R-:W4:Y:S01]  /*5520*/  LDL.LU R42, [R1+0x20] ;  /* 0x00002000012a7983 */ /* 0x000f220000300800 */
[----:B------:R-:W-:-:S03]  /*5530*/  ISETP.GE.AND P5, PT, R27, RZ, PT ;  /* 0x000000ff1b00720c */ /* 0x000fc60003fa6270 */
[----:B------:R-:W4:Y:S04]  /*5540*/  LDL.LU R43, [R1+0x2c] ;  /* 0x00002c00012b7983 */ /* 0x000f280000300800 */
[----:B------:R-:W4:Y:S04]  /*5550*/  LDL.LU R44, [R1+0x30] ;  /* 0x00003000012c7983 */ /* 0x000f280000300800 */
[----:B------:R-:W4:Y:S04]  /*5560*/  LDL.LU R45, [R1+0x34] ;  /* 0x00003400012d7983 */ /* 0x000f280000300800 */
[----:B------:R-:W4:Y:S01]  /*5570*/  LDL.LU R46, [R1+0x3c] ;  /* 0x00003c00012e7983 */ /* 0x000f220000300800 */
[----:B------:R-:W-:-:S03]  /*5580*/  LOP3.LUT R0, R52, 0x6c, RZ, 0xfc, !PT ;  /* 0x0000006c34007812 */ /* 0x000fc600078efcff */
[----:B------:R-:W4:Y:S04]  /*5590*/  LDL.LU R47, [R1+0x68] ;  /* 0x00006800012f7983 */ /* 0x000f280000300800 */
[----:B------:R-:W4:Y:S01]  /*55a0*/  LDL.LU R53, [R1+0x64] ;  /* 0x0000640001357983 */ /* 0x000f220000300800 */
[----:B------:R-:W-:-:S03]  /*55b0*/  @!P5 IMAD.MOV R25, RZ, RZ, -R25 ;  /* 0x000000ffff19d224 */ /* 0x000fc600078e0a19 */
[----:B------:R-:W4:Y:S01]  /*55c0*/  LDL.LU R49, [R1+0x60] ;  /* 0x0000600001317983 */ /* 0x000f220000300800 */
[----:B------:R-:W-:-:S03]  /*55d0*/  ISETP.LT.AND P5, PT, R0, R50, P0 ;  /* 0x000000320000720c */ /* 0x000fc600007a1270 */
[----:B------:R-:W4:Y:S04]  /*55e0*/  LDL.LU R48, [R1+0x5c] ;  /* 0x00005c0001307983 */ /* 0x000f280000300800 */
[----:B------:R-:W4:Y:S04]  /*55f0*/  LDL.LU R0, [R1+0x58] ;  /* 0x0000580001007983 */ /* 0x000f280000300800 */
[----:B------:R-:W4:Y:S01]  /*5600*/  LDL.LU R51, [R1+0x54] ;  /* 0x0000540001337983 */ /* 0x000f220000300800 */
[----:B------:R-:W-:Y:S01]  /*5610*/  ISETP.GE.AND P2, PT, R34, RZ, PT ;  /* 0x000000ff2200720c */ /* 0x000fe20003f46270 */
[----:B------:R-:W-:Y:S01]  /*5620*/  @!P4 IMAD.MOV R26, RZ, RZ, -R26 ;  /* 0x000000ffff1ac224 */ /* 0x000fe200078e0a1a */
[C---:B------:R-:W-:Y:S01]  /*5630*/  ISETP.GT.U32.AND P4, PT, R18.reuse, R2, PT ;  /* 0x000000021200720c */ /* 0x040fe20003f84070 */
[----:B------:R-:W-:Y:S01]  /*5640*/  @!P6 IMAD.MOV R23, RZ, RZ, -R23 ;  /* 0x000000ffff17e224 */ /* 0x000fe200078e0a17 */
[----:B------:R-:W-:-:S09]  /*5650*/  ISETP.GT.U32.AND P6, PT, R18, R21, PT ;  /* 0x000000151200720c */ /* 0x000fd20003fc4070 */
[----:B------:R-:W-:Y:S01]  /*5660*/  @!P2 IMAD.MOV R24, RZ, RZ, -R24 ;  /* 0x000000ffff18a224 */ /* 0x000fe200078e0a18 */
[----:B------:R-:W-:Y:S01]  /*5670*/  ISETP.GT.U32.AND P2, PT, R18, R3, PT ;  /* 0x000000031200720c */ /* 0x000fe20003f44070 */
[--C-:B------:R-:W-:Y:S01]  /*5680*/  @!P4 IMAD.IADD R2, R2, 0x1, -R18.reuse ;  /* 0x000000010202c824 */ /* 0x100fe200078e0a12 */
[----:B-1----:R-:W-:Y:S01]  /*5690*/  LOP3.LUT R5, R52, 0x74, RZ, 0xfc, !PT ;  /* 0x0000007434057812 */ /* 0x002fe200078efcff */
[--C-:B------:R-:W-:Y:S01]  /*56a0*/  @!P6 IMAD.IADD R21, R21, 0x1, -R18.reuse ;  /* 0x000000011515e824 */ /* 0x100fe200078e0a12 */
[----:B------:R-:W-:Y:S01]  /*56b0*/  ISETP.GE.AND P4, PT, R28, RZ, PT ;  /* 0x000000ff1c00720c */ /* 0x000fe20003f86270 */
[----:B------:R-:W4:Y:S01]  /*56c0*/  LDL.LU R52, [R1+0x50] ;  /* 0x0000500001347983 */ /* 0x000f220000300800 */
[----:B------:R-:W-:Y:S02]  /*56d0*/  ISETP.NE.AND P6, PT, R9, RZ, PT ;  /* 0x000000ff0900720c */ /* 0x000fe40003fc5270 */
[----:B------:R-:W-:Y:S01]  /*56e0*/  LOP3.LUT R9, RZ, R9, RZ, 0x33, !PT ;  /* 0x00000009ff097212 */ /* 0x000fe200078e33ff */
[----:B------:R-:W4:Y:S04]  /*56f0*/  LDL.LU R28, [R1+0x48] ;  /* 0x00004800011c7983 */ /* 0x000f280000300800 */
[----:B------:R-:W-:Y:S01]  /*5700*/  @!P2 IMAD.IADD R3, R3, 0x1, -R18 ;  /* 0x000000010303a824 */ /* 0x000fe200078e0a12 */
[----:B------:R-:W-:-:S02]  /*5710*/  ISETP.GE.AND P2, PT, R30, RZ, PT ;  /* 0x000000ff1e00720c */ /* 0x000fc40003f46270 */
[----:B------:R-:W4:Y:S01]  /*5720*/  LDL.LU R30, [R1+0x44] ;  /* 0x00004400011e7983 */ /* 0x000f220000300800 */
[----:B------:R-:W-:-:S03]  /*5730*/  IMAD.MOV.U32 R18, RZ, RZ, R3 ;  /* 0x000000ffff127224 */ /* 0x000fc600078e0003 */
[----:B------:R-:W4:Y:S04]  /*5740*/  LDL.LU R27, [R1+0x40] ;  /* 0x00004000011b7983 */ /* 0x000f280000300800 */
[----:B------:R-:W4:Y:S01]  /*5750*/  LDL.LU R32, [R1+0x38] ;  /* 0x0000380001207983 */ /* 0x000f220000300800 */
[----:B------:R-:W-:-:S03]  /*5760*/  IMAD.MOV.U32 R3, RZ, RZ, R2 ;  /* 0x000000ffff037224 */ /* 0x000fc600078e0002 */
[----:B------:R-:W4:Y:S01]  /*5770*/  LDL.LU R34, [R1+0x28] ;  /* 0x0000280001227983 */ /* 0x000f220000300800 */
[----:B------:R-:W-:-:S03]  /*5780*/  @!P3 IMAD.MOV R18, RZ, RZ, -R18 ;  /* 0x000000ffff12b224 */ /* 0x000fc600078e0a12 */
[----:B------:R-:W4:Y:S01]  /*5790*/  LDL.LU R35, [R1+0x24] ;  /* 0x0000240001237983 */ /* 0x000f220000300800 */
[----:B------:R-:W-:-:S03]  /*57a0*/  ISETP.LT.AND P3, PT, R5, R50, P0 ;  /* 0x000000320500720c */ /* 0x000fc60000761270 */
[----:B------:R-:W4:Y:S04]  /*57b0*/  LDL.LU R37, [R1+0x14] ;  /* 0x0000140001257983 */ /* 0x000f280000300800 */
[----:B------:R-:W4:Y:S04]  /*57c0*/  LDL.LU R38, [R1+0x10] ;  /* 0x0000100001267983 */ /* 0x000f280000300800 */
[----:B------:R-:W4:Y:S04]  /*57d0*/  LDL.LU R2, [R1+0x4c] ;  /* 0x00004c0001027983 */ /* 0x000f280000300800 */
[----:B------:R-:W4:Y:S01]  /*57e0*/  LDL.LU R5, [R1+0x980] ;  /* 0x0009800001057983 */ /* 0x000f220000300800 */
[----:B--2---:R-:W-:-:S02]  /*57f0*/  SEL R40, R9, R40, !P6 ;  /* 0x0000002809287207 */ /* 0x004fc40007000000 */
[----:B---3--:R-:W-:-:S03]  /*5800*/  SEL R41, R9, R41, !P6 ;  /* 0x0000002909297207 */ /* 0x008fc60007000000 */
[----:B------:R0:W-:Y:S01]  /*5810*/  STL [R1+0x18], R40 ;  /* 0x0000182801007387 */ /* 0x0001e20000100800 */
[C---:B----4-:R-:W-:Y:S02]  /*5820*/  SEL R42, R9.reuse, R42, !P6 ;  /* 0x0000002a092a7207 */ /* 0x050fe40007000000 */
[C---:B------:R-:W-:Y:S01]  /*5830*/  SEL R43, R9.reuse, R43, !P6 ;  /* 0x0000002b092b7207 */ /* 0x040fe20007000000 */
[----:B0-----:R-:W2:Y:S01]  /*5840*/  LDL.LU R40, [R1+0x97c] ;  /* 0x00097c0001287983 */ /* 0x001ea20000300800 */
[----:B------:R-:W-:-:S03]  /*5850*/  SEL R44, R9, R44, !P6 ;  /* 0x0000002c092c7207 */ /* 0x000fc60007000000 */
[----:B------:R0:W-:Y:S01]  /*5860*/  STL [R1+0x1c], R41 ;  /* 0x00001c2901007387 */ /* 0x0001e20000100800 */
[C---:B------:R-:W-:Y:S02]  /*5870*/  SEL R45, R9.reuse, R45, !P6 ;  /* 0x0000002d092d7207 */ /* 0x040fe40007000000 */
[C---:B------:R-:W-:Y:S01]  /*5880*/  SEL R46, R9.reuse, R46, !P6 ;  /* 0x0000002e092e7207 */ /* 0x040fe20007000000 */
[----:B0-----:R-:W3:Y:S04]  /*5890*/  LDL.LU R41, [R1+0x978] ;  /* 0x0009780001297983 */ /* 0x001ee80000300800 */
[----:B------:R0:W-:Y:S01]  /*58a0*/  STL [R1+0x20], R42 ;  /* 0x0000202a01007387 */ /* 0x0001e20000100800 */
[C---:B------:R-:W-:Y:S02]  /*58b0*/  SEL R47, R9.reuse, R47, !P6 ;  /* 0x0000002f092f7207 */ /* 0x040fe40007000000 */
[C---:B------:R-:W-:Y:S01]  /*58c0*/  SEL R53, R9.reuse, R53, !P6 ;  /* 0x0000003509357207 */ /* 0x040fe20007000000 */
[----:B0-----:R-:W4:Y:S04]  /*58d0*/  LDL.LU R42, [R1+0x974] ;  /* 0x00097400012a7983 */ /* 0x001f280000300800 */
[----:B------:R0:W-:Y:S01]  /*58e0*/  STL [R1+0x2c], R43 ;  /* 0x00002c2b01007387 */ /* 0x0001e20000100800 */
[----:B------:R-:W-:-:S03]  /*58f0*/  SEL R49, R9, R49, !P6 ;  /* 0x0000003109317207 */ /* 0x000fc60007000000 */
[----:B0-----:R-:W2:Y:S04]  /*5900*/  LDL.LU R43, [R1+0x970] ;  /* 0x00097000012b7983 */ /* 0x001ea80000300800 */
        /* <DEDUP_REMOVED lines=9> */
[----:B------:R0:W-:Y:S04]  /*59a0*/  STL [R1+0x88], R47 ;  /* 0x0000882f01007387 */ /* 0x0001e80000100800 */
[----:B0-----:R-:W2:Y:S04]  /*59b0*/  LDL.LU R47, [R1+0x960] ;  /* 0x00096000012f7983 */ /* 0x001ea80000300800 */
[----:B------:R0:W-:Y:S04]  /*59c0*/  STL [R1+0x84], R53 ;  /* 0x0000843501007387 */ /* 0x0001e80000100800 */
[----:B0-----:R-:W2:Y:S04]  /*59d0*/  LDL.LU R53, [R1+0x95c] ;  /* 0x00095c0001357983 */ /* 0x001ea80000300800 */
[----:B------:R0:W-:Y:S04]  /*59e0*/  STL [R1+0x80], R49 ;  /* 0x0000803101007387 */ /* 0x0001e80000100800 */
[----:B0-----:R-:W2:Y:S04]  /*59f0*/  LDL.LU R49, [R1+0x958] ;  /* 0x0009580001317983 */ /* 0x001ea80000300800 */
[----:B------:R0:W-:Y:S04]  /*5a00*/  STL [R1+0x7c], R48 ;  /* 0x00007c3001007387 */ /* 0x0001e80000100800 */
[----:B0-----:R-:W3:Y:S04]  /*5a10*/  LDL.LU R48, [R1+0x954] ;  /* 0x0009540001307983 */ /* 0x001ee80000300800 */
[----:B------:R0:W-:Y:S04]  /*5a20*/  STL [R1+0x78], R0 ;  /* 0x0000780001007387 */ /* 0x0001e80000100800 */
[----:B0-----:R-:W3:Y:S04]  /*5a30*/  LDL.LU R0, [R1+0x950] ;  /* 0x0009500001007983 */ /* 0x001ee80000300800 */
[----:B------:R0:W-:Y:S04]  /*5a40*/  STL [R1+0x74], R51 ;  /* 0x0000743301007387 */ /* 0x0001e80000100800 */
[----:B0-----:R-:W3:Y:S01]  /*5a50*/  LDL.LU R51, [R1+0x94c] ;  /* 0x00094c0001337983 */ /* 0x001ee20000300800 */
[----:B------:R-:W-:-:S02]  /*5a60*/  SEL R52, R9, R52, !P6 ;  /* 0x0000003409347207 */ /* 0x000fc40007000000 */
[C---:B------:R-:W-:Y:S02]  /*5a70*/  SEL R2, R9.reuse, R2, !P6 ;  /* 0x0000000209027207 */ /* 0x040fe40007000000 */
[C---:B------:R-:W-:Y:S01]  /*5a80*/  SEL R28, R9.reuse, R28, !P6 ;  /* 0x0000001c091c7207 */ /* 0x040fe20007000000 */
[----:B------:R-:W-:Y:S01]  /*5a90*/  STL [R1+0x70], R52 ;  /* 0x0000703401007387 */ /* 0x000fe20000100800 */
[----:B------:R-:W-:-:S03]  /*5aa0*/  SEL R30, R9, R30, !P6 ;  /* 0x0000001e091e7207 */ /* 0x000fc60007000000 */
[----:B------:R0:W-:Y:S04]  /*5ab0*/  STL [R1+0x6c], R2 ;  /* 0x00006c0201007387 */ /* 0x0001e80000100800 */
[----:B------:R1:W-:Y:S01]  /*5ac0*/  STL [R1+0x68], R28 ;  /* 0x0000681c01007387 */ /* 0x0003e20000100800 */
[----:B0-----:R-:W-:-:S03]  /*5ad0*/  SEL R2, R9, R27, !P6 ;  /* 0x0000001b09027207 */ /* 0x001fc60007000000 */
[----:B------:R-:W-:Y:S01]  /*5ae0*/  STL [R1+0x64], R30 ;  /* 0x0000641e01007387 */ /* 0x000fe20000100800 */
[C---:B------:R-:W-:Y:S02]  /*5af0*/  SEL R27, R9.reuse, R34, !P6 ;  /* 0x00000022091b7207 */ /* 0x040fe40007000000 */
[C---:B-1----:R-:W-:Y:S01]  /*5b00*/  SEL R28, R9.reuse, R32, !P6 ;  /* 0x00000020091c7207 */ /* 0x042fe20007000000 */
[----:B------:R0:W-:Y:S04]  /*5b10*/  STL [R1+0x60], R2 ;  /* 0x0000600201007387 */ /* 0x0001e80000100800 */
[----:B------:R1:W-:Y:S04]  /*5b20*/  STL [R1+0x5c], R28 ;  /* 0x00005c1c01007387 */ /* 0x0003e80000100800 */
[----:B------:R1:W-:Y:S01]  /*5b30*/  STL [R1+0x58], R27 ;  /* 0x0000581b01007387 */ /* 0x0003e20000100800 */
[----:B0-----:R-:W-:-:S02]  /*5b40*/  SEL R2, R9, R35, !P6 ;  /* 0x0000002309027207 */ /* 0x001fc40007000000 */
[----:B-1----:R-:W-:-:S03]  /*5b50*/  SEL R28, R9, R37, !P6 ;  /* 0x00000025091c7207 */ /* 0x002fc60007000000 */
[----:B------:R-:W-:Y:S01]  /*5b60*/  STL [R1+0x54], R2 ;  /* 0x0000540201007387 */ /* 0x000fe20000100800 */
[----:B------:R-:W-:-:S03]  /*5b70*/  SEL R27, R9, R38, !P6 ;  /* 0x00000026091b7207 */ /* 0x000fc60007000000 */
[----:B------:R2:W-:Y:S02]  /*5b80*/  STL [R1+0x50], R28 ;  /* 0x0000501c01007387 */ /* 0x0005e40000100800 */
[C---:B--2---:R-:W-:Y:S02]  /*5b90*/  SEL R28, R9.reuse, R49, !P6 ;  /* 0x00000031091c7207 */ /* 0x044fe40007000000 */
[C---:B---3--:R-:W-:Y:S02]  /*5ba0*/  SEL R2, R9.reuse, R51, !P6 ;  /* 0x0000003309027207 */ /* 0x048fe40007000000 */
[----:B------:R-:W2:Y:S04]  /*5bb0*/  LDL.LU R51, [R1+0x948] ;  /* 0x0009480001337983 */ /* 0x000ea80000300800 */
[----:B------:R0:W-:Y:S02]  /*5bc0*/  STL [R1+0x4c], R27 ;  /* 0x00004c1b01007387 */ /* 0x0001e40000100800 */
[----:B0-----:R-:W-:-:S02]  /*5bd0*/  SEL R27, R9, R0, !P6 ;  /* 0x00000000091b7207 */ /* 0x001fc40007000000 */
[----:B------:R-:W3:Y:S04]  /*5be0*/  LDL.LU R0, [R1+0x944] ;  /* 0x0009440001007983 */ /* 0x000ee80000300800 */
[----:B------:R0:W-:Y:S02]  /*5bf0*/  STL [R1+0x48], R2 ;  /* 0x0000480201007387 */ /* 0x0001e40000100800 */
[C---:B0-----:R-:W-:Y:S02]  /*5c00*/  SEL R2, R9.reuse, R48, !P6 ;  /* 0x0000003009027207 */ /* 0x041fe40007000000 */
[----:B------:R-:W2:Y:S04]  /*5c10*/  LDL.LU R48, [R1+0x940] ;  /* 0x0009400001307983 */ /* 0x000ea80000300800 */
[----:B------:R0:W-:Y:S04]  /*5c20*/  STL [R1+0x44], R27 ;  /* 0x0000441b01007387 */ /* 0x0001e80000100800 */
[----:B------:R-:W2:Y:S04]  /*5c30*/  LDL.LU R49, [R1+0x93c] ;  /* 0x00093c0001317983 */ /* 0x000ea80000300800 */
[----:B------:R1:W-:Y:S01]  /*5c40*/  STL [R1+0x40], R2 ;  /* 0x0000400201007387 */ /* 0x0003e20000100800 */
[----:B0-----:R-:W-:-:S03]  /*5c50*/  SEL R27, R9, R53, !P6 ;  /* 0x00000035091b7207 */ /* 0x001fc60007000000 */
[----:B------:R0:W-:Y:S01]  /*5c60*/  STL [R1+0x38], R28 ;  /* 0x0000381c01007387 */ /* 0x0001e20000100800 */
[----:B-1----:R-:W-:-:S03]  /*5c70*/  SEL R2, R9, R47, !P6 ;  /* 0x0000002f09027207 */ /* 0x002fc60007000000 */
[----:B------:R1:W-:Y:S01]  /*5c80*/  STL [R1+0x28], R27 ;  /* 0x0000281b01007387 */ /* 0x0003e20000100800 */
[----:B0-----:R-:W-:-:S03]  /*5c90*/  SEL R28, R9, R46, !P6 ;  /* 0x0000002e091c7207 */ /* 0x001fc60007000000 */
[----:B------:R0:W-:Y:S01]  /*5ca0*/  STL [R1+0x24], R2 ;  /* 0x0000240201007387 */ /* 0x0001e20000100800 */
[C---:B------:R-:W-:Y:S02]  /*5cb0*/  SEL R53, R9.reuse, R43, !P6 ;  /* 0x0000002b09357207 */ /* 0x040fe40007000000 */
[C---:B-1----:R-:W-:Y:S01]  /*5cc0*/  SEL R27, R9.reuse, R45, !P6 ;  /* 0x0000002d091b7207 */ /* 0x042fe20007000000 */
[----:B------:R-:W-:Y:S01]  /*5cd0*/  STL [R1+0x14], R28 ;  /* 0x0000141c01007387 */ /* 0x000fe20000100800 */
[----:B0-----:R-:W-:-:S03]  /*5ce0*/  SEL R2, R9, R44, !P6 ;  /* 0x0000002c09027207 */ /* 0x001fc60007000000 */
[----:B------:R-:W2:Y:S01]  /*5cf0*/  LDL.LU R45, [R1+0x8c] ;  /* 0x00008c00012d7983 */ /* 0x000ea20000300800 */
[----:B----4-:R-:W-:-:S03]  /*5d00*/  SEL R46, R9, R42, !P6 ;  /* 0x0000002a092e7207 */ /* 0x010fc60007000000 */
[----:B------:R-:W-:Y:S04]  /*5d10*/  STL [R1+0xc], R27 ;  /* 0x00000c1b01007387 */ /* 0x000fe80000100800 */
[----:B------:R-:W4:Y:S04]  /*5d20*/  LDL R47, [R1+0x19c] ;  /* 0x00019c00012f7983 */ /* 0x000f280000100800 */
[----:B------:R-:W-:Y:S04]  /*5d30*/  STL [R1+0x4], R2 ;  /* 0x0000040201007387 */ /* 0x000fe80000100800 */
[----:B------:R0:W-:Y:S04]  /*5d40*/  STL [R1+0x924], R53 ;  /* 0x0009243501007387 */ /* 0x0001e80000100800 */
[----:B0-----:R-:W3:Y:S04]  /*5d50*/  LDL.LU R53, [R1+0x90] ;  /* 0x0000900001357983 */ /* 0x001ee80000300800 */
[----:B------:R0:W-:Y:S04]  /*5d60*/  STL [R1+0x928], R46 ;  /* 0x0009282e01007387 */ /* 0x0001e80000100800 */
[----:B0-----:R-:W4:Y:S01]  /*5d70*/  LDL.LU R46, [R1+0x94] ;  /* 0x00009400012e7983 */ /* 0x001f220000300800 */
[C---:B------:R-:W-:Y:S01]  /*5d80*/  SEL R30, R9.reuse, R12, !P6 ;  /* 0x0000000c091e7207 */ /* 0x040fe20007000000 */
[----:B------:R-:W-:Y:S01]  /*5d90*/  @!P2 IMAD.MOV R3, RZ, RZ, -R3 ;  /* 0x000000ffff03a224 */ /* 0x000fe200078e0a03 */
[C---:B------:R-:W-:Y:S01]  /*5da0*/  SEL R12, R9.reuse, R4, !P6 ;  /* 0x00000004090c7207 */ /* 0x040fe20007000000 */
[----:B------:R-:W-:Y:S01]  /*5db0*/  @!P4 IMAD.MOV R21, RZ, RZ, -R21 ;  /* 0x000000ffff15c224 */ /* 0x000fe200078e0a15 */
[----:B------:R-:W-:-:S02]  /*5dc0*/  SEL R42, R9, R40, !P6 ;  /* 0x00000028092a7207 */ /* 0x000fc40007000000 */
[C---:B------:R-:W-:Y:S02]  /*5dd0*/  SEL R38, R9.reuse, R6, !P6 ;  /* 0x0000000609267207 */ /* 0x040fe40007000000 */
[C---:B------:R-:W-:Y:S02]  /*5de0*/  SEL R40, R9.reuse, R5, !P6 ;  /* 0x0000000509287207 */ /* 0x040fe40007000000 */
[C---:B------:R-:W-:Y:S02]  /*5df0*/  SEL R35, R9.reuse, R8, !P6 ;  /* 0x0000000809237207 */ /* 0x040fe40007000000 */
[C---:B------:R-:W-:Y:S02]  /*5e00*/  SEL R34, R9.reuse, R10, !P6 ;  /* 0x0000000a09227207 */ /* 0x040fe40007000000 */
[----:B------:R-:W-:Y:S02]  /*5e10*/  PRMT R6, RZ, 0x7610, R6 ;  /* 0x00007610ff067816 */ /* 0x000fe40000000006 */
[----:B------:R-:W-:-:S02]  /*5e20*/  SEL R10, R9, R3, !P6 ;  /* 0x00000003090a7207 */ /* 0x000fc40007000000 */
[----:B------:R-:W-:Y:S02]  /*5e30*/  PRMT R8, RZ, 0x7610, R8 ;  /* 0x00007610ff087816 */ /* 0x000fe40000000008 */
[----:B------:R-:W-:Y:S02]  /*5e40*/  SEL R43, R9, R41, !P6 ;  /* 0x00000029092b7207 */ /* 0x000fe40007000000 */
[----:B------:R-:W4:Y:S01]  /*5e50*/  LDL R41, [R1+0x188] ;  /* 0x0001880001297983 */ /* 0x000f220000100800 */
[----:B---3--:R-:W-:-:S04]  /*5e60*/  LEA R4, P4, R53, R0, 0x1 ;  /* 0x0000000035047211 */ /* 0x008fc800078808ff */
[----:B--2---:R-:W-:-:S05]  /*5e70*/  LEA.HI.X.SX32 R5, R53, R51, 0x1, P4 ;  /* 0x0000003335057211 */ /* 0x004fca00020f0eff */
[----:B------:R-:W2:Y:S01]  /*5e80*/  @P3 LDG.E.U16 R6, desc[UR22][R4.64] ;  /* 0x0000001604063981 */ /* 0x000ea2000c1e1500 */
[----:B----4-:R-:W-:-:S04]  /*5e90*/  LEA R2, P2, R46, R0, 0x1 ;  /* 0x000000002e027211 */ /* 0x010fc800078408ff */
[----:B------:R-:W-:-:S05]  /*5ea0*/  LEA.HI.X.SX32 R3, R46, R51, 0x1, P2 ;  /* 0x000000332e037211 */ /* 0x000fca00010f0eff */
[----:B------:R0:W3:Y:S01]  /*5eb0*/  @P5 LDG.E.U16 R8, desc[UR22][R2.64] ;  /* 0x0000001602085981 */ /* 0x0000e2000c1e1500 */
[----:B------:R-:W1:Y:S01]  /*5ec0*/  S2R R52, SR_TID.X ;  /* 0x0000000000347919 */ /* 0x000e620000002100 */
[----:B------:R-:W4:Y:S01]  /*5ed0*/  S2R R44, SR_TID.X ;  /* 0x00000000002c7919 */ /* 0x000f220000002100 */
[C---:B------:R-:W-:Y:S02]  /*5ee0*/  SEL R37, R9.reuse, R7, !P6 ;  /* 0x0000000709257207 */ /* 0x040fe40007000000 */
[C---:B------:R-:W-:Y:S01]  /*5ef0*/  SEL R32, R9.reuse, R11, !P6 ;  /* 0x0000000b09207207 */ /* 0x040fe20007000000 */
[----:B------:R0:W-:Y:S01]  /*5f00*/  STL [R1+0x92c], R43 ;  /* 0x00092c2b01007387 */ /* 0x0001e20000100800 */
[----:B------:R-:W-:-:S03]  /*5f10*/  SEL R28, R9, R13, !P6 ;  /* 0x0000000d091c7207 */ /* 0x000fc60007000000 */
[----:B------:R-:W-:Y:S01]  /*5f20*/  STL [R1+0x938], R42 ;  /* 0x0009382a01007387 */ /* 0x000fe20000100800 */
[----:B------:R-:W-:-:S03]  /*5f30*/  SEL R16, R9, R16, !P6 ;  /* 0x0000001009107207 */ /* 0x000fc60007000000 */
[----:B------:R-:W-:Y:S01]  /*5f40*/  STL [R1+0x91c], R38 ;  /* 0x00091c2601007387 */ /* 0x000fe20000100800 */
[----:B------:R-:W-:-:S03]  /*5f50*/  SEL R17, R9, R17, !P6 ;  /* 0x0000001109117207 */ /* 0x000fc60007000000 */
[----:B------:R-:W-:Y:S04]  /*5f60*/  STL [R1+0x914], R37 ;  /* 0x0009142501007387 */ /* 0x000fe80000100800 */
[----:B------:R-:W-:Y:S01]  /*5f70*/  STL [R1+0x910], R35 ;  /* 0x0009102301007387 */ /* 0x000fe20000100800 */
[----:B0-----:R-:W-:-:S03]  /*5f80*/  IMAD R3, R48, 0x2, R45 ;  /* 0x0000000230037824 */ /* 0x001fc600078e022d */
[----:B------:R-:W-:Y:S01]  /*5f90*/  STL [R1+0x90c], R34 ;  /* 0x00090c2201007387 */ /* 0x000fe20000100800 */
[----:B-1----:R-:W-:-:S03]  /*5fa0*/  SHF.R.U32.HI R52, RZ, 0x6, R52 ;  /* 0x00000006ff347819 */ /* 0x002fc60000011634 */
[----:B------:R-:W-:Y:S01]  /*5fb0*/  STL [R1+0x918], R32 ;  /* 0x0009182001007387 */ /* 0x000fe20000100800 */
[----:B----4-:R-:W-:-:S03]  /*5fc0*/  LOP3.LUT R44, R44, 0x7f, RZ, 0xc0, !PT ;  /* 0x0000007f2c2c7812 */ /* 0x010fc600078ec0ff */
[----:B------:R-:W-:Y:S01]  /*5fd0*/  STL [R1+0x920], R30 ;  /* 0x0009201e01007387 */ /* 0x000fe20000100800 */
[----:B------:R-:W-:-:S03]  /*5fe0*/  SGXT.U32 R52, R52, 0x1 ;  /* 0x000000013434781a */ /* 0x000fc60000000000 */
[----:B------:R-:W-:Y:S01]  /*5ff0*/  STL [R1+0x908], R28 ;  /* 0x0009081c01007387 */ /* 0x000fe20000100800 */
[----:B------:R-:W-:-:S03]  /*6000*/  IMAD R7, R44, R49, RZ ;  /* 0x000000312c077224 */ /* 0x000fc600078e02ff */
[----:B------:R-:W-:Y:S01]  /*6010*/  STL.64 [R1+0x930], R16 ;  /* 0x0009301001007387 */ /* 0x000fe20000100a00 */
[----:B------:R-:W-:-:S03]  /*6020*/  LEA R4, P2, R3, R0, 0x1 ;  /* 0x0000000003047211 */ /* 0x000fc600078408ff */
[----:B------:R-:W-:Y:S04]  /*6030*/  STL [R1+0x5d0], R49 ;  /* 0x0005d03101007387 */ /* 0x000fe80000100800 */
[----:B------:R-:W-:Y:S01]  /*6040*/  STL [R1+0x8b0], R48 ;  /* 0x0008b03001007387 */ /* 0x000fe20000100800 */
[----:B------:R-:W-:Y:S02]  /*6050*/  LEA R2, P5, R7, UR18, 0x1 ;  /* 0x0000001207027c11 */ /* 0x000fe4000f8a08ff */
[----:B------:R-:W-:Y:S02]  /*6060*/  LEA.HI.X.SX32 R5, R3, R51, 0x1, P2 ;  /* 0x0000003303057211 */ /* 0x000fe400010f0eff */
[C---:B------:R-:W-:Y:S02]  /*6070*/  SEL R29, R9.reuse, R29, !P6 ;  /* 0x0000001d091d7207 */ /* 0x040fe40007000000 */
[----:B------:R-:W-:-:S02]  /*6080*/  SEL R31, R9, R31, !P6 ;  /* 0x0000001f091f7207 */ /* 0x000fc40007000000 */
[C---:B------:R-:W-:Y:S02]  /*6090*/  SEL R33, R9.reuse, R33, !P6 ;  /* 0x0000002109217207 */ /* 0x040fe40007000000 */
[C---:B------:R-:W-:Y:S02]  /*60a0*/  SEL R36, R9.reuse, R36, !P6 ;  /* 0x0000002409247207 */ /* 0x040fe40007000000 */
[C---:B------:R-:W-:Y:S02]  /*60b0*/  SEL R39, R9.reuse, R39, !P6 ;  /* 0x0000002709277207 */ /* 0x040fe40007000000 */
[C---:B------:R-:W-:Y:S02]  /*60c0*/  SEL R27, R9.reuse, R14, !P6 ;  /* 0x0000000e091b7207 */ /* 0x040fe40007000000 */
        /* <DEDUP_REMOVED lines=9> */
[----:B------:R-:W-:Y:S02]  /*6160*/  SEL R21, R9, R21, !P6 ;  /* 0x0000001509157207 */ /* 0x000fe40007000000 */
[----:B------:R-:W-:Y:S02]  /*6170*/  LOP3.LUT R9, R52, 0x7c, RZ, 0xfc, !PT ;  /* 0x0000007c34097812 */ /* 0x000fe400078efcff */
[----:B------:R-:W-:Y:S02]  /*6180*/  LEA.HI.X.SX32 R3, R7, UR19, 0x1, P5 ;  /* 0x0000001307037c11 */ /* 0x000fe4000a8f0eff */
[----:B------:R-:W-:Y:S02]  /*6190*/  PRMT R11, RZ, 0x7610, R11 ;  /* 0x00007610ff0b7816 */ /* 0x000fe4000000000b */
[----:B------:R-:W-:-:S02]  /*61a0*/  PRMT R13, RZ, 0x7610, R13 ;  /* 0x00007610ff0d7816 */ /* 0x000fc4000000000d */
[----:B------:R-:W-:Y:S01]  /*61b0*/  PRMT R14, RZ, 0x7610, R14 ;  /* 0x00007610ff0e7816 */ /* 0x000fe2000000000e */
[----:B--2---:R0:W-:Y:S01]  /*61c0*/  STL [R1+0x2cc], R6 ;  /* 0x0002cc0601007387 */ /* 0x0041e20000100800 */
[----:B------:R-:W-:Y:S02]  /*61d0*/  ISETP.LT.AND P4, PT, R9, R50, P0 ;  /* 0x000000320900720c */ /* 0x000fe40000781270 */
[----:B------:R-:W-:Y:S01]  /*61e0*/  PRMT R43, RZ, 0x7610, R43 ;  /* 0x00007610ff2b7816 */ /* 0x000fe2000000002b */
[----:B------:R-:W-:Y:S01]  /*61f0*/  IMAD R40, R40, UR5, RZ ;  /* 0x0000000528287c24 */ /* 0x000fe2000f8e02ff */
[----:B------:R-:W1:Y:S01]  /*6200*/  LDCU.64 UR18, c[0x0][0x380] ;  /* 0x00007000ff1277ac */ /* 0x000e620008000a00 */
[----:B---3--:R2:W-:Y:S01]  /*6210*/  STL [R1+0x2d8], R8 ;  /* 0x0002d80801007387 */ /* 0x0085e20000100800 */
[----:B0-----:R-:W-:-:S03]  /*6220*/  LOP3.LUT R6, R52, 0xc, RZ, 0xfc, !PT ;  /* 0x0000000c34067812 */ /* 0x001fc600078efcff */
[----:B------:R-:W3:Y:S04]  /*6230*/  LDL.LU R44, [R1+0x18] ;  /* 0x00001800012c7983 */ /* 0x000ee80000300800 */
[----:B------:R0:W4:Y:S01]  /*6240*/  @P4 LDG.E.U16 R14, desc[UR22][R4.64] ;  /* 0x00000016040e4981 */ /* 0x000122000c1e1500 */
[----:B--2---:R-:W-:Y:S02]  /*6250*/  LOP3.LUT R8, R52, 0x14, RZ, 0xfc, !PT ;  /* 0x0000001434087812 */ /* 0x004fe400078efcff */
[-C--:B------:R-:W-:Y:S01]  /*6260*/  ISETP.LT.AND P3, PT, R6, R50.reuse, P0 ;  /* 0x000000320600720c */ /* 0x080fe20000761270 */
[----:B------:R-:W2:Y:S01]  /*6270*/  LDL.LU R45, [R1+0x1c] ;  /* 0x00001c00012d7983 */ /* 0x000ea20000300800 */
[----:B------:R-:W-:Y:S02]  /*6280*/  ISETP.LT.AND P2, PT, R8, R50, P0 ;  /* 0x000000320800720c */ /* 0x000fe40000741270 */
[-C--:B------:R-:W-:Y:S01]  /*6290*/  LEA R8, P5, R41, R0.reuse, 0x1 ;  /* 0x0000000029087211 */ /* 0x080fe200078a08ff */
[----:B------:R-:W2:Y:S01]  /*62a0*/  LDL.LU R46, [R1+0x20] ;  /* 0x00002000012e7983 */ /* 0x000ea20000300800 */
[----:B------:R-:W-:-:S02]  /*62b0*/  LEA R6, P6, R47, R0, 0x1 ;  /* 0x000000002f067211 */ /* 0x000fc400078c08ff */
[-C--:B------:R-:W-:Y:S01]  /*62c0*/  LEA.HI.X.SX32 R9, R41, R51.reuse, 0x1, P5 ;  /* 0x0000003329097211 */ /* 0x080fe200028f0eff */
[----:B------:R-:W2:Y:S01]  /*62d0*/  LDL.LU R53, [R1+0x2c] ;  /* 0x00002c0001357983 */ /* 0x000ea20000300800 */
[----:B------:R-:W-:-:S03]  /*62e0*/  LEA.HI.X.SX32 R7, R47, R51, 0x1, P6 ;  /* 0x000000332f077211 */ /* 0x000fc600030f0eff */
[----:B------:R-:W2:Y:S04]  /*62f0*/  LDL.LU R47, [R1+0x30] ;  /* 0x00003000012f7983 */ /* 0x000ea80000300800 */
[----:B------:R-:W2:Y:S04]  /*6300*/  @P2 LDG.E.U16 R11, desc[UR22][R8.64] ;  /* 0x00000016080b2981 */ /* 0x000ea8000c1e1500 */
[----:B------:R-:W4:Y:S04]  /*6310*/  LDL.LU R38, [R1+0x34] ;  /* 0x0000340001267983 */ /* 0x000f280000300800 */
[----:B------:R-:W4:Y:S04]  /*6320*/  LDL.LU R42, [R1+0x98] ;  /* 0x00009800012a7983 */ /* 0x000f280000300800 */
[----:B------:R1:W4:Y:S01]  /*6330*/  @P3 LDG.E.U16 R13, desc[UR22][R6.64] ;  /* 0x00000016060d3981 */ /* 0x000322000c1e1500 */
[----:B0-----:R-:W-:-:S02]  /*6340*/  LOP3.LUT R5, R52, 0x16, RZ, 0xfc, !PT ;  /* 0x0000001634057812 */ /* 0x001fc400078efcff */
[----:B------:R-:W-:Y:S01]  /*6350*/  LOP3.LUT R4, R52, 0x26, RZ, 0xfc, !PT ;  /* 0x0000002634047812 */ /* 0x000fe200078efcff */
[----:B------:R-:W-:Y:S01]  /*6360*/  STL [R1+0x8b4], R50 ;  /* 0x0008b43201007387 */ /* 0x000fe20000100800 */
[-C--:B------:R-:W-:Y:S01]  /*6370*/  ISETP.LT.AND P4, PT, R5, R50.reuse, P0 ;  /* 0x000000320500720c */ /* 0x080fe20000781270 */
[----:B------:R-:W-:Y:S01]  /*6380*/  IMAD R5, R33, UR5, RZ ;  /* 0x0000000521057c24 */ /* 0x000fe2000f8e02ff */
[-C--:B------:R-:W-:Y:S01]  /*6390*/  ISETP.LT.AND P3, PT, R4, R50.reuse, P0 ;  /* 0x000000320400720c */ /* 0x080fe20000761270 */
[----:B------:R-:W4:Y:S01]  /*63a0*/  LDL.LU R33, [R1+0x3c] ;  /* 0x00003c0001217983 */ /* 0x000f220000300800 */
[----:B------:R-:W-:Y:S01]  /*63b0*/  IMAD R4, R36, UR5, RZ ;  /* 0x0000000524047c24 */ /* 0x000fe2000f8e02ff */
[C---:B------:R-:W-:Y:S01]  /*63c0*/  ISETP.LT.AND P2, PT, R52.reuse, R50, P0 ;  /* 0x000000323400720c */ /* 0x040fe20000741270 */
[----:B-1----:R-:W-:Y:S01]  /*63d0*/  IMAD R7, R39, UR5, RZ ;  /* 0x0000000527077c24 */ /* 0x002fe2000f8e02ff */
[----:B------:R-:W4:Y:S04]  /*63e0*/  LDL.LU R36, [R1+0x88] ;  /* 0x0000880001247983 */ /* 0x000f280000300800 */
[----:B------:R-:W4:Y:S04]  /*63f0*/  LDL.LU R39, [R1+0x84] ;  /* 0x0000840001277983 */ /* 0x000f280000300800 */
[----:B------:R-:W4:Y:S01]  /*6400*/  LDL.LU R41, [R1+0x80] ;  /* 0x0000800001297983 */ /* 0x000f220000300800 */
[----:B------:R-:W-:Y:S01]  /*6410*/  IMAD R8, R29, UR5, RZ ;  /* 0x000000051d087c24 */ /* 0x000fe2000f8e02ff */
[----:B------:R-:W-:Y:S01]  /*6420*/  LOP3.LUT R6, R52, 0x36, RZ, 0xfc, !PT ;  /* 0x0000003634067812 */ /* 0x000fe200078efcff */
[----:B---3--:R-:W-:Y:S01]  /*6430*/  IMAD R9, R44, UR5, RZ ;  /* 0x000000052c097c24 */ /* 0x008fe2000f8e02ff */
[----:B--2---:R0:W-:Y:S04]  /*6440*/  STL [R1+0x2bc], R11 ;  /* 0x0002bc0b01007387 */ /* 0x0041e80000100800 */
[----:B------:R-:W2:Y:S01]  /*6450*/  LDL.LU R44, [R1+0x7c] ;  /* 0x00007c00012c7983 */ /* 0x000ea20000300800 */
[----:B----4-:R-:W-:Y:S01]  /*6460*/  IMAD.MOV.U32 R17, RZ, RZ, R42 ;  /* 0x000000ffff117224 */ /* 0x010fe200078e002a */
[----:B------:R-:W-:Y:S01]  /*6470*/  LEA R16, P5, R42, R0, 0x1 ;  /* 0x000000002a107211 */ /* 0x000fe200078a08ff */
[----:B0-----:R-:W-:-:S02]  /*6480*/  IMAD R11, R45, UR5, RZ ;  /* 0x000000052d0b7c24 */ /* 0x001fc4000f8e02ff */
[----:B------:R-:W3:Y:S01]  /*6490*/  LDL.LU R45, [R1+0x78] ;  /* 0x00007800012d7983 */ /* 0x000ee20000300800 */
[----:B------:R-:W-:Y:S01]  /*64a0*/  IMAD R29, R47, UR5, RZ ;  /* 0x000000052f1d7c24 */ /* 0x000fe2000f8e02ff */
[----:B------:R-:W-:Y:S02]  /*64b0*/  LEA.HI.X.SX32 R17, R17, R51, 0x1, P5 ;  /* 0x0000003311117211 */ /* 0x000fe400028f0eff */
[----:B------:R0:W-:Y:S04]  /*64c0*/  STL [R1+0x2c8], R13 ;  /* 0x0002c80d01007387 */ /* 0x0001e80000100800 */
[----:B------:R1:W-:Y:S04]  /*64d0*/  STL [R1+0x2b8], R14 ;  /* 0x0002b80e01007387 */ /* 0x0003e80000100800 */
[----:B------:R-:W4:Y:S01]  /*64e0*/  LDL.LU R47, [R1+0x74] ;  /* 0x00007400012f7983 */ /* 0x000f220000300800 */
[----:B0-----:R-:W-:-:S03]  /*64f0*/  IMAD R13, R46, UR5, RZ ;  /* 0x000000052e0d7c24 */ /* 0x001fc6000f8e02ff */
[----:B------:R-:W4:Y:S04]  /*6500*/  LDL.LU R52, [R1+0x70] ;  /* 0x0000700001347983 */ /* 0x000f280000300800 */
[----:B------:R-:W4:Y:S04]  /*6510*/  LDL.LU R46, [R1+0x6c] ;  /* 0x00006c00012e7983 */ /* 0x000f280000300800 */
[----:B------:R-:W4:Y:S01]  /*6520*/  @P2 LDG.E.U16 R43, desc[UR22][R16.64] ;  /* 0x00000016102b2981 */ /* 0x000f22000c1e1500 */
[----:B-1----:R-:W-:-:S03]  /*6530*/  IMAD R14, R53, UR5, RZ ;  /* 0x00000005350e7c24 */ /* 0x002fc6000f8e02ff */
[----:B------:R-:W4:Y:S01]  /*6540*/  LDL.LU R53, [R1+0x68] ;  /* 0x0000680001357983 */ /* 0x000f220000300800 */
[----:B------:R-:W-:-:S03]  /*6550*/  IMAD R6, R31, UR5, RZ ;  /* 0x000000051f067c24 */ /* 0x000fc6000f8e02ff */
[----:B------:R-:W4:Y:S01]  /*6560*/  LDL.LU R34, [R1+0x60] ;  /* 0x0000600001227983 */ /* 0x000f220000300800 */
[----:B------:R-:W-:-:S03]  /*6570*/  IMAD R31, R38, UR5, RZ ;  /* 0x00000005261f7c24 */ /* 0x000fc6000f8e02ff */
[----:B------:R-:W4:Y:S04]  /*6580*/  LDL.LU R37, [R1+0x58] ;  /* 0x0000580001257983 */ /* 0x000f280000300800 */
        /* <DEDUP_REMOVED lines=9> */
[----:B------:R0:W-:Y:S04]  /*6620*/  STL [R1+0x8bc], R0 ;  /* 0x0008bc0001007387 */ /* 0x0001e80000100800 */
[----:B0-----:R-:W4:Y:S04]  /*6630*/  LDL.LU R0, [R1+0x50] ;  /* 0x0000500001007983 */ /* 0x001f280000300800 */
[----:B------:R0:W-:Y:S04]  /*6640*/  STL [R1+0x8b8], R51 ;  /* 0x0008b83301007387 */ /* 0x0001e80000100800 */
[----:B0-----:R-:W4:Y:S04]  /*6650*/  LDL.LU R51, [R1+0x5c] ;  /* 0x00005c0001337983 */ /* 0x001f280000300800 */
[----:B------:R-:W-:Y:S01]  /*6660*/  STL.64 [R1+0x330], R16 ;  /* 0x0003301001007387 */ /* 0x000fe20000100a00 */
[----:B--2---:R-:W-:-:S02]  /*6670*/  IMAD R44, R44, UR5, RZ ;  /* 0x000000052c2c7c24 */ /* 0x004fc4000f8e02ff */
[----:B---3--:R-:W-:-:S05]  /*6680*/  IMAD R45, R45, UR5, RZ ;  /* 0x000000052d2d7c24 */ /* 0x008fca000f8e02ff */
[----:B------:R0:W-:Y:S04]  /*6690*/  STL.64 [R1+0x8e0], R44 ;  /* 0x0008e02c01007387 */ /* 0x0001e80000100a00 */
[----:B0-----:R-:W2:Y:S01]  /*66a0*/  LDL.LU R45, [R1+0x64] ;  /* 0x00006400012d7983 */ /* 0x001ea20000300800 */
[----:B----4-:R-:W-:-:S03]  /*66b0*/  IMAD R46, R46, UR5, RZ ;  /* 0x000000052e2e7c24 */ /* 0x010fc6000f8e02ff */
[----:B------:R-:W3:Y:S04]  /*66c0*/  LDL.LU R44, [R1+0x54] ;  /* 0x00005400012c7983 */ /* 0x000ee80000300800 */
[----:B------:R-:W4:Y:S04]  /*66d0*/  LDL.LU.64 R16, [R1+0x930] ;  /* 0x0009300001107983 */ /* 0x000f280000300a00 */
[----:B------:R0:W-:Y:S04]  /*66e0*/  STL [R1+0x8c], R43 ;  /* 0x00008c2b01007387 */ /* 0x0001e80000100800 */
[----:B0-----:R-:W4:Y:S04]  /*66f0*/  LDL.LU R43, [R1+0x92c] ;  /* 0x00092c00012b7983 */ /* 0x001f280000300800 */
[----:B------:R0:W-:Y:S04]  /*6700*/  STL [R1+0x8], R46 ;  /* 0x0000082e01007387 */ /* 0x0001e80000100800 */
[----:B0-----:R-:W4:Y:S01]  /*6710*/  LDL.LU R46, [R1+0x928] ;  /* 0x00092800012e7983 */ /* 0x001f220000300800 */
[----:B------:R-:W-:-:S02]  /*6720*/  IMAD R53, R53, UR5, RZ ;  /* 0x0000000535357c24 */ /* 0x000fc4000f8e02ff */
[----:B------:R-:W-:Y:S02]  /*6730*/  IMAD R47, R47, UR5, RZ ;  /* 0x000000052f2f7c24 */ /* 0x000fe4000f8e02ff */
[----:B------:R-:W-:Y:S01]  /*6740*/  IMAD R30, R30, UR5, RZ ;  /* 0x000000051e1e7c24 */ /* 0x000fe2000f8e02ff */
[----:B------:R0:W-:Y:S01]  /*6750*/  STL [R1+0x10], R53 ;  /* 0x0000103501007387 */ /* 0x0001e20000100800 */
[----:B------:R-:W-:-:S03]  /*6760*/  IMAD R38, R38, UR5, RZ ;  /* 0x0000000526267c24 */ /* 0x000fc6000f8e02ff */
[----:B0-----:R-:W4:Y:S01]  /*6770*/  LDL.LU R53, [R1+0x924] ;  /* 0x0009240001357983 */ /* 0x001f220000300800 */
[----:B--2---:R-:W-:Y:S02]  /*6780*/  IMAD R45, R45, UR5, RZ ;  /* 0x000000052d2d7c24 */ /* 0x004fe4000f8e02ff */
[----:B---3--:R-:W-:-:S05]  /*6790*/  IMAD R44, R44, UR5, RZ ;  /* 0x000000052c2c7c24 */ /* 0x008fca000f8e02ff */
[----:B------:R0:W-:Y:S04]  /*67a0*/  STL.64 [R1+0x8f0], R44 ;  /* 0x0008f02c01007387 */ /* 0x0001e80000100a00 */
[----:B0-----:R-:W2:Y:S04]  /*67b0*/  LDL.LU R44, [R1+0x4c] ;  /* 0x00004c00012c7983 */ /* 0x001ea80000300800 */
[----:B------:R-:W3:Y:S01]  /*67c0*/  LDL.LU R45, [R1+0x40] ;  /* 0x00004000012d7983 */ /* 0x000ee20000300800 */
[----:B----4-:R-:W-:-:S05]  /*67d0*/  IMAD R46, R46, UR5, RZ ;  /* 0x000000052e2e7c24 */ /* 0x010fca000f8e02ff */
[----:B------:R0:W-:Y:S02]  /*67e0*/  STL.64 [R1+0x8d0], R46 ;  /* 0x0008d02e01007387 */ /* 0x0001e40000100a00 */
[----:B0-----:R-:W-:Y:S02]  /*67f0*/  IMAD.MOV.U32 R47, RZ, RZ, R30 ;  /* 0x000000ffff2f7224 */ /* 0x001fe400078e001e */
[----:B------:R-:W4:Y:S01]  /*6800*/  LDL.LU R30, [R1+0x920] ;  /* 0x00092000011e7983 */ /* 0x000f220000300800 */
[----:B------:R-:W-:-:S03]  /*6810*/  IMAD.MOV.U32 R46, RZ, RZ, R38 ;  /* 0x000000ffff2e7224 */ /* 0x000fc600078e0026 */
[----:B------:R-:W2:Y:S01]  /*6820*/  LDL.LU R38, [R1+0x91c] ;  /* 0x00091c0001267983 */ /* 0x000ea20000300800 */
[----:B------:R-:W-:Y:S02]  /*6830*/  IMAD R43, R43, UR5, RZ ;  /* 0x000000052b2b7c24 */ /* 0x000fe4000f8e02ff */
[----:B------:R-:W-:Y:S02]  /*6840*/  IMAD R42, R42, UR5, RZ ;  /* 0x000000052a2a7c24 */ /* 0x000fe4000f8e02ff */
[----:B------:R-:W-:Y:S02]  /*6850*/  IMAD R32, R32, UR5, RZ ;  /* 0x0000000520207c24 */ /* 0x000fe4000f8e02ff */
[----:B------:R-:W-:Y:S01]  /*6860*/  IMAD R37, R37, UR5, RZ ;  /* 0x0000000525257c24 */ /* 0x000fe2000f8e02ff */
[----:B------:R0:W-:Y:S01]  /*6870*/  STL.64 [R1+0x8c0], R42 ;  /* 0x0008c02a01007387 */ /* 0x0001e20000100a00 */
[----:B------:R-:W-:Y:S02]  /*6880*/  IMAD R41, R41, UR5, RZ ;  /* 0x0000000529297c24 */ /* 0x000fe4000f8e02ff */
[----:B------:R-:W-:-:S02]  /*6890*/  IMAD R35, R35, UR5, RZ ;  /* 0x0000000523237c24 */ /* 0x000fc4000f8e02ff */
[----:B------:R-:W-:Y:S02]  /*68a0*/  IMAD R34, R34, UR5, RZ ;  /* 0x0000000522227c24 */ /* 0x000fe4000f8e02ff */
[----:B------:R-:W-:Y:S02]  /*68b0*/  IMAD R39, R39, UR5, RZ ;  /* 0x0000000527277c24 */ /* 0x000fe4000f8e02ff */
[----:B0-----:R-:W-:Y:S02]  /*68c0*/  IMAD.MOV.U32 R43, RZ, RZ, R32 ;  /* 0x000000ffff2b7224 */ /* 0x001fe400078e0020 */
[----:B------:R-:W3:Y:S01]  /*68d0*/  LDL.LU R32, [R1+0x918] ;  /* 0x0009180001207983 */ /* 0x000ee20000300800 */
[----:B------:R-:W-:-:S03]  /*68e0*/  IMAD.MOV.U32 R42, RZ, RZ, R37 ;  /* 0x000000ffff2a7224 */ /* 0x000fc600078e0025 */
[----:B------:R-:W3:Y:S01]  /*68f0*/  LDL.LU R37, [R1+0x914] ;  /* 0x0009140001257983 */ /* 0x000ee20000300800 */
[----:B------:R-:W-:-:S03]  /*6900*/  IMAD R28, R28, UR5, RZ ;  /* 0x000000051c1c7c24 */ /* 0x000fc6000f8e02ff */
[----:B------:R0:W-:Y:S02]  /*6910*/  STL.64 [R1+0x8e8], R40 ;  /* 0x0008e82801007387 */ /* 0x0001e40000100a00 */
[----:B0-----:R-:W-:Y:S02]  /*6920*/  IMAD.MOV.U32 R41, RZ, RZ, R35 ;  /* 0x000000ffff297224 */ /* 0x001fe400078e0023 */
[----:B------:R-:W4:Y:S01]  /*6930*/  LDL.LU R35, [R1+0x910] ;  /* 0x0009100001237983 */ /* 0x000f220000300800 */
[----:B------:R-:W-:-:S03]  /*6940*/  IMAD.MOV.U32 R40, RZ, RZ, R34 ;  /* 0x000000ffff287224 */ /* 0x000fc600078e0022 */
[----:B------:R-:W4:Y:S01]  /*6950*/  LDL.LU R34, [R1+0x90c] ;  /* 0x00090c0001227983 */ /* 0x000f220000300800 */
[----:B--2---:R-:W-:-:S05]  /*6960*/  IMAD R38, R38, UR5, RZ ;  /* 0x0000000526267c24 */ /* 0x004fca000f8e02ff */
[----:B------:R0:W-:Y:S02]  /*6970*/  STL.64 [R1+0x8f8], R38 ;  /* 0x0008f82601007387 */ /* 0x0001e40000100a00 */
[----:B0-----:R-:W-:Y:S02]  /*6980*/  IMAD.MOV.U32 R38, RZ, RZ, R28 ;  /* 0x000000ffff267224 */ /* 0x001fe400078e001c */
[----:B------:R-:W2:Y:S01]  /*6990*/  LDL.LU R28, [R1+0x908] ;  /* 0x00090800011c7983 */ /* 0x000ea20000300800 */
[----:B------:R-:W-:Y:S02]  /*69a0*/  IMAD R36, R36, UR5, RZ ;  /* 0x0000000524247c24 */ /* 0x000fe4000f8e02ff */
[----:B------:R-:W-:Y:S02]  /*69b0*/  IMAD R52, R52, UR5, RZ ;  /* 0x0000000534347c24 */ /* 0x000fe4000f8e02ff */
[----:B---3--:R-:W-:-:S05]  /*69c0*/  IMAD R37, R37, UR5, RZ ;  /* 0x0000000525257c24 */ /* 0x008fca000f8e02ff */
[----:B------:R0:W-:Y:S01]  /*69d0*/  STL.64 [R1+0x900], R36 ;  /* 0x0009002401007387 */ /* 0x0001e20000100a00 */
[----:B------:R-:W-:Y:S02]  /*69e0*/  IMAD R16, R16, UR5, RZ ;  /* 0x0000000510107c24 */ /* 0x000fe4000f8e02ff */
[----:B------:R-:W-:Y:S02]  /*69f0*/  IMAD R17, R17, UR5, RZ ;  /* 0x0000000511117c24 */ /* 0x000fe4000f8e02ff */
[----:B0-----:R-:W-:Y:S02]  /*6a00*/  IMAD.MOV.U32 R37, RZ, RZ, R52 ;  /* 0x000000ffff257224 */ /* 0x001fe400078e0034 */
[----:B----4-:R-:W-:Y:S02]  /*6a10*/  IMAD R35, R35, UR5, RZ ;  /* 0x0000000523237c24 */ /* 0x010fe4000f8e02ff */
[----:B------:R-:W-:Y:S02]  /*6a20*/  IMAD R52, R34, UR5, RZ ;  /* 0x0000000522347c24 */ /* 0x000fe4000f8e02ff */
[----:B------:R-:W-:-:S02]  /*6a30*/  IMAD R50, R50, UR5, RZ ;  /* 0x0000000532327c24 */ /* 0x000fc4000f8e02ff */
[----:B------:R-:W-:Y:S02]  /*6a40*/  IMAD R44, R44, UR5, RZ ;  /* 0x000000052c2c7c24 */ /* 0x000fe4000f8e02ff */
[----:B------:R-:W-:Y:S02]  /*6a50*/  IMAD R49, R49, UR5, RZ ;  /* 0x0000000531317c24 */ /* 0x000fe4000f8e02ff */
[----:B------:R-:W-:Y:S02]  /*6a60*/  IMAD.MOV.U32 R39, RZ, RZ, R41 ;  /* 0x000000ffff277224 */ /* 0x000fe400078e0029 */
[----:B------:R-:W-:Y:S02]  /*6a70*/  IMAD R41, R32, UR5, RZ ;  /* 0x0000000520297c24 */ /* 0x000fe4000f8e02ff */
[----:B------:R-:W-:Y:S02]  /*6a80*/  IMAD R51, R51, UR5, RZ ;  /* 0x0000000533337c24 */ /* 0x000fe4000f8e02ff */
[----:B------:R-:W-:-:S02]  /*6a90*/  IMAD R0, R0, UR5, RZ ;  /* 0x0000000500007c24 */ /* 0x000fc4000f8e02ff */
[----:B------:R-:W-:Y:S02]  /*6aa0*/  IMAD.MOV.U32 R36, RZ, RZ, R43 ;  /* 0x000000ffff247224 */ /* 0x000fe400078e002b */
[----:B------:R-:W-:Y:S02]  /*6ab0*/  IMAD R45, R45, UR5, RZ ;  /* 0x000000052d2d7c24 */ /* 0x000fe4000f8e02ff */
[----:B------:R-:W-:Y:S02]  /*6ac0*/  IMAD.MOV.U32 R32, RZ, RZ, R49 ;  /* 0x000000ffff207224 */ /* 0x000fe400078e0031 */
[----:B------:R-:W-:Y:S02]  /*6ad0*/  IMAD R43, R30, UR5, RZ ;  /* 0x000000051e2b7c24 */ /* 0x000fe4000f8e02ff */
[----:B------:R-:W-:Y:S02]  /*6ae0*/  IMAD.MOV.U32 R30, RZ, RZ, R41 ;  /* 0x000000ffff1e7224 */ /* 0x000fe400078e0029 */
[----:B------:R-:W-:-:S02]  /*6af0*/  IMAD R49, R24, UR5, RZ ;  /* 0x0000000518317c24 */ /* 0x000fc4000f8e02ff */
[----:B------:R-:W-:Y:S02]  /*6b00*/  IMAD.MOV.U32 R41, RZ, RZ, R0 ;  /* 0x000000ffff297224 */ /* 0x000fe400078e0000 */
[----:B------:R-:W-:Y:S02]  /*6b10*/  IMAD.MOV.U32 R24, RZ, RZ, R51 ;  /* 0x000000ffff187224 */ /* 0x000fe400078e0033 */
[----:B------:R-:W-:Y:S02]  /*6b20*/  IMAD R0, R23, UR5, RZ ;  /* 0x0000000517007c24 */ /* 0x000fe4000f8e02ff */
[----:B------:R-:W-:Y:S02]  /*6b30*/  IMAD R51, R25, UR5, RZ ;  /* 0x0000000519337c24 */ /* 0x000fe4000f8e02ff */
[----:B------:R-:W-:Y:S02]  /*6b40*/  IMAD.MOV.U32 R25, RZ, RZ, R45 ;  /* 0x000000ffff197224 */ /* 0x000fe400078e002d */
[----:B--2---:R-:W-:-:S05]  /*6b50*/  IMAD R34, R28, UR5, RZ ;  /* 0x000000051c227c24 */ /* 0x004fca000f8e02ff */
[----:B------:R-:W-:Y:S04]  /*6b60*/  STL.64 [R1+0x8c8], R34 ;  /* 0x0008c82201007387 */ /* 0x000fe80000100a00 */
[----:B------:R0:W-:Y:S02]  /*6b70*/  STL.64 [R1+0x8d8], R16 ;  /* 0x0008d81001007387 */ /* 0x0001e40000100a00 */
[----:B0-----:R-:W-:Y:S02]  /*6b80*/  IMAD R17, R20, UR5, RZ ;  /* 0x0000000514117c24 */ /* 0x001fe4000f8e02ff */
[----:B------:R-:W-:Y:S02]  /*6b90*/  IMAD R16, R26, UR5, RZ ;  /* 0x000000051a107c24 */ /* 0x000fe4000f8e02ff */
[----:B------:R-:W-:Y:S01]  /*6ba0*/  IMAD.MOV.U32 R35, RZ, RZ, R38 ;  /* 0x000000ffff237224 */ /* 0x000fe200078e0026 */
[----:B------:R-:W-:Y:S01]  /*6bb0*/  STL [R1+0x5c], R17 ;  /* 0x00005c1101007387 */ /* 0x000fe20000100800 */
[----:B------:R-:W-:Y:S01]  /*6bc0*/  IMAD.MOV.U32 R26, RZ, RZ, R50 ;  /* 0x000000ffff1a7224 */ /* 0x000fe200078e0032 */
[-C--:B------:R-:W-:Y:S01]  /*6bd0*/  LEA R38, P2, R6, R2.reuse, 0x1 ;  /* 0x0000000206267211 */ /* 0x080fe200078408ff */
[----:B------:R-:W-:Y:S01]  /*6be0*/  IMAD R50, R18, UR5, RZ ;  /* 0x0000000512327c24 */ /* 0x000fe2000f8e02ff */
[----:B------:R0:W-:Y:S01]  /*6bf0*/  STL [R1+0x60], R16 ;  /* 0x0000601001007387 */ /* 0x0001e20000100800 */
[----:B------:R-:W-:Y:S01]  /*6c00*/  IMAD.MOV.U32 R18, RZ, RZ, R44 ;  /* 0x000000ffff127224 */ /* 0x000fe200078e002c */
[-C--:B------:R-:W-:Y:S01]  /*6c10*/  LEA R44, P6, R5, R2.reuse, 0x1 ;  /* 0x00000002052c7211 */ /* 0x080fe200078c08ff */
[----:B------:R-:W-:Y:S01]  /*6c20*/  IMAD.MOV.U32 R34, RZ, RZ, R39 ;  /* 0x000000ffff227224 */ /* 0x000fe200078e0027 */
[----:B------:R-:W-:Y:S01]  /*6c30*/  LEA.HI.X.SX32 R39, R6, R3, 0x1, P2 ;  /* 0x0000000306277211 */ /* 0x000fe200010f0eff */
[----:B0-----:R-:W-:Y:S01]  /*6c40*/  IMAD R16, R22, UR5, RZ ;  /* 0x0000000516107c24 */ /* 0x001fe2000f8e02ff */
[----:B------:R-:W-:-:S02]  /*6c50*/  LEA R22, P5, R8, R2, 0x1 ;  /* 0x0000000208167211 */ /* 0x000fc400078a08ff */
[-C--:B------:R-:W-:Y:S02]  /*6c60*/  LEA.HI.X.SX32 R45, R5, R3.reuse, 0x1, P6 ;  /* 0x00000003052d7211 */ /* 0x080fe400030f0eff */
[----:B------:R0:W-:Y:S01]  /*6c70*/  STL [R1+0x6c], R16 ;  /* 0x00006c1001007387 */ /* 0x0001e20000100800 */
[----:B------:R-:W-:Y:S01]  /*6c80*/  LEA.HI.X.SX32 R23, R8, R3, 0x1, P5 ;  /* 0x0000000308177211 */ /* 0x000fe200028f0eff */
[----:B------:R-:W-:Y:S02]  /*6c90*/  IMAD.MOV.U32 R17, RZ, RZ, R37 ;  /* 0x000000ffff117224 */ /* 0x000fe400078e0025 */
[----:B------:R1:W-:Y:S01]  /*6ca0*/  STL.64 [R1+0x310], R38 ;  /* 0x0003102601007387 */ /* 0x0003e20000100a00 */
[----:B0-----:R-:W-:Y:S01]  /*6cb0*/  IMAD.MOV.U32 R16, RZ, RZ, R36 ;  /* 0x000000ffff107224 */ /* 0x001fe200078e0024 */
[-C--:B------:R-:W-:Y:S02]  /*6cc0*/  LEA R36, P5, R4, R2.reuse, 0x1 ;  /* 0x0000000204247211 */ /* 0x080fe400078a08ff */
[----:B------:R-:W-:Y:S01]  /*6cd0*/  STL.64 [R1+0x320], R22 ;  /* 0x0003201601007387 */ /* 0x000fe20000100a00 */
[----:B-1----:R-:W-:-:S03]  /*6ce0*/  LEA R38, P2, R7, R2, 0x1 ;  /* 0x0000000207267211 */ /* 0x002fc600078408ff */
[----:B------:R0:W-:Y:S01]  /*6cf0*/  STL.64 [R1+0x300], R44 ;  /* 0x0003002c01007387 */ /* 0x0001e20000100a00 */
[-C--:B------:R-:W-:Y:S02]  /*6d00*/  LEA.HI.X.SX32 R37, R4, R3.reuse, 0x1, P5 ;  /* 0x0000000304257211 */ /* 0x080fe400028f0eff */
[----:B------:R-:W-:Y:S02]  /*6d10*/  LEA.HI.X.SX32 R39, R7, R3, 0x1, P2 ;  /* 0x0000000307277211 */ /* 0x000fe400010f0eff */
[-C--:B------:R-:W-:Y:S01]  /*6d20*/  LEA R4, P5, R11, R2.reuse, 0x1 ;  /* 0x000000020b047211 */ /* 0x080fe200078a08ff */
[----:B------:R1:W-:Y:S01]  /*6d30*/  STL.64 [R1+0x2f0], R36 ;  /* 0x0002f02401007387 */ /* 0x0003e20000100a00 */
[----:B0-----:R-:W-:-:S04]  /*6d40*/  LEA R44, P6, R9, R2, 0x1 ;  /* 0x00000002092c7211 */ /* 0x001fc800078c08ff */
[----:B------:R-:W-:Y:S01]  /*6d50*/  LEA.HI.X.SX32 R45, R9, R3, 0x1, P6 ;  /* 0x00000003092d7211 */ /* 0x000fe200030f0eff */
[----:B-1----:R-:W2:Y:S04]  /*6d60*/  LDL.LU.64 R36, [R1+0x900] ;  /* 0x0009000001247983 */ /* 0x002ea80000300a00 */
[----:B------:R0:W-:Y:S04]  /*6d70*/  STL.64 [R1+0x2e0], R38 ;  /* 0x0002e02601007387 */ /* 0x0001e80000100a00 */
[----:B0-----:R-:W3:Y:S04]  /*6d80*/  LDL.LU.64 R38, [R1+0x8f8] ;  /* 0x0008f80001267983 */ /* 0x001ee80000300a00 */
[----:B------:R-:W-:Y:S04]  /*6d90*/  STL [R1+0x2c0], R4 ;  /* 0x0002c00401007387 */ /* 0x000fe80000100800 */
[----:B------:R0:W-:Y:S04]  /*6da0*/  STL.64 [R1+0x2d0], R44 ;  /* 0x0002d02c01007387 */ /* 0x0001e80000100a00 */
[----:B0-----:R-:W4:Y:S01]  /*6db0*/  LDL.LU.64 R44, [R1+0x8f0] ;  /* 0x0008f000012c7983 */ /* 0x001f220000300a00 */
[----:B------:R-:W-:-:S02]  /*6dc0*/  IMAD R48, R48, UR5, RZ ;  /* 0x0000000530307c24 */ /* 0x000fc4000f8e02ff */
[----:B------:R-:W-:Y:S01]  /*6dd0*/  IMAD.MOV.U32 R6, RZ, RZ, R4 ;  /* 0x000000ffff067224 */ /* 0x000fe200078e0004 */
[-C--:B------:R-:W-:Y:S01]  /*6de0*/  LEA R4, P2, R13, R2.reuse, 0x1 ;  /* 0x000000020d047211 */ /* 0x080fe200078408ff */
[----:B------:R-:W-:Y:S01]  /*6df0*/  IMAD.MOV.U32 R20, RZ, RZ, R48 ;  /* 0x000000ffff147224 */ /* 0x000fe200078e0030 */
[----:B------:R-:W-:Y:S01]  /*6e00*/  LEA R8, P6, R14, R2, 0x1 ;  /* 0x000000020e087211 */ /* 0x000fe200078c08ff */
[----:B------:R-:W-:Y:S01]  /*6e10*/  IMAD.MOV.U32 R7, RZ, RZ, R5 ;  /* 0x000000ffff077224 */ /* 0x000fe200078e0005 */
[-C--:B------:R-:W-:Y:S01]  /*6e20*/  LEA.HI.X.SX32 R7, R11, R3.reuse, 0x1, P5 ;  /* 0x000000030b077211 */ /* 0x080fe200028f0eff */
[----:B------:R-:W-:Y:S01]  /*6e30*/  IMAD R48, R10, UR5, RZ ;  /* 0x000000050a307c24 */ /* 0x000fe2000f8e02ff */
[-C--:B------:R-:W-:Y:S01]  /*6e40*/  LEA.HI.X.SX32 R5, R13, R3.reuse, 0x1, P2 ;  /* 0x000000030d057211 */ /* 0x080fe200010f0eff */
[----:B------:R-:W-:Y:S01]  /*6e50*/  IMAD.MOV.U32 R10, RZ, RZ, R18 ;  /* 0x000000ffff0a7224 */ /* 0x000fe200078e0012 */
[----:B------:R-:W-:Y:S01]  /*6e60*/  LEA.HI.X.SX32 R9, R14, R3, 0x1, P6 ;  /* 0x000000030e097211 */ /* 0x000fe200030f0eff */
[----:B------:R-:W-:-:S02]  /*6e70*/  IMAD.MOV.U32 R28, RZ, RZ, R32 ;  /* 0x000000ffff1c7224 */ /* 0x000fc400078e0020 */
[----:B------:R-:W-:Y:S02]  /*6e80*/  IMAD.MOV.U32 R18, RZ, RZ, R25 ;  /* 0x000000ffff127224 */ /* 0x000fe400078e0019 */
[----:B------:R-:W-:Y:S02]  /*6e90*/  IMAD R33, R33, UR5, RZ ;  /* 0x0000000521217c24 */ /* 0x000fe4000f8e02ff */
[----:B------:R-:W-:Y:S01]  /*6ea0*/  IMAD.MOV.U32 R25, RZ, RZ, R24 ;  /* 0x000000ffff197224 */ /* 0x000fe200078e0018 */
[----:B------:R0:W-:Y:S01]  /*6eb0*/  STL [R1+0x2c4], R7 ;  /* 0x0002c40701007387 */ /* 0x0001e20000100800 */
[----:B------:R-:W-:Y:S01]  /*6ec0*/  IMAD.MOV.U32 R24, RZ, RZ, R26 ;  /* 0x000000ffff187224 */ /* 0x000fe200078e001a */
[----:B------:R-:W-:Y:S01]  /*6ed0*/  LEA R6, P5, R29, R2, 0x1 ;  /* 0x000000021d067211 */ /* 0x000fe200078a08ff */
[----:B------:R-:W-:Y:S01]  /*6ee0*/  IMAD.MOV.U32 R26, RZ, RZ, R20 ;  /* 0x000000ffff1a7224 */ /* 0x000fe200078e0014 */
[----:B------:R1:W-:Y:S01]  /*6ef0*/  STL.64 [R1+0x2b0], R4 ;  /* 0x0002b00401007387 */ /* 0x0003e20000100a00 */
[----:B------:R-:W-:-:S02]  /*6f00*/  IMAD.MOV.U32 R20, RZ, RZ, R28 ;  /* 0x000000ffff147224 */ /* 0x000fc400078e001c */
[----:B------:R-:W-:Y:S01]  /*6f10*/  IMAD.MOV.U32 R28, RZ, RZ, R40 ;  /* 0x000000ffff1c7224 */ /* 0x000fe200078e0028 */
[----:B------:R1:W-:Y:S01]  /*6f20*/  STL.64 [R1+0x2a8], R8 ;  /* 0x0002a80801007387 */ /* 0x0003e20000100a00 */
[-C--:B------:R-:W-:Y:S02]  /*6f30*/  LEA R40, P6, R33, R2.reuse, 0x1 ;  /* 0x0000000221287211 */ /* 0x080fe400078c08ff */
[----:B0-----:R-:W-:Y:S02]  /*6f40*/  LEA.HI.X.SX32 R7, R29, R3, 0x1, P5 ;  /* 0x000000031d077211 */ /* 0x001fe400028f0eff */
[----:B-1----:R-:W-:Y:S01]  /*6f50*/  LEA R4, P2, R31, R2, 0x1 ;  /* 0x000000021f047211 */ /* 0x002fe200078408ff */
[----:B------:R-:W-:-:S03]  /*6f60*/  IMAD.MOV.U32 R8, RZ, RZ, R41 ;  /* 0x000000ffff087224 */ /* 0x000fc600078e0029 */
[-C--:B------:R-:W-:Y:S02]  /*6f70*/  LEA.HI.X.SX32 R5, R31, R3.reuse, 0x1, P2 ;  /* 0x000000031f057211 */ /* 0x080fe400010f0eff */
[----:B------:R-:W-:Y:S01]  /*6f80*/  LEA.HI.X.SX32 R41, R33, R3, 0x1, P6 ;  /* 0x0000000321297211 */ /* 0x000fe200030f0eff */
[----:B------:R-:W-:Y:S04]  /*6f90*/  STL.64 [R1+0x2a0], R6 ;  /* 0x0002a00601007387 */ /* 0x000fe80000100a00 */
[----:B------:R-:W-:Y:S04]  /*6fa0*/  STL.64 [R1+0x298], R4 ;  /* 0x0002980401007387 */ /* 0x000fe80000100a00 */
[----:B------:R0:W-:Y:S04]  /*6fb0*/  STL.64 [R1+0x290], R40 ;  /* 0x0002902801007387 */ /* 0x0001e80000100a00 */
[----:B0-----:R-:W3:Y:S01]  /*6fc0*/  LDL.LU.64 R40, [R1+0x8e8] ;  /* 0x0008e80001287983 */ /* 0x001ee20000300a00 */
[----:B----4-:R-:W-:Y:S01]  /*6fd0*/  IMAD.MOV.U32 R9, RZ, RZ, R44 ;  /* 0x000000ffff097224 */ /* 0x010fe200078e002c */
[----:B--2---:R-:W-:Y:S01]  /*6fe0*/  LEA R44, P5, R36, R2, 0x1 ;  /* 0x00000002242c7211 */ /* 0x004fe200078a08ff */
[----:B------:R-:W-:-:S03]  /*6ff0*/  IMAD.MOV.U32 R11, RZ, RZ, R45 ;  /* 0x000000ffff0b7224 */ /* 0x000fc600078e002d */
[----:B------:R-:W-:-:S05]  /*7000*/  LEA.HI.X.SX32 R45, R36, R3, 0x1, P5 ;  /* 0x00000003242d7211 */ /* 0x000fca00028f0eff */
[----:B------:R0:W-:Y:S04]  /*7010*/  STL.64 [R1+0x288], R44 ;  /* 0x0002882c01007387 */ /* 0x0001e80000100a00 */
[----:B0-----:R-:W2:Y:S01]  /*7020*/  LDL.LU.64 R44, [R1+0x8e0] ;  /* 0x0008e000012c7983 */ /* 0x001ea20000300a00 */
[----:B------:R-:W-:Y:S01]  /*7030*/  IMAD.MOV.U32 R6, RZ, RZ, R16 ;  /* 0x000000ffff067224 */ /* 0x000fe200078e0010 */
[----:B---3--:R-:W-:Y:S01]  /*7040*/  LEA R16, P2, R39, R2, 0x1 ;  /* 0x0000000227107211 */ /* 0x008fe200078408ff */
[----:B------:R-:W-:Y:S02]  /*7050*/  IMAD.MOV.U32 R5, RZ, RZ, R46 ;  /* 0x000000ffff057224 */ /* 0x000fe400078e002e */
[----:B------:R-:W-:Y:S02]  /*7060*/  IMAD.MOV.U32 R36, RZ, RZ, R25 ;  /* 0x000000ffff247224 */ /* 0x000fe400078e0019 */
[----:B------:R-:W-:-:S02]  /*7070*/  IMAD.MOV.U32 R32, RZ, RZ, R52 ;  /* 0x000000ffff207224 */ /* 0x000fc400078e0034 */
[----:B------:R-:W-:Y:S01]  /*7080*/  IMAD.MOV.U32 R4, RZ, RZ, R17 ;  /* 0x000000ffff047224 */ /* 0x000fe200078e0011 */
[----:B------:R-:W-:Y:S01]  /*7090*/  LEA.HI.X.SX32 R17, R39, R3, 0x1, P2 ;  /* 0x0000000327117211 */ /* 0x000fe200010f0eff */
[----:B------:R-:W-:Y:S02]  /*70a0*/  IMAD.MOV.U32 R25, RZ, RZ, R34 ;  /* 0x000000ffff197224 */ /* 0x000fe400078e0022 */
[----:B------:R-:W-:Y:S02]  /*70b0*/  IMAD R52, R21, UR5, RZ ;  /* 0x0000000515347c24 */ /* 0x000fe4000f8e02ff */
[----:B------:R-:W-:Y:S02]  /*70c0*/  IMAD.MOV.U32 R7, RZ, RZ, R10 ;  /* 0x000000ffff077224 */ /* 0x000fe400078e000a */
[----:B------:R-:W-:Y:S02]  /*70d0*/  IMAD.MOV.U32 R21, RZ, RZ, R18 ;  /* 0x000000ffff157224 */ /* 0x000fe400078e0012 */
[----:B------:R-:W-:-:S02]  /*70e0*/  IMAD.MOV.U32 R10, RZ, RZ, R47 ;  /* 0x000000ffff0a7224 */ /* 0x000fc400078e002f */
[----:B------:R-:W-:Y:S02]  /*70f0*/  IMAD.MOV.U32 R18, RZ, RZ, R24 ;  /* 0x000000ffff127224 */ /* 0x000fe400078e0018 */
[----:B------:R-:W-:Y:S02]  /*7100*/  IMAD.MOV.U32 R33, RZ, RZ, R42 ;  /* 0x000000ffff217224 */ /* 0x000fe400078e002a */
[----:B------:R-:W-:Y:S01]  /*7110*/  IMAD.MOV.U32 R24, RZ, RZ, R35 ;  /* 0x000000ffff187224 */ /* 0x000fe200078e0023 */
[----:B------:R0:W-:Y:S01]  /*7120*/  STL.64 [R1+0x280], R16 ;  /* 0x0002801001007387 */ /* 0x0001e20000100a00 */
[----:B------:R-:W-:Y:S02]  /*7130*/  IMAD.MOV.U32 R39, RZ, RZ, R28 ;  /* 0x000000ffff277224 */ /* 0x000fe400078e001c */
[----:B------:R-:W-:Y:S01]  /*7140*/  IMAD.MOV.U32 R28, RZ, RZ, R43 ;  /* 0x000000ffff1c7224 */ /* 0x000fe200078e002b */
[----:B0-----:R-:W3:Y:S01]  /*7150*/  LDL.LU.64 R16, [R1+0x8d8] ;  /* 0x0008d80001107983 */ /* 0x001ee20000300a00 */
[----:B------:R-:W-:-:S04]  /*7160*/  LEA R46, P6, R41, R2, 0x1 ;  /* 0x00000002292e7211 */ /* 0x000fc800078c08ff */
[----:B------:R-:W-:-:S05]  /*7170*/  LEA.HI.X.SX32 R47, R41, R3, 0x1, P6 ;  /* 0x00000003292f7211 */ /* 0x000fca00030f0eff */
[----:B------:R0:W-:Y:S04]  /*7180*/  STL.64 [R1+0x278], R46 ;  /* 0x0002782e01007387 */ /* 0x0001e80000100a00 */
[----:B0-----:R-:W4:Y:S01]  /*7190*/  LDL.LU.64 R46, [R1+0x8d0] ;  /* 0x0008d000012e7983 */ /* 0x001f220000300a00 */
[CC--:B--2---:R-:W-:Y:S02]  /*71a0*/  LEA R34, P5, R44.reuse, R2.reuse, 0x1 ;  /* 0x000000022c227211 */ /* 0x0c4fe400078a08ff */
[C---:B------:R-:W-:Y:S02]  /*71b0*/  LEA R42, P2, R45.reuse, R2, 0x1 ;  /* 0x000000022d2a7211 */ /* 0x040fe400078408ff */
[-C--:B------:R-:W-:Y:S02]  /*71c0*/  LEA.HI.X.SX32 R35, R44, R3.reuse, 0x1, P5 ;  /* 0x000000032c237211 */ /* 0x080fe400028f0eff */
[----:B------:R-:W-:-:S03]  /*71d0*/  LEA.HI.X.SX32 R43, R45, R3, 0x1, P2 ;  /* 0x000000032d2b7211 */ /* 0x000fc600010f0eff */
[----:B------:R0:W-:Y:S04]  /*71e0*/  STL.64 [R1+0x270], R34 ;  /* 0x0002702201007387 */ /* 0x0001e80000100a00 */
[----:B0-----:R-:W2:Y:S04]  /*71f0*/  LDL.LU.64 R34, [R1+0x8c8] ;  /* 0x0008c80001227983 */ /* 0x001ea80000300a00 */
[----:B------:R-:W2:Y:S04]  /*7200*/  LDL.LU R44, [R1+0x10] ;  /* 0x00001000012c7983 */ /* 0x000ea80000300800 */
[----:B------:R0:W-:Y:S04]  /*7210*/  STL.64 [R1+0x268], R42 ;  /* 0x0002682a01007387 */ /* 0x0001e80000100a00 */
[----:B0-----:R-:W3:Y:S04]  /*7220*/  LDL.LU.64 R42, [R1+0x8c0] ;  /* 0x0008c000012a7983 */ /* 0x001ee80000300a00 */
[----:B------:R-:W3:Y:S01]  /*7230*/  LDL.LU R45, [R1+0x8] ;  /* 0x00000800012d7983 */ /* 0x000ee20000300800 */
[----:B------:R-:W-:-:S02]  /*7240*/  IMAD.MOV.U32 R29, RZ, RZ, R8 ;  /* 0x000000ffff1d7224 */ /* 0x000fc400078e0008 */
[----:B------:R-:W-:Y:S02]  /*7250*/  IMAD.MOV.U32 R14, RZ, RZ, R7 ;  /* 0x000000ffff0e7224 */ /* 0x000fe400078e0007 */
[----:B------:R-:W-:Y:S01]  /*7260*/  IMAD.MOV.U32 R13, RZ, RZ, R6 ;  /* 0x000000ffff0d7224 */ /* 0x000fe200078e0006 */
[-C--:B------:R-:W-:Y:S01]  /*7270*/  LEA R6, P5, R4, R2.reuse, 0x1 ;  /* 0x0000000204067211 */ /* 0x080fe200078a08ff */
[----:B------:R-:W-:Y:S02]  /*7280*/  IMAD.MOV.U32 R7, RZ, RZ, R4 ;  /* 0x000000ffff077224 */ /* 0x000fe400078e0004 */
[----:B------:R-:W-:Y:S02]  /*7290*/  IMAD.MOV.U32 R31, RZ, RZ, R9 ;  /* 0x000000ffff1f7224 */ /* 0x000fe400078e0009 */
[----:B------:R-:W-:Y:S01]  /*72a0*/  IMAD.MOV.U32 R41, RZ, RZ, R11 ;  /* 0x000000ffff297224 */ /* 0x000fe200078e000b */
[----:B------:R-:W-:Y:S02]  /*72b0*/  LEA.HI.X.SX32 R7, R7, R3, 0x1, P5 ;  /* 0x0000000307077211 */ /* 0x000fe400028f0eff */
[----:B----4-:R-:W-:-:S04]  /*72c0*/  LEA R8, P6, R47, R2, 0x1 ;  /* 0x000000022f087211 */ /* 0x010fc800078c08ff */
[----:B------:R-:W-:Y:S01]  /*72d0*/  LEA.HI.X.SX32 R9, R47, R3, 0x1, P6 ;  /* 0x000000032f097211 */ /* 0x000fe200030f0eff */
[----:B------:R-:W-:-:S04]  /*72e0*/  IMAD.MOV.U32 R11, RZ, RZ, R5 ;  /* 0x000000ffff0b7224 */ /* 0x000fc800078e0005 */
[----:B------:R-:W-:Y:S04]  /*72f0*/  STL.64 [R1+0x260], R8 ;  /* 0x0002600801007387 */ /* 0x000fe80000100a00 */
[----:B------:R0:W-:Y:S02]  /*7300*/  STL.64 [R1+0x258], R6 ;  /* 0x0002580601007387 */ /* 0x0001e40000100a00 */
[----:B0-----:R-:W-:-:S04]  /*7310*/  LEA R6, P5, R41, R2, 0x1 ;  /* 0x0000000229067211 */ /* 0x001fc800078a08ff */
[----:B------:R-:W-:Y:S01]  /*7320*/  LEA.HI.X.SX32 R7, R41, R3, 0x1, P5 ;  /* 0x0000000329077211 */ /* 0x000fe200028f0eff */
[----:B------:R-:W-:Y:S01]  /*7330*/  IMAD R53, R53, UR5, RZ ;  /* 0x0000000535357c24 */ /* 0x000fe2000f8e02ff */
[----:B--2---:R-:W-:-:S04]  /*7340*/  LEA R8, P6, R44, R2, 0x1 ;  /* 0x000000022c087211 */ /* 0x004fc800078c08ff */
[----:B------:R-:W-:Y:S02]  /*7350*/  LEA.HI.X.SX32 R9, R44, R3, 0x1, P6 ;  /* 0x000000032c097211 */ /* 0x000fe400030f0eff */
[----:B---3--:R-:W-:-:S04]  /*7360*/  LEA R4, P2, R45, R2, 0x1 ;  /* 0x000000022d047211 */ /* 0x008fc800078408ff */
[----:B------:R-:W-:-:S05]  /*7370*/  LEA.HI.X.SX32 R5, R45, R3, 0x1, P2 ;  /* 0x000000032d057211 */ /* 0x000fca00010f0eff */
[----:B------:R0:W-:Y:S04]  /*7380*/  STL.64 [R1+0x250], R4 ;  /* 0x0002500401007387 */ /* 0x0001e80000100a00 */
[----:B------:R1:W-:Y:S01]  /*7390*/  STL.64 [R1+0x248], R8 ;  /* 0x0002480801007387 */ /* 0x0003e20000100a00 */
[----:B0-----:R-:W-:-:S03]  /*73a0*/  LEA R4, P2, R39, R2, 0x1 ;  /* 0x0000000227047211 */ /* 0x001fc600078408ff */
[----:B------:R0:W-:Y:S01]  /*73b0*/  STL.64 [R1+0x240], R6 ;  /* 0x0002400601007387 */ /* 0x0001e20000100a00 */
[----:B------:R-:W-:Y:S02]  /*73c0*/  LEA.HI.X.SX32 R5, R39, R3, 0x1, P2 ;  /* 0x0000000327057211 */ /* 0x000fe400010f0eff */
[----:B-1----:R-:W-:-:S03]  /*73d0*/  LEA R8, P6, R36, R2, 0x1 ;  /* 0x0000000224087211 */ /* 0x002fc600078c08ff */
[----:B------:R1:W-:Y:S01]  /*73e0*/  STL.64 [R1+0x238], R4 ;  /* 0x0002380401007387 */ /* 0x0003e20000100a00 */
[----:B------:R-:W-:Y:S02]  /*73f0*/  LEA.HI.X.SX32 R9, R36, R3, 0x1, P6 ;  /* 0x0000000324097211 */ /* 0x000fe400030f0eff */
[----:B0-----:R-:W-:-:S04]  /*7400*/  LEA R6, P5, R33, R2, 0x1 ;  /* 0x0000000221067211 */ /* 0x001fc800078a08ff */
[-C--:B------:R-:W-:Y:S02]  /*7410*/  LEA.HI.X.SX32 R7, R33, R3.reuse, 0x1, P5 ;  /* 0x0000000321077211 */ /* 0x080fe400028f0eff */
[CC--:B-1----:R-:W-:Y:S01]  /*7420*/  LEA R4, P2, R31.reuse, R2.reuse, 0x1 ;  /* 0x000000021f047211 */ /* 0x0c2fe200078408ff */
[----:B------:R0:W-:Y:S03]  /*7430*/  STL.64 [R1+0x230], R8 ;  /* 0x0002300801007387 */ /* 0x0001e60000100a00 */
[----:B------:R-:W-:Y:S01]  /*7440*/  LEA.HI.X.SX32 R5, R31, R3, 0x1, P2 ;  /* 0x000000031f057211 */ /* 0x000fe200010f0eff */
[----:B------:R1:W-:Y:S04]  /*7450*/  STL.64 [R1+0x228], R6 ;  /* 0x0002280601007387 */ /* 0x0003e80000100a00 */
[----:B------:R2:W-:Y:S01]  /*7460*/  STL.64 [R1+0x220], R4 ;  /* 0x0002200401007387 */ /* 0x0005e20000100a00 */
[----:B0-----:R-:W-:-:S02]  /*7470*/  LEA R8, P6, R29, R2, 0x1 ;  /* 0x000000021d087211 */ /* 0x001fc400078c08ff */
[CC--:B-1----:R-:W-:Y:S02]  /*7480*/  LEA R6, P5, R14.reuse, R2.reuse, 0x1 ;  /* 0x000000020e067211 */ /* 0x0c2fe400078a08ff */
[-C--:B------:R-:W-:Y:S02]  /*7490*/  LEA.HI.X.SX32 R9, R29, R3.reuse, 0x1, P6 ;  /* 0x000000031d097211 */ /* 0x080fe400030f0eff */
[C---:B--2---:R-:W-:Y:S02]  /*74a0*/  LEA R4, P2, R13.reuse, R2, 0x1 ;  /* 0x000000020d047211 */ /* 0x044fe400078408ff */
[-C--:B------:R-:W-:Y:S01]  /*74b0*/  LEA.HI.X.SX32 R7, R14, R3.reuse, 0x1, P5 ;  /* 0x000000030e077211 */ /* 0x080fe200028f0eff */
[----:B------:R0:W-:Y:S01]  /*74c0*/  STL.64 [R1+0x218], R8 ;  /* 0x0002180801007387 */ /* 0x0001e20000100a00 */
[----:B------:R-:W-:-:S03]  /*74d0*/  LEA.HI.X.SX32 R5, R13, R3, 0x1, P2 ;  /* 0x000000030d057211 */ /* 0x000fc600010f0eff */
[----:B------:R1:W-:Y:S04]  /*74e0*/  STL.64 [R1+0x210], R6 ;  /* 0x0002100601007387 */ /* 0x0003e80000100a00 */
[----:B------:R2:W-:Y:S01]  /*74f0*/  STL.64 [R1+0x208], R4 ;  /* 0x0002080401007387 */ /* 0x0005e20000100a00 */
[-C--:B0-----:R-:W-:Y:S02]  /*7500*/  LEA R8, P6, R11, R2.reuse, 0x1 ;  /* 0x000000020b087211 */ /* 0x081fe400078c08ff */
[-C--:B-1----:R-:W-:Y:S02]  /*7510*/  LEA R6, P5, R21, R2.reuse, 0x1 ;  /* 0x0000000215067211 */ /* 0x082fe400078a08ff */
[----:B------:R-:W-:Y:S02]  /*7520*/  LEA.HI.X.SX32 R9, R11, R3, 0x1, P6 ;  /* 0x000000030b097211 */ /* 0x000fe400030f0eff */
[----:B--2---:R-:W-:-:S02]  /*7530*/  LEA R4, P2, R10, R2, 0x1 ;  /* 0x000000020a047211 */ /* 0x004fc400078408ff */
[-C--:B------:R-:W-:Y:S01]  /*7540*/  LEA.HI.X.SX32 R7, R21, R3.reuse, 0x1, P5 ;  /* 0x0000000315077211 */ /* 0x080fe200028f0eff */
[----:B------:R0:W-:Y:S01]  /*7550*/  STL.64 [R1+0x200], R8 ;  /* 0x0002000801007387 */ /* 0x0001e20000100a00 */
[----:B------:R-:W-:-:S03]  /*7560*/  LEA.HI.X.SX32 R5, R10, R3, 0x1, P2 ;  /* 0x000000030a057211 */ /* 0x000fc600010f0eff */
[----:B------:R1:W-:Y:S04]  /*7570*/  STL.64 [R1+0x1f8], R6 ;  /* 0x0001f80601007387 */ /* 0x0003e80000100a00 */
[----:B------:R2:W-:Y:S01]  /*7580*/  STL.64 [R1+0x1f0], R4 ;  /* 0x0001f00401007387 */ /* 0x0005e20000100a00 */
[CC--:B0-----:R-:W-:Y:S02]  /*7590*/  LEA R8, P6, R18.reuse, R2.reuse, 0x1 ;  /* 0x0000000212087211 */ /* 0x0c1fe400078c08ff */
        /* <DEDUP_REMOVED lines=21> */
[-C--:B------:R-:W-:Y:S02]  /*76f0*/  LEA R46, P6, R40, R2.reuse, 0x1 ;  /* 0x00000002282e7211 */ /* 0x080fe400078c08ff */
[-C--:B------:R-:W-:Y:S02]  /*7700*/  LEA.HI.X.SX32 R7, R43, R3.reuse, 0x1, P5 ;  /* 0x000000032b077211 */ /* 0x080fe400028f0eff */
[-C--:B------:R-:W-:Y:S02]  /*7710*/  LEA R44, P5, R38, R2.reuse, 0x1 ;  /* 0x00000002262c7211 */ /* 0x080fe400078a08ff */
[-C--:B------:R-:W-:Y:S02]  /*7720*/  LEA.HI.X.SX32 R5, R42, R3.reuse, 0x1, P2 ;  /* 0x000000032a057211 */ /* 0x080fe400010f0eff */
[-C--:B------:R-:W-:Y:S02]  /*7730*/  LEA.HI.X.SX32 R47, R40, R3.reuse, 0x1, P6 ;  /* 0x00000003282f7211 */ /* 0x080fe400030f0eff */
[----:B------:R-:W-:Y:S01]  /*7740*/  LEA R42, P2, R37, R2, 0x1 ;  /* 0x00000002252a7211 */ /* 0x000fe200078408ff */
[----:B------:R0:W-:Y:S01]  /*7750*/  STL.64 [R1+0x1b8], R8 ;  /* 0x0001b80801007387 */ /* 0x0001e20000100a00 */
[----:B------:R-:W-:-:S02]  /*7760*/  LEA.HI.X.SX32 R45, R38, R3, 0x1, P5 ;  /* 0x00000003262d7211 */ /* 0x000fc400028f0eff */
[----:B------:R-:W-:Y:S01]  /*7770*/  LEA R40, P6, R35, R2, 0x1 ;  /* 0x0000000223287211 */ /* 0x000fe200078c08ff */
[----:B------:R-:W-:Y:S01]  /*7780*/  STL.64 [R1+0x1b0], R6 ;  /* 0x0001b00601007387 */ /* 0x000fe20000100a00 */
[----:B------:R-:W-:-:S03]  /*7790*/  LEA.HI.X.SX32 R43, R37, R3, 0x1, P2 ;  /* 0x00000003252b7211 */ /* 0x000fc600010f0eff */
[----:B------:R1:W-:Y:S01]  /*77a0*/  STL.64 [R1+0x7c8], R46 ;  /* 0x0007c82e01007387 */ /* 0x0003e20000100a00 */
[----:B------:R-:W-:-:S03]  /*77b0*/  LEA.HI.X.SX32 R41, R35, R3, 0x1, P6 ;  /* 0x0000000323297211 */ /* 0x000fc600030f0eff */
[----:B------:R-:W-:Y:S01]  /*77c0*/  STL.64 [R1+0x98], R4 ;  /* 0x0000980401007387 */ /* 0x000fe20000100a00 */
[----:B------:R-:W-:-:S03]  /*77d0*/  LEA R38, P5, R32, R2, 0x1 ;  /* 0x0000000220267211 */ /* 0x000fc600078a08ff */
[----:B------:R-:W-:Y:S04]  /*77e0*/  STL.64 [R1+0x768], R44 ;  /* 0x0007682c01007387 */ /* 0x000fe80000100a00 */
[----:B------:R-:W-:Y:S04]  /*77f0*/  STL [R1+0x824], R44 ;  /* 0x0008242c01007387 */ /* 0x000fe80000100800 */
[----:B------:R2:W-:Y:S01]  /*7800*/  STL [R1+0x820], R45 ;  /* 0x0008202d01007387 */ /* 0x0005e20000100800 */
[----:B------:R-:W-:-:S03]  /*7810*/  LEA R36, P2, R30, R2, 0x1 ;  /* 0x000000021e247211 */ /* 0x000fc600078408ff */
[----:B------:R-:W-:Y:S01]  /*7820*/  STL.64 [R1+0x750], R42 ;  /* 0x0007502a01007387 */ /* 0x000fe20000100a00 */
[----:B------:R-:W-:-:S03]  /*7830*/  LEA.HI.X.SX32 R39, R32, R3, 0x1, P5 ;  /* 0x0000000320277211 */ /* 0x000fc600028f0eff */
[----:B------:R-:W-:Y:S04]  /*7840*/  STL [R1+0x82c], R42 ;  /* 0x00082c2a01007387 */ /* 0x000fe80000100800 */
[----:B------:R-:W-:Y:S04]  /*7850*/  STL [R1+0x828], R43 ;  /* 0x0008282b01007387 */ /* 0x000fe80000100800 */
[----:B------:R-:W-:Y:S01]  /*7860*/  STL [R1+0x898], R43 ;  /* 0x0008982b01007387 */ /* 0x000fe20000100800 */
[----:B------:R-:W-:-:S03]  /*7870*/  LEA.HI.X.SX32 R37, R30, R3, 0x1, P2 ;  /* 0x000000031e257211 */ /* 0x000fc600010f0eff */
[----:B------:R-:W-:Y:S04]  /*7880*/  STL.64 [R1+0x708], R40 ;  /* 0x0007082801007387 */ /* 0x000fe80000100a00 */
[----:B------:R-:W-:Y:S04]  /*7890*/  STL [R1+0x834], R40 ;  /* 0x0008342801007387 */ /* 0x000fe80000100800 */
[----:B------:R-:W-:Y:S04]  /*78a0*/  STL [R1+0x830], R41 ;  /* 0x0008302901007387 */ /* 0x000fe80000100800 */
[----:B------:R-:W-:Y:S04]  /*78b0*/  STL [R1+0x6f8], R38 ;  /* 0x0006f82601007387 */ /* 0x000fe80000100800 */
[----:B------:R-:W-:Y:S04]  /*78c0*/  STL [R1+0x838], R38 ;  /* 0x0008382601007387 */ /* 0x000fe80000100800 */
[----:B------:R-:W-:Y:S01]  /*78d0*/  STL [R1+0x6e8], R39 ;  /* 0x0006e82701007387 */ /* 0x000fe20000100800 */
[----:B------:R-:W-:-:S03]  /*78e0*/  IMAD.MOV.U32 R20, RZ, RZ, R34 ;  /* 0x000000ffff147224 */ /* 0x000fc600078e0022 */
[----:B------:R-:W-:Y:S01]  /*78f0*/  STL [R1+0x83c], R39 ;  /* 0x00083c2701007387 */ /* 0x000fe20000100800 */
[----:B------:R-:W-:-:S03]  /*7900*/  LEA R34, P6, R28, R2, 0x1 ;  /* 0x000000021c227211 */ /* 0x000fc600078c08ff */
[----:B0-----:R-:W3:Y:S04]  /*7910*/  LDL.LU R8, [R1+0x5c] ;  /* 0x00005c0001087983 */ /* 0x001ee80000300800 */
[----:B------:R-:W-:Y:S04]  /*7920*/  STL.64 [R1+0x6d8], R36 ;  /* 0x0006d82401007387 */ /* 0x000fe80000100a00 */
[----:B------:R-:W-:Y:S04]  /*7930*/  STL [R1+0x844], R36 ;  /* 0x0008442401007387 */ /* 0x000fe80000100800 */
[----:B------:R-:W-:Y:S01]  /*7940*/  STL [R1+0x840], R37 ;  /* 0x0008402501007387 */ /* 0x000fe20000100800 */
[----:B------:R-:W-:-:S03]  /*7950*/  LEA.HI.X.SX32 R35, R28, R3, 0x1, P6 ;  /* 0x000000031c237211 */ /* 0x000fc600030f0eff */
[----:B------:R-:W4:Y:S04]  /*7960*/  LDL.LU R10, [R1+0x60] ;  /* 0x00006000010a7983 */ /* 0x000f280000300800 */
[----:B------:R-:W-:Y:S04]  /*7970*/  STL.64 [R1+0x6e0], R34 ;  /* 0x0006e02201007387 */ /* 0x000fe80000100a00 */
[----:B------:R-:W-:Y:S04]  /*7980*/  STL [R1+0x84c], R34 ;  /* 0x00084c2201007387 */ /* 0x000fe80000100800 */
[----:B------:R-:W-:Y:S04]  /*7990*/  STL [R1+0x848], R35 ;  /* 0x0008482301007387 */ /* 0x000fe80000100800 */
[----:B-1----:R-:W4:Y:S01]  /*79a0*/  LDL.LU R47, [R1+0x6c] ;  /* 0x00006c00012f7983 */ /* 0x002f220000300800 */
[----:B------:R-:W-:Y:S01]  /*79b0*/  IMAD R27, R27, UR5, RZ ;  /* 0x000000051b1b7c24 */ /* 0x000fe2000f8e02ff */
[-C--:B------:R-:W-:Y:S01]  /*79c0*/  LEA R32, P5, R20, R2.reuse, 0x1 ;  /* 0x0000000214207211 */ /* 0x080fe200078a08ff */
[----:B------:R-:W-:Y:S01]  /*79d0*/  IMAD R15, R15, UR5, RZ ;  /* 0x000000050f0f7c24 */ /* 0x000fe2000f8e02ff */
[----:B--2---:R-:W2:Y:S02]  /*79e0*/  LDL.LU R45, [R1+0xb0] ;  /* 0x0000b000012d7983 */ /* 0x004ea40000300800 */
[----:B------:R-:W-:-:S02]  /*79f0*/  LEA R30, P2, R27, R2, 0x1 ;  /* 0x000000021b1e7211 */ /* 0x000fc400078408ff */
[-C--:B------:R-:W-:Y:S02]  /*7a00*/  LEA R28, P6, R15, R2.reuse, 0x1 ;  /* 0x000000020f1c7211 */ /* 0x080fe400078c08ff */
[-C--:B------:R-:W-:Y:S01]  /*7a10*/  LEA.HI.X.SX32 R33, R20, R3.reuse, 0x1, P5 ;  /* 0x0000000314217211 */ /* 0x080fe200028f0eff */
[----:B------:R-:W-:Y:S01]  /*7a20*/  IMAD R12, R12, UR5, RZ ;  /* 0x000000050c0c7c24 */ /* 0x000fe2000f8e02ff */
[-C--:B------:R-:W-:Y:S02]  /*7a30*/  LEA.HI.X.SX32 R31, R27, R3.reuse, 0x1, P2 ;  /* 0x000000031b1f7211 */ /* 0x080fe400010f0eff */
[-C--:B------:R-:W-:Y:S01]  /*7a40*/  LEA R26, P5, R16, R2.reuse, 0x1 ;  /* 0x00000002101a7211 */ /* 0x080fe200078a08ff */
[----:B------:R-:W-:Y:S01]  /*7a50*/  STL.64 [R1+0x808], R32 ;  /* 0x0008082001007387 */ /* 0x000fe20000100a00 */
[----:B------:R-:W-:Y:S01]  /*7a60*/  LEA.HI.X.SX32 R29, R15, R3, 0x1, P6 ;  /* 0x000000030f1d7211 */ /* 0x000fe200030f0eff */
[----:B------:R-:W-:Y:S01]  /*7a70*/  IMAD R19, R19, UR5, RZ ;  /* 0x0000000513137c24 */ /* 0x000fe2000f8e02ff */
[-C--:B------:R-:W-:Y:S01]  /*7a80*/  LEA R24, P2, R17, R2.reuse, 0x1 ;  /* 0x0000000211187211 */ /* 0x080fe200078408ff */
[----:B------:R-:W-:Y:S01]  /*7a90*/  IMAD.MOV.U32 R4, RZ, RZ, R22 ;  /* 0x000000ffff047224 */ /* 0x000fe200078e0016 */
[----:B------:R-:W-:Y:S01]  /*7aa0*/  STL.64 [R1+0x7d8], R30 ;  /* 0x0007d81e01007387 */ /* 0x000fe20000100a00 */
[----:B------:R-:W-:-:S02]  /*7ab0*/  LEA R22, P6, R12, R2, 0x1 ;  /* 0x000000020c167211 */ /* 0x000fc400078c08ff */
[-C--:B------:R-:W-:Y:S01]  /*7ac0*/  LEA.HI.X.SX32 R27, R16, R3.reuse, 0x1, P5 ;  /* 0x00000003101b7211 */ /* 0x080fe200028f0eff */
[----:B------:R-:W-:Y:S01]  /*7ad0*/  STL [R1+0x788], R28 ;  /* 0x0007881c01007387 */ /* 0x000fe20000100800 */
[----:B------:R-:W-:Y:S01]  /*7ae0*/  IMAD.MOV.U32 R5, RZ, RZ, R23 ;  /* 0x000000ffff057224 */ /* 0x000fe200078e0017 */
[----:B------:R-:W-:Y:S02]  /*7af0*/  LEA.HI.X.SX32 R25, R17, R3, 0x1, P2 ;  /* 0x0000000311197211 */ /* 0x000fe400010f0eff */
[----:B------:R-:W-:Y:S01]  /*7b00*/  STL [R1+0x850], R28 ;  /* 0x0008501c01007387 */ /* 0x000fe20000100800 */
[----:B------:R-:W-:-:S03]  /*7b10*/  LEA R20, P5, R19, R2, 0x1 ;  /* 0x0000000213147211 */ /* 0x000fc600078a08ff */
[----:B------:R-:W-:Y:S01]  /*7b20*/  STL [R1+0x770], R29 ;  /* 0x0007701d01007387 */ /* 0x000fe20000100800 */
[----:B------:R-:W-:-:S03]  /*7b30*/  LEA.HI.X.SX32 R23, R12, R3, 0x1, P6 ;  /* 0x000000030c177211 */ /* 0x000fc600030f0eff */
[----:B------:R-:W-:Y:S04]  /*7b40*/  STL [R1+0x854], R29 ;  /* 0x0008541d01007387 */ /* 0x000fe80000100800 */
[----:B------:R-:W-:Y:S01]  /*7b50*/  STL [R1+0x75c], R26 ;  /* 0x00075c1a01007387 */ /* 0x000fe20000100800 */
[----:B------:R-:W-:-:S03]  /*7b60*/  LEA.HI.X.SX32 R21, R19, R3, 0x1, P5 ;  /* 0x0000000313157211 */ /* 0x000fc600028f0eff */
[----:B------:R-:W-:Y:S04]  /*7b70*/  STL [R1+0x858], R26 ;  /* 0x0008581a01007387 */ /* 0x000fe80000100800 */
[----:B------:R-:W-:Y:S04]  /*7b80*/  STL [R1+0x758], R27 ;  /* 0x0007581b01007387 */ /* 0x000fe80000100800 */
[----:B------:R-:W-:Y:S04]  /*7b90*/  STL [R1+0x85c], R27 ;  /* 0x00085c1b01007387 */ /* 0x000fe80000100800 */
[----:B------:R-:W-:Y:S04]  /*7ba0*/  STL.64 [R1+0x718], R24 ;  /* 0x0007181801007387 */ /* 0x000fe80000100a00 */
[----:B------:R-:W-:Y:S04]  /*7bb0*/  STL.64 [R1+0x6f0], R22 ;  /* 0x0006f01601007387 */ /* 0x000fe80000100a00 */
[----:B------:R-:W-:Y:S04]  /*7bc0*/  STL [R1+0x864], R22 ;  /* 0x0008641601007387 */ /* 0x000fe80000100800 */
[----:B------:R-:W-:Y:S01]  /*7bd0*/  STL [R1+0x860], R23 ;  /* 0x0008601701007387 */ /* 0x000fe20000100800 */
[----:B------:R-:W-:-:S03]  /*7be0*/  LEA R14, P5, R49, R2, 0x1 ;  /* 0x00000002310e7211 */ /* 0x000fc600078a08ff */
[----:B------:R-:W-:Y:S04]  /*7bf0*/  STL.64 [R1+0x878], R22 ;  /* 0x0008781601007387 */ /* 0x000fe80000100a00 */
[----:B------:R-:W-:Y:S04]  /*7c00*/  STL.64 [R1+0x700], R20 ;  /* 0x0007001401007387 */ /* 0x000fe80000100a00 */
[----:B------:R-:W-:Y:S01]  /*7c10*/  STL.64 [R1+0x868], R20 ;  /* 0x0008681401007387 */ /* 0x000fe20000100a00 */
[----:B------:R-:W-:Y:S02]  /*7c20*/  LEA.HI.X.SX32 R15, R49, R3, 0x1, P5 ;  /* 0x00000003310f7211 */ /* 0x000fe400028f0eff */
[----:B---3--:R-:W-:-:S04]  /*7c30*/  LEA R18, P2, R8, R2, 0x1 ;  /* 0x0000000208127211 */ /* 0x008fc800078408ff */
[----:B------:R-:W-:Y:S01]  /*7c40*/  LEA.HI.X.SX32 R19, R8, R3, 0x1, P2 ;  /* 0x0000000308137211 */ /* 0x000fe200010f0eff */
[----:B------:R-:W-:Y:S01]  /*7c50*/  STL [R1+0x720], R18 ;  /* 0x0007201201007387 */ /* 0x000fe20000100800 */
[----:B------:R-:W-:-:S03]  /*7c60*/  LEA R12, P2, R0, R2, 0x1 ;  /* 0x00000002000c7211 */ /* 0x000fc600078408ff */
[----:B------:R-:W-:Y:S01]  /*7c70*/  STL [R1+0x870], R18 ;  /* 0x0008701201007387 */ /* 0x000fe20000100800 */
[----:B----4-:R-:W-:-:S03]  /*7c80*/  LEA R16, P6, R10, R2, 0x1 ;  /* 0x000000020a107211 */ /* 0x010fc600078c08ff */
[----:B------:R-:W-:Y:S01]  /*7c90*/  STL [R1+0x710], R19 ;  /* 0x0007101301007387 */ /* 0x000fe20000100800 */
[----:B------:R-:W-:-:S03]  /*7ca0*/  LEA.HI.X.SX32 R17, R10, R3, 0x1, P6 ;  /* 0x000000030a117211 */ /* 0x000fc600030f0eff */
[----:B------:R-:W-:Y:S04]  /*7cb0*/  STL [R1+0x8a8], R19 ;  /* 0x0008a81301007387 */ /* 0x000fe80000100800 */
[----:B------:R-:W3:Y:S01]  /*7cc0*/  LDL.LU R53, [R1+0xb8] ;  /* 0x0000b80001357983 */ /* 0x000ee20000300800 */
[----:B------:R-:W-:-:S03]  /*7cd0*/  LEA.HI.X.SX32 R13, R0, R3, 0x1, P2 ;  /* 0x00000003000d7211 */ /* 0x000fc600010f0eff */
[----:B------:R-:W-:Y:S01]  /*7ce0*/  STL.64 [R1+0x810], R16 ;  /* 0x0008101001007387 */ /* 0x000fe20000100a00 */
[----:B------:R-:W-:-:S03]  /*7cf0*/  LEA R10, P6, R47, R2, 0x1 ;  /* 0x000000022f0a7211 */ /* 0x000fc600078c08ff */
[----:B------:R-:W-:Y:S01]  /*7d00*/  STL.64 [R1+0x880], R16 ;  /* 0x0008801001007387 */ /* 0x000fe20000100a00 */
[----:B------:R-:W-:-:S03]  /*7d10*/  LEA R8, P5, R51, R2, 0x1 ;  /* 0x0000000233087211 */ /* 0x000fc600078a08ff */
[----:B------:R-:W4:Y:S01]  /*7d20*/  LDL.LU R49, [R1+0xac] ;  /* 0x0000ac0001317983 */ /* 0x000f220000300800 */
[----:B------:R-:W-:-:S03]  /*7d30*/  LEA.HI.X.SX32 R11, R47, R3, 0x1, P6 ;  /* 0x000000032f0b7211 */ /* 0x000fc600030f0eff */
[----:B------:R-:W-:Y:S04]  /*7d40*/  STL [R1+0x7e0], R14 ;  /* 0x0007e00e01007387 */ /* 0x000fe80000100800 */
[----:B------:R-:W-:Y:S04]  /*7d50*/  STL [R1+0x7d0], R15 ;  /* 0x0007d00f01007387 */ /* 0x000fe80000100800 */
[----:B------:R-:W-:Y:S01]  /*7d60*/  STL.64 [R1+0x888], R14 ;  /* 0x0008880e01007387 */ /* 0x000fe20000100a00 */
[----:B------:R-:W-:-:S03]  /*7d70*/  LEA.HI.X.SX32 R9, R51, R3, 0x1, P5 ;  /* 0x0000000333097211 */ /* 0x000fc600028f0eff */
[----:B------:R-:W2:Y:S01]  /*7d80*/  LDL.LU R0, [R1+0x8bc] ;  /* 0x0008bc0001007983 */ /* 0x000ea20000300800 */
[----:B------:R-:W-:-:S03]  /*7d90*/  LEA R6, P2, R50, R2, 0x1 ;  /* 0x0000000232067211 */ /* 0x000fc600078408ff */
[----:B------:R-:W-:Y:S04]  /*7da0*/  STL [R1+0x798], R12 ;  /* 0x0007980c01007387 */ /* 0x000fe80000100800 */
[----:B------:R-:W-:Y:S04]  /*7db0*/  STL [R1+0x764], R13 ;  /* 0x0007640d01007387 */ /* 0x000fe80000100800 */
[----:B------:R-:W-:Y:S04]  /*7dc0*/  STL.64 [R1+0x890], R12 ;  /* 0x0008900c01007387 */ /* 0x000fe80000100a00 */
[----:B------:R-:W-:Y:S01]  /*7dd0*/  STL [R1+0x760], R10 ;  /* 0x0007600a01007387 */ /* 0x000fe20000100800 */
[----:B------:R-:W-:-:S03]  /*7de0*/  LEA.HI.X.SX32 R7, R50, R3, 0x1, P2 ;  /* 0x0000000332077211 */ /* 0x000fc600010f0eff */
[----:B------:R-:W-:Y:S04]  /*7df0*/  STL [R1+0x74c], R11 ;  /* 0x00074c0b01007387 */ /* 0x000fe80000100800 */
[----:B------:R0:W-:Y:S04]  /*7e00*/  STL.64 [R1+0x8a0], R10 ;  /* 0x0008a00a01007387 */ /* 0x0001e80000100a00 */
[----:B------:R-:W4:Y:S04]  /*7e10*/  LDL.LU R51, [R1+0x8b8] ;  /* 0x0008b80001337983 */ /* 0x000f280000300800 */
[----:B------:R-:W-:Y:S04]  /*7e20*/  STL.64 [R1+0x728], R8 ;  /* 0x0007280801007387 */ /* 0x000fe80000100a00 */
[----:B------:R-:W4:Y:S01]  /*7e30*/  LDL.LU R50, [R1+0x8b4] ;  /* 0x0008b40001327983 */ /* 0x000f220000300800 */
[----:B------:R-:W1:Y:S01]  /*7e40*/  S2R R44, SR_TID.X ;  /* 0x00000000002c7919 */ /* 0x000e620000002100 */
[----:B------:R-:W-:Y:S01]  /*7e50*/  IMAD.MOV.U32 R46, RZ, RZ, R4 ;  /* 0x000000ffff2e7224 */ /* 0x000fe200078e0004 */
[-C--:B------:R-:W-:Y:S01]  /*7e60*/  LEA R4, P6, R48, R2.reuse, 0x1 ;  /* 0x0000000230047211 */ /* 0x080fe200078c08ff */
[----:B------:R-:W-:Y:S01]  /*7e70*/  IMAD.MOV.U32 R47, RZ, RZ, R5 ;  /* 0x000000ffff2f7224 */ /* 0x000fe200078e0005 */
[----:B------:R-:W-:Y:S01]  /*7e80*/  LEA R2, P2, R52, R2, 0x1 ;  /* 0x0000000234027211 */ /* 0x000fe200078408ff */
[----:B------:R-:W-:Y:S01]  /*7e90*/  STL [R1+0x740], R6 ;  /* 0x0007400601007387 */ /* 0x000fe20000100800 */
[----:B------:R-:W-:-:S02]  /*7ea0*/  LEA.HI.X.SX32 R5, R48, R3, 0x1, P6 ;  /* 0x0000000330057211 */ /* 0x000fc400030f0eff */
[----:B------:R-:W-:Y:S01]  /*7eb0*/  LEA.HI.X.SX32 R3, R52, R3, 0x1, P2 ;  /* 0x0000000334037211 */ /* 0x000fe200010f0eff */
[----:B------:R0:W-:Y:S04]  /*7ec0*/  STL [R1+0x8ac], R6 ;  /* 0x0008ac0601007387 */ /* 0x0001e80000100800 */
[----:B------:R-:W-:Y:S04]  /*7ed0*/  STL [R1+0x730], R7 ;  /* 0x0007300701007387 */ /* 0x000fe80000100800 */
[----:B------:R-:W4:Y:S04]  /*7ee0*/  LDL.LU R48, [R1+0x8b0] ;  /* 0x0008b00001307983 */ /* 0x000f280000300800 */
[----:B------:R-:W-:Y:S01]  /*7ef0*/  STL.64 [R1+0x738], R4 ;  /* 0x0007380401007387 */ /* 0x000fe20000100a00 */
[----:B-1----:R-:W-:-:S04]  /*7f00*/  SHF.R.U32.HI R44, RZ, 0x6, R44 ;  /* 0x00000006ff2c7819 */ /* 0x002fc8000001162c */
[----:B------:R-:W-:-:S04]  /*7f10*/  SGXT.U32 R44, R44, 0x1 ;  /* 0x000000012c2c781a */ /* 0x000fc80000000000 */
[----:B------:R-:W-:Y:S01]  /*7f20*/  LOP3.LUT R44, R44, 0x36, RZ, 0xfc, !PT ;  /* 0x000000362c2c7812 */ /* 0x000fe200078efcff */
[----:B------:R-:W-:Y:S04]  /*7f30*/  STL [R1+0x748], R2 ;  /* 0x0007480201007387 */ /* 0x000fe80000100800 */
[----:B------:R-:W-:Y:S01]  /*7f40*/  STL [R1+0x744], R3 ;  /* 0x0007440301007387 */ /* 0x000fe20000100800 */
[----:B0-----:R-:W-:-:S03]  /*7f50*/  PRMT R10, RZ, 0x7610, R10 ;  /* 0x00007610ff0a7816 */ /* 0x001fc6000000000a */
[----:B------:R-:W4:Y:S01]  /*7f60*/  LDL.LU R30, [R1+0xec] ;  /* 0x0000ec00011e7983 */ /* 0x000f220000300800 */
[----:B------:R-:W-:Y:S02]  /*7f70*/  PRMT R6, RZ, 0x7610, R6 ;  /* 0x00007610ff067816 */ /* 0x000fe40000000006 */
[----:B------:R-:W-:Y:S02]  /*7f80*/  PRMT R11, RZ, 0x7610, R11 ;  /* 0x00007610ff0b7816 */ /* 0x000fe4000000000b */
[-C--:B--2---:R-:W-:Y:S02]  /*7f90*/  LEA R14, P5, R45, R0.reuse, 0x1 ;  /* 0x000000002d0e7211 */ /* 0x084fe400078a08ff */
[-C--:B---3--:R-:W-:Y:S02]  /*7fa0*/  LEA R12, P6, R53, R0.reuse, 0x1 ;  /* 0x00000000350c7211 */ /* 0x088fe400078c08ff */
[----:B----4-:R-:W-:Y:S02]  /*7fb0*/  LEA R8, P2, R49, R0, 0x1 ;  /* 0x0000000031087211 */ /* 0x010fe400078408ff */
[----:B------:R-:W-:-:S02]  /*7fc0*/  LEA.HI.X.SX32 R15, R45, R51, 0x1, P5 ;  /* 0x000000332d0f7211 */ /* 0x000fc400028f0eff */
[----:B------:R-:W2:Y:S01]  /*7fd0*/  LDL.LU R45, [R1+0xe8] ;  /* 0x0000e800012d7983 */ /* 0x000ea20000300800 */
[-C--:B------:R-:W-:Y:S02]  /*7fe0*/  LEA.HI.X.SX32 R13, R53, R51.reuse, 0x1, P6 ;  /* 0x00000033350d7211 */ /* 0x080fe400030f0eff */
[----:B------:R-:W-:Y:S01]  /*7ff0*/  LEA.HI.X.SX32 R9, R49, R51, 0x1, P2 ;  /* 0x0000003331097211 */ /* 0x000fe200010f0eff */
[----:B------:R-:W3:Y:S01]  /*8000*/  @P4 LDG.E.U16 R11, desc[UR22][R14.64] ;  /* 0x000000160e0b4981 */ /* 0x000ee2000c1e1500 */
[----:B------:R-:W-:-:S03]  /*8010*/  ISETP.LT.AND P5, PT, R44, R50, P0 ;  /* 0x000000322c00720c */ /* 0x000fc600007a1270 */
[----:B------:R-:W4:Y:S04]  /*8020*/  LDL.LU R44, [R1+0xbc] ;  /* 0x0000bc00012c7983 */ /* 0x000f280000300800 */
[----:B------:R-:W3:Y:S04]  /*8030*/  LDL.LU R35, [R1+0xb4] ;  /* 0x0000b40001237983 */ /* 0x000ee80000300800 */
[----:B------:R-:W3:Y:S04]  /*8040*/  LDL.LU R34, [R1+0xa8] ;  /* 0x0000a80001227983 */ /* 0x000ee80000300800 */
[----:B------:R-:W3:Y:S04]  /*8050*/  LDL.LU R31, [R1+0xa0] ;  /* 0x0000a000011f7983 */ /* 0x000ee80000300800 */
[----:B------:R-:W3:Y:S04]  /*8060*/  @P3 LDG.E.U16 R10, desc[UR22][R12.64] ;  /* 0x000000160c0a3981 */ /* 0x000ee8000c1e1500 */
[----:B------:R0:W3:Y:S04]  /*8070*/  @P5 LDG.E.U16 R6, desc[UR22][R8.64] ;  /* 0x0000001608065981 */ /* 0x0000e8000c1e1500 */
[----:B------:R-:W3:Y:S01]  /*8080*/  LDL.LU R25, [R1+0xa4] ;  /* 0x0000a40001197983 */ /* 0x000ee20000300800 */
[----:B------:R-:W1:Y:S01]  /*8090*/  S2R R49, SR_TID.X ;  /* 0x0000000000317919 */ /* 0x000e620000002100 */
[----:B------:R-:W0:Y:S01]  /*80a0*/  S2R R52, SR_TID.X ;  /* 0x0000000000347919 */ /* 0x000e220000002100 */
[----:B------:R-:W-:-:S04]  /*80b0*/  LEA R40, P4, R30, R0, 0x1 ;  /* 0x000000001e287211 */ /* 0x000fc800078808ff */
[----:B------:R-:W-:Y:S02]  /*80c0*/  LEA.HI.X.SX32 R41, R30, R51, 0x1, P4 ;  /* 0x000000331e297211 */ /* 0x000fe400020f0eff */
[C---:B-1----:R-:W-:Y:S02]  /*80d0*/  LEA.HI R42, R49.reuse, 0xe, RZ, 0x1a ;  /* 0x0000000e312a7811 */ /* 0x042fe400078fd0ff */
[C---:B------:R-:W-:Y:S02]  /*80e0*/  LEA.HI R37, R49.reuse, 0x1e, RZ, 0x1a ;  /* 0x0000001e31257811 */ /* 0x040fe400078fd0ff */
[----:B0-----:R-:W-:Y:S01]  /*80f0*/  SHF.R.U32.HI R52, RZ, 0x6, R52 ;  /* 0x00000006ff347819 */ /* 0x001fe20000011634 */
[----:B------:R-:W-:Y:S01]  /*8100*/  IMAD R53, R42, R48, RZ ;  /* 0x000000302a357224 */ /* 0x000fe200078e02ff */
[----:B------:R-:W-:Y:S02]  /*8110*/  LEA.HI R33, R49, 0x3e, RZ, 0x1a ;  /* 0x0000003e31217811 */ /* 0x000fe400078fd0ff */
[----:B------:R-:W-:-:S04]  /*8120*/  SGXT.U32 R52, R52, 0x1 ;  /* 0x000000013434781a */ /* 0x000fc80000000000 */
[C---:B------:R-:W-:Y:S02]  /*8130*/  LOP3.LUT R8, R52.reuse, 0x56, RZ, 0xfc, !PT ;  /* 0x0000005634087812 */ /* 0x040fe400078efcff */
[----:B------:R-:W-:-:S04]  /*8140*/  LOP3.LUT R9, R52, 0x46, RZ, 0xfc, !PT ;  /* 0x0000004634097812 */ /* 0x000fc800078efcff */
[----:B------:R-:W-:Y:S02]  /*8150*/  ISETP.LT.AND P3, PT, R9, R50, P0 ;  /* 0x000000320900720c */ /* 0x000fe40000761270 */
[C---:B------:R-:W-:Y:S02]  /*8160*/  LEA.HI R36, R49.reuse, 0x2e, RZ, 0x1a ;  /* 0x0000002e31247811 */ /* 0x040fe400078fd0ff */
[----:B------:R-:W-:-:S03]  /*8170*/  LEA.HI R26, R49, 0x4e, RZ, 0x1a ;  /* 0x0000004e311a7811 */ /* 0x000fc600078fd0ff */
[-C--:B------:R-:W-:Y:S01]  /*8180*/  IMAD R24, R36, R48.reuse, RZ ;  /* 0x0000003024187224 */ /* 0x080fe200078e02ff */
[----:B------:R-:W-:Y:S01]  /*8190*/  LEA.HI R18, R49, 0x6e, RZ, 0x1a ;  /* 0x0000006e31127811 */ /* 0x000fe200078fd0ff */
[----:B------:R-:W-:Y:S01]  /*81a0*/  IMAD R19, R26, R48, RZ ;  /* 0x000000301a137224 */ /* 0x000fe200078e02ff */
[----:B------:R-:W-:-:S03]  /*81b0*/  LOP3.LUT R13, R52, 0x66, RZ, 0xfc, !PT ;  /* 0x00000066340d7812 */ /* 0x000fc600078efcff */
[----:B------:R-:W-:Y:S01]  /*81c0*/  IMAD R43, R18, R48, RZ ;  /* 0x00000030122b7224 */ /* 0x000fe200078e02ff */
[----:B--2---:R-:W-:-:S04]  /*81d0*/  LEA R38, P5, R45, R0, 0x1 ;  /* 0x000000002d267211 */ /* 0x004fc800078a08ff */
[----:B------:R-:W-:Y:S02]  /*81e0*/  LEA.HI.X.SX32 R39, R45, R51, 0x1, P5 ;  /* 0x000000332d277211 */ /* 0x000fe400028f0eff */
[----:B----4-:R-:W-:-:S04]  /*81f0*/  LEA R14, P2, R44, R0, 0x1 ;  /* 0x000000002c0e7211 */ /* 0x010fc800078408ff */
[-C--:B------:R-:W-:Y:S02]  /*8200*/  LEA.HI.X.SX32 R15, R44, R51.reuse, 0x1, P2 ;  /* 0x000000332c0f7211 */ /* 0x080fe400010f0eff */
[-C--:B---3--:R-:W-:Y:S02]  /*8210*/  LEA R16, P6, R35, R0.reuse, 0x1 ;  /* 0x0000000023107211 */ /* 0x088fe400078c08ff */
[-C--:B------:R-:W-:Y:S02]  /*8220*/  LEA R22, P4, R34, R0.reuse, 0x1 ;  /* 0x0000000022167211 */ /* 0x080fe400078808ff */
[C---:B------:R-:W-:Y:S01]  /*8230*/  LEA R44, P5, R31.reuse, R0, 0x1 ;  /* 0x000000001f2c7211 */ /* 0x040fe200078a08ff */
[----:B------:R0:W-:Y:S03]  /*8240*/  STL [R1+0x178], R10 ;  /* 0x0001780a01007387 */ /* 0x0001e60000100800 */
[----:B------:R-:W-:-:S02]  /*8250*/  LEA.HI.X.SX32 R45, R31, R51, 0x1, P5 ;  /* 0x000000331f2d7211 */ /* 0x000fc400028f0eff */
[-C--:B------:R-:W-:Y:S01]  /*8260*/  LEA.HI.X.SX32 R23, R34, R51.reuse, 0x1, P4 ;  /* 0x0000003322177211 */ /* 0x080fe200020f0eff */
[----:B------:R1:W-:Y:S01]  /*8270*/  STL [R1+0x16c], R6 ;  /* 0x00016c0601007387 */ /* 0x0003e20000100800 */
[----:B------:R-:W-:Y:S01]  /*8280*/  LEA R28, P5, R53, R0, 0x1 ;  /* 0x00000000351c7211 */ /* 0x000fe200078a08ff */
[----:B0-----:R-:W-:Y:S01]  /*8290*/  IMAD R10, R37, R48, RZ ;  /* 0x00000030250a7224 */ /* 0x001fe200078e02ff */
[----:B------:R-:W-:Y:S01]  /*82a0*/  LEA R34, P4, R25, R0, 0x1 ;  /* 0x0000000019227211 */ /* 0x000fe200078808ff */
[----:B-1----:R-:W-:Y:S01]  /*82b0*/  IMAD R6, R33, R48, RZ ;  /* 0x0000003021067224 */ /* 0x002fe200078e02ff */
[----:B------:R-:W-:Y:S02]  /*82c0*/  LEA.HI.X.SX32 R17, R35, R51, 0x1, P6 ;  /* 0x0000003323117211 */ /* 0x000fe400030f0eff */
[----:B------:R-:W-:Y:S02]  /*82d0*/  LEA R30, P6, R10, R0, 0x1 ;  /* 0x000000000a1e7211 */ /* 0x000fe400078c08ff */
[----:B------:R-:W-:-:S02]  /*82e0*/  ISETP.LT.AND P2, PT, R8, R50, P0 ;  /* 0x000000320800720c */ /* 0x000fc40000741270 */
[-C--:B------:R-:W-:Y:S02]  /*82f0*/  LEA.HI.X.SX32 R29, R53, R51.reuse, 0x1, P5 ;  /* 0x00000033351d7211 */ /* 0x080fe400028f0eff */
[-C--:B------:R-:W-:Y:S02]  /*8300*/  LEA.HI.X.SX32 R35, R25, R51.reuse, 0x1, P4 ;  /* 0x0000003319237211 */ /* 0x080fe400020f0eff */
[-C--:B------:R-:W-:Y:S01]  /*8310*/  LEA R8, P5, R6, R0.reuse, 0x1 ;  /* 0x0000000006087211 */ /* 0x080fe200078a08ff */
[----:B------:R-:W-:Y:S01]  /*8320*/  STL [R1+0x17c], R11 ;  /* 0x00017c0b01007387 */ /* 0x000fe20000100800 */
[-C--:B------:R-:W-:Y:S02]  /*8330*/  LEA.HI.X.SX32 R31, R10, R51.reuse, 0x1, P6 ;  /* 0x000000330a1f7211 */ /* 0x080fe400030f0eff */
[----:B------:R-:W-:Y:S01]  /*8340*/  LEA.HI.X.SX32 R9, R6, R51, 0x1, P5 ;  /* 0x0000003306097211 */ /* 0x000fe200028f0eff */
[----:B------:R-:W-:Y:S04]  /*8350*/  STL.64 [R1+0x1a0], R40 ;  /* 0x0001a02801007387 */ /* 0x000fe80000100a00 */
[----:B------:R-:W-:Y:S04]  /*8360*/  STL.64 [R1+0x190], R38 ;  /* 0x0001902601007387 */ /* 0x000fe80000100a00 */
[----:B------:R-:W-:Y:S04]  /*8370*/  STL.64 [R1+0x180], R34 ;  /* 0x0001802201007387 */ /* 0x000fe80000100a00 */
[----:B------:R-:W-:Y:S04]  /*8380*/  STL.64 [R1+0x170], R28 ;  /* 0x0001701c01007387 */ /* 0x000fe80000100a00 */
[----:B------:R-:W-:Y:S04]  /*8390*/  STL.64 [R1+0x160], R30 ;  /* 0x0001601e01007387 */ /* 0x000fe80000100a00 */
[----:B------:R-:W2:Y:S04]  /*83a0*/  LDL.LU R6, [R1+0x8ac] ;  /* 0x0008ac0001067983 */ /* 0x000ea80000300800 */
[----:B------:R0:W-:Y:S02]  /*83b0*/  STL.64 [R1+0x140], R8 ;  /* 0x0001400801007387 */ /* 0x0001e40000100a00 */
[----:B0-----:R-:W0:Y:S01]  /*83c0*/  S2R R9, SR_TID.X ;  /* 0x0000000000097919 */ /* 0x001e220000002100 */
[----:B------:R-:W-:-:S02]  /*83d0*/  LEA R20, P4, R24, R0, 0x1 ;  /* 0x0000000018147211 */ /* 0x000fc400078808ff */
[CC--:B------:R-:W-:Y:S02]  /*83e0*/  LEA R10, P6, R19.reuse, R0.reuse, 0x1 ;  /* 0x00000000130a7211 */ /* 0x0c0fe400078c08ff */
[-C--:B------:R-:W-:Y:S02]  /*83f0*/  LEA.HI.X.SX32 R21, R24, R51.reuse, 0x1, P4 ;  /* 0x0000003318157211 */ /* 0x080fe400020f0eff */
[----:B------:R-:W-:Y:S02]  /*8400*/  LOP3.LUT R11, R52, 0x76, RZ, 0xfc, !PT ;  /* 0x00000076340b7812 */ /* 0x000fe400078efcff */
[----:B------:R-:W-:Y:S01]  /*8410*/  LEA.HI.X.SX32 R11, R19, R51, 0x1, P6 ;  /* 0x00000033130b7211 */ /* 0x000fe200030f0eff */
[----:B------:R-:W-:Y:S01]  /*8420*/  STL.64 [R1+0x150], R20 ;  /* 0x0001501401007387 */ /* 0x000fe20000100a00 */
[----:B------:R-:W-:Y:S02]  /*8430*/  LEA R8, P5, R43, R0, 0x1 ;  /* 0x000000002b087211 */ /* 0x000fe400078a08ff */
[----:B------:R-:W-:Y:S01]  /*8440*/  ISETP.LT.AND P6, PT, R13, R50, P0 ;  /* 0x000000320d00720c */ /* 0x000fe200007c1270 */
[----:B------:R-:W3:Y:S04]  /*8450*/  LDL.LU R19, [R1+0x8a8] ;  /* 0x0008a80001137983 */ /* 0x000ee80000300800 */
[----:B------:R1:W-:Y:S04]  /*8460*/  STL.64 [R1+0x130], R10 ;  /* 0x0001300a01007387 */ /* 0x0003e80000100a00 */
[----:B-1----:R-:W4:Y:S01]  /*8470*/  LDL.LU.64 R10, [R1+0x8a0] ;  /* 0x0008a000010a7983 */ /* 0x002f220000300a00 */
[----:B0-----:R-:W-:-:S02]  /*8480*/  SHF.R.U32.HI R13, RZ, 0x6, R9 ;  /* 0x00000006ff0d7819 */ /* 0x001fc40000011609 */
[----:B------:R-:W-:Y:S02]  /*8490*/  LEA.HI.X.SX32 R9, R43, R51, 0x1, P5 ;  /* 0x000000332b097211 */ /* 0x000fe400028f0eff */
[----:B------:R-:W2:Y:S01]  /*84a0*/  LDL.LU R43, [R1+0x898] ;  /* 0x00089800012b7983 */ /* 0x000ea20000300800 */
[----:B------:R-:W-:-:S06]  /*84b0*/  PRMT R52, RZ, 0x7610, R52 ;  /* 0x00007610ff347816 */ /* 0x000fcc0000000034 */
[----:B------:R-:W3:Y:S01]  /*84c0*/  @P3 LDG.E.U16 R52, desc[UR22][R14.64] ;  /* 0x000000160e343981 */ /* 0x000ee2000c1e1500 */
[C---:B------:R-:W-:Y:S02]  /*84d0*/  LEA.HI R32, R49.reuse, 0x5e, RZ, 0x1a ;  /* 0x0000005e31207811 */ /* 0x040fe400078fd0ff */
[----:B------:R-:W-:-:S03]  /*84e0*/  LEA.HI R27, R49, 0x7e, RZ, 0x1a ;  /* 0x0000007e311b7811 */ /* 0x000fc600078fd0ff */
[-C--:B------:R-:W-:Y:S01]  /*84f0*/  IMAD R12, R32, R48.reuse, RZ ;  /* 0x00000030200c7224 */ /* 0x080fe200078e02ff */
[----:B------:R-:W-:Y:S01]  /*8500*/  SGXT.U32 R13, R13, 0x1 ;  /* 0x000000010d0d781a */ /* 0x000fe20000000000 */
[----:B------:R-:W-:-:S03]  /*8510*/  IMAD R48, R27, R48, RZ ;  /* 0x000000301b307224 */ /* 0x000fc600078e02ff */
[CC--:B------:R-:W-:Y:S02]  /*8520*/  LEA R24, P4, R12.reuse, R0.reuse, 0x1 ;  /* 0x000000000c187211 */ /* 0x0c0fe400078808ff */
[----:B------:R-:W-:Y:S02]  /*8530*/  LOP3.LUT R13, R13, 0x76, RZ, 0xfc, !PT ;  /* 0x000000760d0d7812 */ /* 0x000fe400078efcff */
[-C--:B------:R-:W-:Y:S02]  /*8540*/  LEA.HI.X.SX32 R25, R12, R51.reuse, 0x1, P4 ;  /* 0x000000330c197211 */ /* 0x080fe400020f0eff */
[C---:B------:R-:W-:Y:S02]  /*8550*/  LEA R12, P4, R48.reuse, R0, 0x1 ;  /* 0x00000000300c7211 */ /* 0x040fe400078808ff */
[----:B------:R-:W-:Y:S02]  /*8560*/  ISETP.LT.AND P5, PT, R13, R50, P0 ;  /* 0x000000320d00720c */ /* 0x000fe400007a1270 */
[----:B------:R-:W-:-:S02]  /*8570*/  LEA.HI.X.SX32 R13, R48, R51, 0x1, P4 ;  /* 0x00000033300d7211 */ /* 0x000fc400020f0eff */
[----:B------:R-:W-:Y:S02]  /*8580*/  PRMT R48, RZ, 0x7610, R48 ;  /* 0x00007610ff307816 */ /* 0x000fe40000000030 */
[----:B------:R-:W-:-:S04]  /*8590*/  PRMT R53, RZ, 0x7610, R53 ;  /* 0x00007610ff357816 */ /* 0x000fc80000000035 */
[----:B------:R-:W4:Y:S04]  /*85a0*/  @P6 LDG.E.U16 R48, desc[UR22][R22.64] ;  /* 0x0000001616306981 */ /* 0x000f28000c1e1500 */
[----:B------:R-:W4:Y:S04]  /*85b0*/  @P2 LDG.E.U16 R53, desc[UR22][R16.64] ;  /* 0x0000001610352981 */ /* 0x000f28000c1e1500 */
[----:B------:R-:W-:Y:S04]  /*85c0*/  STL.64 [R1+0x120], R24 ;  /* 0x0001201801007387 */ /* 0x000fe80000100a00 */
[----:B------:R-:W-:Y:S04]  /*85d0*/  STL.64 [R1+0x780], R24 ;  /* 0x0007801801007387 */ /* 0x000fe80000100a00 */
[----:B------:R0:W-:Y:S04]  /*85e0*/  STL.64 [R1+0xa0], R12 ;  /* 0x0000a00c01007387 */ /* 0x0001e80000100a00 */
[----:B0-----:R-:W4:Y:S04]  /*85f0*/  LDL.LU.64 R12, [R1+0x890] ;  /* 0x00089000010c7983 */ /* 0x001f280000300a00 */
[----:B------:R-:W-:Y:S04]  /*8600*/  STL.64 [R1+0x118], R8 ;  /* 0x0001180801007387 */ /* 0x000fe80000100a00 */
[----:B------:R-:W-:Y:S04]  /*8610*/  STL.64 [R1+0x790], R8 ;  /* 0x0007900801007387 */ /* 0x000fe80000100a00 */
[----:B------:R-:W4:Y:S01]  /*8620*/  LDL.LU.64 R14, [R1+0x888] ;  /* 0x00088800010e7983 */ /* 0x000f220000300a00 */
[----:B--2---:R-:W-:-:S06]  /*8630*/  PRMT R43, RZ, 0x7610, R43 ;  /* 0x00007610ff2b7816 */ /* 0x004fcc000000002b */
[----:B------:R0:W2:Y:S04]  /*8640*/  @P5 LDG.E.U16 R43, desc[UR22][R44.64] ;  /* 0x000000162c2b5981 */ /* 0x0000a8000c1e1500 */
[----:B---3--:R1:W-:Y:S04]  /*8650*/  STL [R1+0x168], R52 ;  /* 0x0001683401007387 */ /* 0x0083e80000100800 */
[----:B------:R-:W3:Y:S04]  /*8660*/  LDL.LU.64 R16, [R1+0x880] ;  /* 0x0008800001107983 */ /* 0x000ee80000300a00 */
[----:B------:R-:W3:Y:S01]  /*8670*/  LDL.LU.64 R22, [R1+0x878] ;  /* 0x0008780001167983 */ /* 0x000ee20000300a00 */
[----:B-1----:R-:W1:Y:S03]  /*8680*/  S2R R52, SR_TID.X ;  /* 0x0000000000347919 */ /* 0x002e660000002100 */
[----:B----4-:R-:W-:Y:S04]  /*8690*/  STL [R1+0x158], R48 ;  /* 0x0001583001007387 */ /* 0x010fe80000100800 */
[----:B------:R-:W-:Y:S01]  /*86a0*/  STL [R1+0x15c], R53 ;  /* 0x00015c3501007387 */ /* 0x000fe20000100800 */
[----:B-1----:R-:W-:-:S04]  /*86b0*/  SHF.R.U32.HI R52, RZ, 0x6, R52 ;  /* 0x00000006ff347819 */ /* 0x002fc80000011634 */
[----:B------:R-:W-:Y:S02]  /*86c0*/  SGXT.U32 R52, R52, 0x1 ;  /* 0x000000013434781a */ /* 0x000fe40000000000 */
[----:B------:R-:W-:Y:S02]  /*86d0*/  PRMT R0, RZ, 0x7610, R0 ;  /* 0x00007610ff007816 */ /* 0x000fe40000000000 */
[----:B------:R-:W-:Y:S02]  /*86e0*/  ISETP.LT.AND P4, PT, R42, R50, P0 ;  /* 0x000000322a00720c */ /* 0x000fe40000781270 */
[----:B0-----:R-:W-:-:S04]  /*86f0*/  LOP3.LUT R44, R52, 0x4, RZ, 0xfc, !PT ;  /* 0x00000004342c7812 */ /* 0x001fc800078efcff */
[-C--:B------:R-:W-:Y:S02]  /*8700*/  ISETP.LT.AND P6, PT, R44, R50.reuse, P0 ;  /* 0x000000322c00720c */ /* 0x080fe400007c1270 */
[----:B------:R-:W-:Y:S02]  /*8710*/  ISETP.LT.AND P3, PT, R37, R50, P0 ;  /* 0x000000322500720c */ /* 0x000fe40000761270 */
[----:B------:R-:W-:Y:S02]  /*8720*/  PRMT R24, RZ, 0x7610, R24 ;  /* 0x00007610ff187816 */ /* 0x000fe40000000018 */
[----:B------:R-:W-:-:S07]  /*8730*/  PRMT R25, RZ, 0x7610, R25 ;  /* 0x00007610ff197816 */ /* 0x000fce0000000019 */
[----:B------:R-:W4:Y:S04]  /*8740*/  @P6 LDG.E.U16 R25, desc[UR22][R38.64] ;  /* 0x0000001626196981 */ /* 0x000f28000c1e1500 */
[----:B--2---:R0:W-:Y:S02]  /*8750*/  STL [R1+0x14c], R43 ;  /* 0x00014c2b01007387 */ /* 0x0041e40000100800 */
[----:B0-----:R-:W-:-:S04]  /*8760*/  LOP3.LUT R43, R52, 0x2, RZ, 0xfc, !PT ;  /* 0x00000002342b7812 */ /* 0x001fc800078efcff */
[-C--:B------:R-:W-:Y:S02]  /*8770*/  ISETP.LT.AND P2, PT, R43, R50.reuse, P0 ;  /* 0x000000322b00720c */ /* 0x080fe40000741270 */
[----:B------:R-:W-:Y:S02]  /*8780*/  LOP3.LUT R43, R52, 0x6, RZ, 0xfc, !PT ;  /* 0x00000006342b7812 */ /* 0x000fe400078efcff */
[----:B---3--:R-:W-:Y:S02]  /*8790*/  PRMT R17, RZ, 0x7610, R17 ;  /* 0x00007610ff117816 */ /* 0x008fe40000000011 */
[----:B------:R-:W-:-:S04]  /*87a0*/  ISETP.LT.AND P5, PT, R43, R50, P0 ;  /* 0x000000322b00720c */ /* 0x000fc800007a1270 */
[----:B------:R-:W2:Y:S04]  /*87b0*/  @P4 LDG.E.U16 R17, desc[UR22][R28.64] ;  /* 0x000000161c114981 */ /* 0x000ea8000c1e1500 */
[----:B------:R-:W3:Y:S01]  /*87c0*/  @P2 LDG.E.U16 R0, desc[UR22][R40.64] ;  /* 0x0000001628002981 */ /* 0x000ee2000c1e1500 */
[----:B------:R-:W-:-:S04]  /*87d0*/  PRMT R23, RZ, 0x7610, R23 ;  /* 0x00007610ff177816 */ /* 0x000fc80000000017 */
[----:B------:R-:W2:Y:S04]  /*87e0*/  @P5 LDG.E.U16 R24, desc[UR22][R34.64] ;  /* 0x0000001622185981 */ /* 0x000ea8000c1e1500 */
[----:B------:R-:W2:Y:S01]  /*87f0*/  @P3 LDG.E.U16 R23, desc[UR22][R30.64] ;  /* 0x000000161e173981 */ /* 0x000ea2000c1e1500 */
[-C--:B------:R-:W-:Y:S02]  /*8800*/  ISETP.LT.AND P2, PT, R36, R50.reuse, P0 ;  /* 0x000000322400720c */ /* 0x080fe40000741270 */
[----:B------:R-:W-:Y:S02]  /*8810*/  PRMT R22, RZ, 0x7610, R22 ;  /* 0x00007610ff167816 */ /* 0x000fe40000000016 */
[----:B------:R-:W-:-:S09]  /*8820*/  ISETP.LT.AND P5, PT, R26, R50, P0 ;  /* 0x000000321a00720c */ /* 0x000fd200007a1270 */
[----:B------:R-:W2:Y:S04]  /*8830*/  @P2 LDG.E.U16 R22, desc[UR22][R20.64] ;  /* 0x0000001614162981 */ /* 0x000ea8000c1e1500 */
[----:B---3--:R-:W-:Y:S04]  /*8840*/  STL [R1+0x7a8], R0 ;  /* 0x0007a80001007387 */ /* 0x008fe80000100800 */
[----:B------:R-:W3:Y:S04]  /*8850*/  LDL.LU R26, [R1+0x8c] ;  /* 0x00008c00011a7983 */ /* 0x000ee80000300800 */
        /* <DEDUP_REMOVED lines=10> */
[----:B--2---:R0:W-:Y:S04]  /*8900*/  STL [R1+0xf0], R17 ;  /* 0x0000f01101007387 */ /* 0x0041e80000100800 */
[----:B0-----:R-:W2:Y:S04]  /*8910*/  LDL.LU R17, [R1+0xd8] ;  /* 0x0000d80001117983 */ /* 0x001ea80000300800 */
[----:B------:R-:W2:Y:S04]  /*8920*/  LDL.LU R42, [R1+0xd4] ;  /* 0x0000d400012a7983 */ /* 0x000ea80000300800 */
[----:B------:R-:W2:Y:S04]  /*8930*/  LDL.LU R43, [R1+0xd0] ;  /* 0x0000d000012b7983 */ /* 0x000ea80000300800 */
[----:B------:R-:W2:Y:S04]  /*8940*/  LDL.LU R44, [R1+0xcc] ;  /* 0x0000cc00012c7983 */ /* 0x000ea80000300800 */
[----:B------:R-:W2:Y:S04]  /*8950*/  LDL.LU R45, [R1+0xc4] ;  /* 0x0000c400012d7983 */ /* 0x000ea80000300800 */
[----:B------:R0:W-:Y:S04]  /*8960*/  STL [R1+0x148], R24 ;  /* 0x0001481801007387 */ /* 0x0001e80000100800 */
[----:B0-----:R-:W2:Y:S04]  /*8970*/  LDL.LU R24, [R1+0x110] ;  /* 0x0001100001187983 */ /* 0x001ea80000300800 */
[----:B----4-:R0:W-:Y:S04]  /*8980*/  STL [R1+0xf4], R25 ;  /* 0x0000f41901007387 */ /* 0x0101e80000100800 */
[----:B0-----:R-:W4:Y:S04]  /*8990*/  LDL.LU R25, [R1+0x10c] ;  /* 0x00010c0001197983 */ /* 0x001f280000300800 */
[----:B------:R-:W4:Y:S04]  /*89a0*/  LDL.LU R30, [R1+0x104] ;  /* 0x00010400011e7983 */ /* 0x000f280000300800 */
[----:B------:R0:W-:Y:S04]  /*89b0*/  STL [R1+0xec], R23 ;  /* 0x0000ec1701007387 */ /* 0x0001e80000100800 */
[----:B------:R-:W4:Y:S01]  /*89c0*/  LDL.LU R31, [R1+0xfc] ;  /* 0x0000fc00011f7983 */ /* 0x000f220000300800 */
[----:B0-----:R-:W0:Y:S01]  /*89d0*/  S2R R23, SR_TID.X ;  /* 0x0000000000177919 */ /* 0x001e220000002100 */
[----:B------:R-:W-:Y:S01]  /*89e0*/  IMAD.SHL.U32 R48, R49, 0x2, RZ ;  /* 0x0000000231307824 */ /* 0x000fe200078e00ff */
[----:B------:R-:W-:Y:S01]  /*89f0*/  SHF.R.S32.HI R53, RZ, 0x6, R49 ;  /* 0x00000006ff357819 */ /* 0x000fe20000011431 */
[----:B------:R-:W-:-:S04]  /*8a00*/  @!UP1 UIADD3 UR4, UPT, UPT, -UR4, 0x100000, URZ ;  /* 0x0010000004049890 */ /* 0x000fc8000fffe1ff */
[----:B------:R-:W-:Y:S02]  /*8a10*/  @!UP1 USHF.L.U32 UR5, UR4, 0xb, URZ ;  /* 0x0000000b04059899 */ /* 0x000fe400080006ff */
[----:B------:R-:W-:Y:S01]  /*8a20*/  @!UP1 USHF.L.U32 UR4, UR4, 0x1, URZ ;  /* 0x0000000104049899 */ /* 0x000fe200080006ff */
[----:B------:R-:W-:Y:S02]  /*8a30*/  LOP3.LUT R52, R48, 0x7e, RZ, 0xc0, !PT ;  /* 0x0000007e30347812 */ /* 0x000fe400078ec0ff */
[----:B------:R-:W-:Y:S02]  /*8a40*/  SGXT R53, R53, 0x1 ;  /* 0x000000013535781a */ /* 0x000fe40000000200 */
[-C--:B------:R-:W-:Y:S01]  /*8a50*/  ISETP.LT.AND P4, PT, R32, R50.reuse, P0 ;  /* 0x000000322000720c */ /* 0x080fe20000781270 */
[----:B------:R-:W-:Y:S01]  /*8a60*/  IMAD.MOV.U32 R32, RZ, RZ, R46 ;  /* 0x000000ffff207224 */ /* 0x000fe200078e002e */
[-C--:B------:R-:W-:Y:S01]  /*8a70*/  ISETP.LT.AND P6, PT, R33, R50.reuse, P0 ;  /* 0x000000322100720c */ /* 0x080fe200007c1270 */
[----:B------:R-:W-:Y:S01]  /*8a80*/  IMAD.MOV.U32 R33, RZ, RZ, R47 ;  /* 0x000000ffff217224 */ /* 0x000fe200078e002f */
[----:B------:R-:W4:Y:S01]  /*8a90*/  LDL.LU R46, [R1+0xc8] ;  /* 0x0000c800012e7983 */ /* 0x000f220000300800 */
[----:B------:R-:W-:Y:S01]  /*8aa0*/  ISETP.LT.AND P3, PT, R18, R50, P0 ;  /* 0x000000321200720c */ /* 0x000fe20000761270 */
[----:B------:R-:W-:Y:S01]  /*8ab0*/  VOTEU.ALL UP1, P1 ;  /* 0x0000000000ff7886 */ /* 0x000fe20000820000 */
[----:B------:R-:W-:Y:S01]  /*8ac0*/  LOP3.LUT R53, R52, 0x90, R53, 0x78, !PT ;  /* 0x0000009034357812 */ /* 0x000fe200078e7835 */
[----:B------:R-:W4:Y:S03]  /*8ad0*/  LDL.LU R47, [R1+0xc0] ;  /* 0x0000c000012f7983 */ /* 0x000f260000300800 */
[----:B------:R1:W1:Y:S01]  /*8ae0*/  @!UP1 SYNCS.EXCH.64 URZ, [UR11+0x10008], UR4 ;  /* 0x010008040bff95b2 */ /* 0x0002620008000100 */
[----:B------:R-:W4:Y:S04]  /*8af0*/  LDL.LU R18, [R1+0x870] ;  /* 0x0008700001127983 */ /* 0x000f280000300800 */
[----:B------:R-:W4:Y:S01]  /*8b00*/  LDL.LU.64 R20, [R1+0x868] ;  /* 0x0008680001147983 */ /* 0x000f220000300a00 */
[----:B0-----:R-:W-:-:S03]  /*8b10*/  LOP3.LUT R23, R23, 0x7f, RZ, 0xc0, !PT ;  /* 0x0000007f17177812 */ /* 0x001fc600078ec0ff */
[----:B------:R0:W-:Y:S01]  /*8b20*/  STL [R1+0xe8], R22 ;  /* 0x0000e81601007387 */ /* 0x0001e20000100800 */
[-C--:B------:R-:W-:Y:S02]  /*8b30*/  ISETP.LT.AND P2, PT, R23, R50.reuse, P0 ;  /* 0x000000321700720c */ /* 0x080fe40000741270 */
[----:B------:R-:W-:Y:S01]  /*8b40*/  ISETP.LT.AND P0, PT, R27, R50, P0 ;  /* 0x000000321b00720c */ /* 0x000fe20000701270 */
[----:B0-----:R-:W4:Y:S04]  /*8b50*/  LDL.LU R22, [R1+0x864] ;  /* 0x0008640001167983 */ /* 0x001f280000300800 */
[----:B------:R-:W4:Y:S04]  /*8b60*/  LDL.LU R23, [R1+0x860] ;  /* 0x0008600001177983 */ /* 0x000f280000300800 */
[----:B------:R-:W4:Y:S04]  /*8b70*/  LDL.LU R27, [R1+0x85c] ;  /* 0x00085c00011b7983 */ /* 0x000f280000300800 */
[----:B---3--:R0:W-:Y:S04]  /*8b80*/  STS.U16 [R53+UR11], R26 ;  /* 0x0000001a35007988 */ /* 0x0081e8000800040b */
[----:B------:R3:W-:Y:S04]  /*8b90*/  STS.U16 [R53+UR11+0x400], R29 ;  /* 0x0004001d35007988 */ /* 0x0007e8000800040b */
[----:B------:R1:W-:Y:S04]  /*8ba0*/  STS.U16 [R53+UR11+0x800], R28 ;  /* 0x0008001c35007988 */ /* 0x0003e8000800040b */
[----:B0-----:R-:W4:Y:S04]  /*8bb0*/  LDL.LU R26, [R1+0x858] ;  /* 0x00085800011a7983 */ /* 0x001f280000300800 */
[----:B---3--:R-:W3:Y:S04]  /*8bc0*/  LDL.LU R29, [R1+0x854] ;  /* 0x00085400011d7983 */ /* 0x008ee80000300800 */
[----:B-1----:R-:W3:Y:S04]  /*8bd0*/  LDL.LU R28, [R1+0x850] ;  /* 0x00085000011c7983 */ /* 0x002ee80000300800 */
[----:B------:R0:W-:Y:S04]  /*8be0*/  STS.U16 [R53+UR11+0xc00], R34 ;  /* 0x000c002235007988 */ /* 0x0001e8000800040b */
[----:B------:R1:W-:Y:S04]  /*8bf0*/  STS.U16 [R53+UR11+0x1000], R35 ;  /* 0x0010002335007988 */ /* 0x0003e8000800040b */
[----:B------:R1:W-:Y:S04]  /*8c00*/  STS.U16 [R53+UR11+0x1400], R36 ;  /* 0x0014002435007988 */ /* 0x0003e8000800040b */
[----:B0-----:R-:W3:Y:S04]  /*8c10*/  LDL.LU R34, [R1+0x84c] ;  /* 0x00084c0001227983 */ /* 0x001ee80000300800 */
[----:B-1----:R-:W3:Y:S04]  /*8c20*/  LDL.LU R35, [R1+0x848] ;  /* 0x0008480001237983 */ /* 0x002ee80000300800 */
[----:B------:R-:W3:Y:S04]  /*8c30*/  LDL.LU R36, [R1+0x844] ;  /* 0x0008440001247983 */ /* 0x000ee80000300800 */
[----:B------:R0:W-:Y:S04]  /*8c40*/  STS.U16 [R53+UR11+0x1800], R37 ;  /* 0x0018002535007988 */ /* 0x0001e8000800040b */
[----:B------:R1:W-:Y:S04]  /*8c50*/  STS.U16 [R53+UR11+0x1c00], R39 ;  /* 0x001c002735007988 */ /* 0x0003e8000800040b */
[----:B--2---:R2:W-:Y:S04]  /*8c60*/  STS.U16 [R53+UR11+0x2c00], R17 ;  /* 0x002c001135007988 */ /* 0x0045e8000800040b */
[----:B0-----:R-:W3:Y:S04]  /*8c70*/  LDL.LU R37, [R1+0x840] ;  /* 0x0008400001257983 */ /* 0x001ee80000300800 */
[----:B-1----:R-:W3:Y:S01]  /*8c80*/  LDL.LU R39, [R1+0x83c] ;  /* 0x00083c0001277983 */ /* 0x002ee20000300800 */
[----:B--2---:R-:W-:-:S03]  /*8c90*/  LOP3.LUT R17, R53, 0x20, RZ, 0x3c, !PT ;  /* 0x0000002035117812 */ /* 0x004fc600078e3cff */
[----:B------:R0:W-:Y:S04]  /*8ca0*/  STS.U16 [R53+UR11+0x2000], R38 ;  /* 0x0020002635007988 */ /* 0x0001e8000800040b */
[----:B------:R1:W-:Y:S04]  /*8cb0*/  STS.U16 [R53+UR11+0x2400], R40 ;  /* 0x0024002835007988 */ /* 0x0003e8000800040b */
[----:B------:R2:W-:Y:S04]  /*8cc0*/  STS.U16 [R53+UR11+0x2800], R41 ;  /* 0x0028002935007988 */ /* 0x0005e8000800040b */
[----:B0-----:R-:W3:Y:S04]  /*8cd0*/  LDL.LU R38, [R1+0x838] ;  /* 0x0008380001267983 */ /* 0x001ee80000300800 */
[----:B-1----:R-:W3:Y:S04]  /*8ce0*/  LDL.LU R40, [R1+0x834] ;  /* 0x0008340001287983 */ /* 0x002ee80000300800 */
[----:B--2---:R-:W2:Y:S04]  /*8cf0*/  LDL.LU R41, [R1+0x830] ;  /* 0x0008300001297983 */ /* 0x004ea80000300800 */
[----:B------:R0:W-:Y:S04]  /*8d00*/  STS.U16 [R53+UR11+0x3000], R42 ;  /* 0x0030002a35007988 */ /* 0x0001e8000800040b */
[----:B------:R1:W-:Y:S04]  /*8d10*/  STS.U16 [R53+UR11+0x3400], R43 ;  /* 0x0034002b35007988 */ /* 0x0003e8000800040b */
[----:B------:R1:W-:Y:S04]  /*8d20*/  STS.U16 [R53+UR11+0x3800], R44 ;  /* 0x0038002c35007988 */ /* 0x0003e8000800040b */
[----:B0-----:R-:W2:Y:S04]  /*8d30*/  LDL.LU R42, [R1+0x82c] ;  /* 0x00082c00012a7983 */ /* 0x001ea80000300800 */
[----:B------:R0:W-:Y:S04]  /*8d40*/  STS.U16 [R53+UR11+0x3c00], R45 ;  /* 0x003c002d35007988 */ /* 0x0001e8000800040b */
[----:B-1----:R-:W2:Y:S04]  /*8d50*/  LDL.LU R43, [R1+0x828] ;  /* 0x00082800012b7983 */ /* 0x002ea80000300800 */
[----:B------:R-:W-:Y:S04]  /*8d60*/  STS.U16 [R17+UR11+0xd00], R24 ;  /* 0x000d001811007988 */ /* 0x000fe8000800040b */
[----:B------:R-:W2:Y:S04]  /*8d70*/  LDL.LU R44, [R1+0x824] ;  /* 0x00082400012c7983 */ /* 0x000ea80000300800 */
[----:B----4-:R-:W-:Y:S04]  /*8d80*/  STS.U16 [R17+UR11+0x1100], R25 ;  /* 0x0011001911007988 */ /* 0x010fe8000800040b */
[----:B0-----:R-:W4:Y:S04]  /*8d90*/  LDL.LU R45, [R1+0x820] ;  /* 0x00082000012d7983 */ /* 0x001f280000300800 */
[----:B------:R-:W-:Y:S04]  /*8da0*/  STS.U16 [R17+UR11+0x1500], R30 ;  /* 0x0015001e11007988 */ /* 0x000fe8000800040b */
[----:B------:R-:W-:Y:S04]  /*8db0*/  STL.64 [R1+0x778], R52 ;  /* 0x0007783401007387 */ /* 0x000fe80000100a00 */
[----:B------:R0:W-:Y:S04]  /*8dc0*/  STS.U16 [R17+UR11+0x1900], R31 ;  /* 0x0019001f11007988 */ /* 0x0001e8000800040b */
[----:B0-----:R-:W2:Y:S04]  /*8dd0*/  LDL.64 R30, [R1+0x220] ;  /* 0x00022000011e7983 */ /* 0x001ea80000100a00 */
[----:B--2---:R0:W-:Y:S04]  /*8de0*/  STL.64 [R1+0x7e8], R30 ;  /* 0x0007e81e01007387 */ /* 0x0041e80000100a00 */
[----:B0-----:R-:W2:Y:S04]  /*8df0*/  LDL.64 R30, [R1+0x260] ;  /* 0x00026000011e7983 */ /* 0x001ea80000100a00 */
[----:B------:R-:W-:Y:S04]  /*8e00*/  STS.U16 [R17+UR11+0x1d00], R46 ;  /* 0x001d002e11007988 */ /* 0x000fe8000800040b */
[----:B------:R0:W-:Y:S04]  /*8e10*/  STS.U16 [R17+UR11+0x2100], R47 ;  /* 0x0021002f11007988 */ /* 0x0001e8000800040b */
[----:B--2---:R-:W-:Y:S04]  /*8e20*/  STL.64 [R1+0x7f0], R30 ;  /* 0x0007f01e01007387 */ /* 0x004fe80000100a00 */
[----:B0-----:R-:W2:Y:S01]  /*8e30*/  LDL.64 R46, [R1+0x1e0] ;  /* 0x0001e000012e7983 */ /* 0x001ea20000100a00 */
[----:B------:R-:W-:-:S02]  /*8e40*/  PRMT R41, RZ, 0x7610, R41 ;  /* 0x00007610ff297816 */ /* 0x000fc40000000029 */
[----:B---3--:R-:W-:Y:S02]  /*8e50*/  PRMT R40, RZ, 0x7610, R40 ;  /* 0x00007610ff287816 */ /* 0x008fe40000000028 */
[----:B------:R-:W-:Y:S02]  /*8e60*/  PRMT R5, RZ, 0x7610, R5 ;  /* 0x00007610ff057816 */ /* 0x000fe40000000005 */
[----:B------:R-:W-:Y:S02]  /*8e70*/  PRMT R4, RZ, 0x7610, R4 ;  /* 0x00007610ff047816 */ /* 0x000fe40000000004 */
[----:B------:R-:W-:Y:S02]  /*8e80*/  PRMT R9, RZ, 0x7610, R9 ;  /* 0x00007610ff097816 */ /* 0x000fe40000000009 */
[----:B------:R-:W-:Y:S02]  /*8e90*/  PRMT R8, RZ, 0x7610, R8 ;  /* 0x00007610ff087816 */ /* 0x000fe40000000008 */
[----:B------:R-:W-:Y:S01]  /*8ea0*/  PRMT R16, RZ, 0x7610, R16 ;  /* 0x00007610ff107816 */ /* 0x000fe20000000010 */
[----:B--2---:R-:W-:Y:S04]  /*8eb0*/  STL [R1+0x7f8], R47 ;  /* 0x0007f82f01007387 */ /* 0x004fe80000100800 */
[----:B------:R-:W-:Y:S04]  /*8ec0*/  STL [R1+0x7b8], R49 ;  /* 0x0007b83101007387 */ /* 0x000fe80000100800 */
[----:B------:R0:W-:Y:S04]  /*8ed0*/  STL.64 [R1+0x7a0], R40 ;  /* 0x0007a02801007387 */ /* 0x0001e80000100a00 */
[----:B------:R-:W-:Y:S04]  /*8ee0*/  STL.64 [R1+0x7b0], R4 ;  /* 0x0007b00401007387 */ /* 0x000fe80000100a00 */
[----:B------:R1:W-:Y:S04]  /*8ef0*/  STL.64 [R1+0x818], R8 ;  /* 0x0008180801007387 */ /* 0x0003e80000100a00 */
[----:B0-----:R-:W2:Y:S04]  /*8f00*/  LDL.64 R40, [R1+0x268] ;  /* 0x0002680001287983 */ /* 0x001ea80000100a00 */
[----:B------:R0:W-:Y:S04]  /*8f10*/  STL.S16 [R1+0x84], R16 ;  /* 0x0000841001007387 */ /* 0x0001e80000100600 */
[----:B------:R-:W3:Y:S01]  /*8f20*/  LDL.64 R30, [R1+0x2a0] ;  /* 0x0002a000011e7983 */ /* 0x000ee20000100a00 */
[----:B------:R-:W-:Y:S01]  /*8f30*/  PRMT R29, RZ, 0x7610, R29 ;  /* 0x00007610ff1d7816 */ /* 0x000fe2000000001d */
[----:B-1----:R-:W-:Y:S01]  /*8f40*/  IMAD.MOV.U32 R8, RZ, RZ, R32 ;  /* 0x000000ffff087224 */ /* 0x002fe200078e0020 */
[----:B------:R-:W-:Y:S01]  /*8f50*/  PRMT R28, RZ, 0x7610, R28 ;  /* 0x00007610ff1c7816 */ /* 0x000fe2000000001c */
[----:B------:R-:W-:Y:S01]  /*8f60*/  IMAD.MOV.U32 R9, RZ, RZ, R33 ;  /* 0x000000ffff097224 */ /* 0x000fe200078e0021 */
[----:B------:R-:W-:Y:S01]  /*8f70*/  PRMT R4, RZ, 0x7610, R4 ;  /* 0x00007610ff047816 */ /* 0x000fe20000000004 */
[----:B------:R-:W2:Y:S04]  /*8f80*/  LDL.64 R24, [R1+0x228] ;  /* 0x0002280001187983 */ /* 0x000ea80000100a00 */
[----:B0-----:R-:W2:Y:S04]  /*8f90*/  LDL.64 R16, [R1+0x1e8] ;  /* 0x0001e80001107983 */ /* 0x001ea80000100a00 */
[----:B------:R-:W2:Y:S04]  /*8fa0*/  LDL.64 R32, [R1+0x98] ;  /* 0x0000980001207983 */ /* 0x000ea80000100a00 */
[----:B------:R-:W2:Y:S04]  /*8fb0*/  @P2 LDG.E.U16 R4, desc[UR22][R8.64] ;  /* 0x0000001608042981 */ /* 0x000ea8000c1e1500 */
[----:B---3--:R0:W-:Y:S04]  /*8fc0*/  STL.64 [R1+0x800], R30 ;  /* 0x0008001e01007387 */ /* 0x0081e80000100a00 */
[----:B0-----:R-:W3:Y:S04]  /*8fd0*/  LDL.64 R30, [R1+0x310] ;  /* 0x00031000011e7983 */ /* 0x001ee80000100a00 */
[----:B------:R0:W-:Y:S04]  /*8fe0*/  STL.64 [R1+0x7c0], R28 ;  /* 0x0007c01c01007387 */ /* 0x0001e80000100a00 */
[----:B0-----:R-:W2:Y:S04]  /*8ff0*/  LDL.64 R28, [R1+0x2a8] ;  /* 0x0002a800011c7983 */ /* 0x001ea80000100a00 */
[----:B------:R-:W3:Y:S01]  /*9000*/  LDL.LU.64 R8, [R1+0x818] ;  /* 0x0008180001087983 */ /* 0x000ee20000300a00 */
[----:B------:R-:W-:-:S06]  /*9010*/  PRMT R5, RZ, 0x7610, R5 ;  /* 0x00007610ff057816 */ /* 0x000fcc0000000005 */
[----:B--2---:R-:W2:Y:S04]  /*9020*/  @P2 LDG.E.U16 R5, desc[UR22][R28.64] ;  /* 0x000000161c052981 */ /* 0x004ea8000c1e1500 */
[----:B---3--:R-:W3:Y:S04]  /*9030*/  @P2 LDG.E.U16 R8, desc[UR22][R24.64] ;  /* 0x0000001618082981 */ /* 0x008ee8000c1e1500 */
[----:B------:R-:W3:Y:S01]  /*9040*/  @P2 LDG.E.U16 R9, desc[UR22][R40.64] ;  /* 0x0000001628092981 */ /* 0x000ee2000c1e1500 */
[----:B------:R-:W-:Y:S02]  /*9050*/  PRMT R53, RZ, 0x7610, R53 ;  /* 0x00007610ff357816 */ /* 0x000fe40000000035 */
[----:B------:R-:W-:Y:S01]  /*9060*/  PRMT R52, RZ, 0x7610, R52 ;  /* 0x00007610ff347816 */ /* 0x000fe20000000034 */
[----:B------:R-:W3:Y:S04]  /*9070*/  LDL.64 R28, [R1+0x300] ;  /* 0x00030000011c7983 */ /* 0x000ee80000100a00 */
[----:B------:R-:W3:Y:S04]  /*9080*/  @P2 LDG.E.U16 R53, desc[UR22][R16.64] ;  /* 0x0000001610352981 */ /* 0x000ee8000c1e1500 */
[----:B------:R-:W4:Y:S04]  /*9090*/  @P2 LDG.E.U16 R52, desc[UR22][R32.64] ;  /* 0x0000001620342981 */ /* 0x000f28000c1e1500 */
[----:B--2---:R-:W-:Y:S04]  /*90a0*/  STL [R1+0x88], R5 ;  /* 0x0000880501007387 */ /* 0x004fe80000100800 */
[----:B------:R0:W-:Y:S04]  /*90b0*/  STL [R1+0xb0], R4 ;  /* 0x0000b00401007387 */ /* 0x0001e80000100800 */
[----:B------:R-:W2:Y:S04]  /*90c0*/  LDL.64 R40, [R1+0x258] ;  /* 0x0002580001287983 */ /* 0x000ea80000100a00 */
[----:B0-----:R-:W2:Y:S04]  /*90d0*/  LDL.64 R4, [R1+0x298] ;  /* 0x0002980001047983 */ /* 0x001ea80000100a00 */
[----:B---3--:R-:W-:Y:S04]  /*90e0*/  STL [R1+0x58], R8 ;  /* 0x0000580801007387 */ /* 0x008fe80000100800 */
[----:B------:R0:W-:Y:S04]  /*90f0*/  STL [R1+0x70], R9 ;  /* 0x0000700901007387 */ /* 0x0001e80000100800 */
[----:B------:R-:W3:Y:S04]  /*9100*/  LDL.64 R24, [R1+0x140] ;  /* 0x0001400001187983 */ /* 0x000ee80000100a00 */
[----:B0-----:R-:W2:Y:S04]  /*9110*/  LDL.64 R8, [R1+0x218] ;  /* 0x0002180001087983 */ /* 0x001ea80000100a00 */
[----:B------:R-:W2:Y:S04]  /*9120*/  LDL.LU.64 R16, [R1+0x810] ;  /* 0x0008100001107983 */ /* 0x000ea80000300a00 */
[----:B------:R-:W3:Y:S01]  /*9130*/  LDL.LU.64 R32, [R1+0x808] ;  /* 0x0008080001207983 */ /* 0x000ee20000300a00 */
[----:B------:R-:W-:-:S02]  /*9140*/  PRMT R44, RZ, 0x7610, R44 ;  /* 0x00007610ff2c7816 */ /* 0x000fc4000000002c */
[----:B----4-:R-:W-:-:S04]  /*9150*/  PRMT R45, RZ, 0x7610, R45 ;  /* 0x00007610ff2d7816 */ /* 0x010fc8000000002d */
[----:B--2---:R-:W2:Y:S04]  /*9160*/  @P2 LDG.E.U16 R44, desc[UR22][R16.64] ;  /* 0x00000016102c2981 */ /* 0x004ea8000c1e1500 */
[----:B---3--:R-:W3:Y:S04]  /*9170*/  @P2 LDG.E.U16 R45, desc[UR22][R32.64] ;  /* 0x00000016202d2981 */ /* 0x008ee8000c1e1500 */
[----:B------:R-:W-:Y:S01]  /*9180*/  STL [R1+0x574], R32 ;  /* 0x0005742001007387 */ /* 0x000fe20000100800 */
[----:B------:R-:W-:-:S03]  /*9190*/  PRMT R47, RZ, 0x7610, R47 ;  /* 0x00007610ff2f7816 */ /* 0x000fc6000000002f */
[----:B------:R0:W-:Y:S04]  /*91a0*/  STL [R1+0x570], R33 ;  /* 0x0005702101007387 */ /* 0x0001e80000100800 */
[----:B------:R-:W4:Y:S04]  /*91b0*/  @P2 LDG.E.U16 R47, desc[UR22][R30.64] ;  /* 0x000000161e2f2981 */ /* 0x000f28000c1e1500 */
[----:B0-----:R-:W4:Y:S04]  /*91c0*/  LDL R33, [R1+0x84] ;  /* 0x0000840001217983 */ /* 0x001f280000100800 */
[----:B------:R-:W-:Y:S04]  /*91d0*/  STL [R1+0x2c], R52 ;  /* 0x00002c3401007387 */ /* 0x000fe80000100800 */
[----:B------:R0:W-:Y:S04]  /*91e0*/  STL [R1+0x40], R53 ;  /* 0x0000403501007387 */ /* 0x0001e80000100800 */
[----:B0-----:R-:W4:Y:S04]  /*91f0*/  LDL.64 R52, [R1+0xa0] ;  /* 0x0000a00001347983 */ /* 0x001f280000100a00 */
[----:B--2---:R-:W-:Y:S04]  /*9200*/  STL [R1+0x4], R44 ;  /* 0x0000042c01007387 */ /* 0x004fe80000100800 */
[----:B---3--:R0:W-:Y:S04]  /*9210*/  STL [R1+0x18], R45 ;  /* 0x0000182d01007387 */ /* 0x0081e80000100800 */
[----:B0-----:R-:W2:Y:S04]  /*9220*/  LDL.64 R44, [R1+0x1d8] ;  /* 0x0001d800012c7983 */ /* 0x001ea80000100a00 */
[----:B------:R0:W-:Y:S04]  /*9230*/  STL.64 [R1+0x578], R16 ;  /* 0x0005781001007387 */ /* 0x0001e80000100a00 */
[----:B0-----:R-:W3:Y:S04]  /*9240*/  LDL.64 R16, [R1+0x130] ;  /* 0x0001300001107983 */ /* 0x001ee80000100a00 */
[----:B------:R-:W2:Y:S04]  /*9250*/  LDL.LU.64 R30, [R1+0x800] ;  /* 0x00080000011e7983 */ /* 0x000ea80000300a00 */
[----:B----4-:R0:W-:Y:S04]  /*9260*/  STL [R1+0xac], R47 ;  /* 0x0000ac2f01007387 */ /* 0x0101e80000100800 */
[----:B0-----:R-:W4:Y:S04]  /*9270*/  LDL.LU R47, [R1+0x7f8] ;  /* 0x0007f800012f7983 */ /* 0x001f280000300800 */
[----:B--2---:R-:W2:Y:S04]  /*9280*/  @P2 LDG.E.U16 R33, desc[UR22][R30.64] ;  /* 0x000000161e212981 */ /* 0x004ea8000c1e1500 */
[----:B------:R-:W2:Y:S01]  /*9290*/  LDL.LU.64 R30, [R1+0x7f0] ;  /* 0x0007f000011e7983 */ /* 0x000ea20000300a00 */
[----:B------:R-:W-:-:S02]  /*92a0*/  PRMT R14, RZ, 0x7610, R14 ;  /* 0x00007610ff0e7816 */ /* 0x000fc4000000000e */
[----:B------:R-:W-:-:S04]  /*92b0*/  PRMT R15, RZ, 0x7610, R15 ;  /* 0x00007610ff0f7816 */ /* 0x000fc8000000000f */
[----:B--2---:R-:W2:Y:S04]  /*92c0*/  @P2 LDG.E.U16 R14, desc[UR22][R30.64] ;  /* 0x000000161e0e2981 */ /* 0x004ea8000c1e1500 */
[----:B------:R-:W2:Y:S01]  /*92d0*/  LDL.LU.64 R30, [R1+0x7e8] ;  /* 0x0007e800011e7983 */ /* 0x000ea20000300a00 */
[----:B------:R-:W-:-:S06]  /*92e0*/  PRMT R23, RZ, 0x7610, R23 ;  /* 0x00007610ff177816 */ /* 0x000fcc0000000017 */
[----:B----4-:R-:W4:Y:S04]  /*92f0*/  @P2 LDG.E.U16 R23, desc[UR22][R46.64] ;  /* 0x000000162e172981 */ /* 0x010f28000c1e1500 */
[----:B--2---:R-:W2:Y:S04]  /*9300*/  @P2 LDG.E.U16 R15, desc[UR22][R30.64] ;  /* 0x000000161e0f2981 */ /* 0x004ea8000c1e1500 */
[----:B------:R0:W-:Y:S04]  /*9310*/  STL [R1+0x6c], R14 ;  /* 0x00006c0e01007387 */ /* 0x0001e80000100800 */
[----:B0-----:R-:W3:Y:S04]  /*9320*/  LDL.LU R14, [R1+0x7e0] ;  /* 0x0007e000010e7983 */ /* 0x001ee80000300800 */
[----:B------:R-:W3:Y:S04]  /*9330*/  LDL.LU.64 R30, [R1+0x7d8] ;  /* 0x0007d800011e7983 */ /* 0x000ee80000300a00 */
[----:B--2---:R0:W-:Y:S04]  /*9340*/  STL [R1+0x54], R15 ;  /* 0x0000540f01007387 */ /* 0x0041e80000100800 */
[----:B0-----:R-:W2:Y:S04]  /*9350*/  LDL.LU R15, [R1+0x7d0] ;  /* 0x0007d000010f7983 */ /* 0x001ea80000300800 */
[----:B------:R-:W4:Y:S01]  /*9360*/  LDL.LU.64 R46, [R1+0x7c8] ;  /* 0x0007c800012e7983 */ /* 0x000f220000300a00 */
[----:B------:R-:W-:-:S02]  /*9370*/  PRMT R22, RZ, 0x7610, R22 ;  /* 0x00007610ff167816 */ /* 0x000fc40000000016 */
[----:B------:R-:W-:Y:S02]  /*9380*/  PRMT R42, RZ, 0x7610, R42 ;  /* 0x00007610ff2a7816 */ /* 0x000fe4000000002a */
[----:B------:R-:W-:-:S06]  /*9390*/  PRMT R43, RZ, 0x7610, R43 ;  /* 0x00007610ff2b7816 */ /* 0x000fcc000000002b */
[----:B---3--:R-:W3:Y:S04]  /*93a0*/  @P2 LDG.E.U16 R43, desc[UR22][R30.64] ;  /* 0x000000161e2b2981 */ /* 0x008ee8000c1e1500 */
[----:B--2---:R-:W2:Y:S04]  /*93b0*/  @P2 LDG.E.U16 R42, desc[UR22][R14.64] ;  /* 0x000000160e2a2981 */ /* 0x004ea8000c1e1500 */
[----:B----4-:R-:W4:Y:S01]  /*93c0*/  @P2 LDG.E.U16 R22, desc[UR22][R46.64] ;  /* 0x000000162e162981 */ /* 0x010f22000c1e1500 */
[----:B------:R-:W-:Y:S02]  /*93d0*/  PRMT R49, RZ, 0x7610, R49 ;  /* 0x00007610ff317816 */ /* 0x000fe40000000031 */
[----:B------:R-:W-:-:S04]  /*93e0*/  PRMT R0, RZ, 0x7610, R0 ;  /* 0x00007610ff007816 */ /* 0x000fc80000000000 */
[----:B------:R-:W2:Y:S04]  /*93f0*/  @P2 LDG.E.U16 R49, desc[UR22][R28.64] ;  /* 0x000000161c312981 */ /* 0x000ea8000c1e1500 */
[----:B------:R-:W2:Y:S04]  /*9400*/  @P2 LDG.E.U16 R0, desc[UR22][R4.64] ;  /* 0x0000001604002981 */ /* 0x000ea8000c1e1500 */
[----:B----4-:R-:W-:Y:S04]  /*9410*/  STL [R1+0x28], R22 ;  /* 0x0000281601007387 */ /* 0x010fe80000100800 */
[----:B------:R0:W-:Y:S04]  /*9420*/  STL [R1+0x3c], R23 ;  /* 0x00003c1701007387 */ /* 0x0001e80000100800 */
[----:B0-----:R-:W4:Y:S04]  /*9430*/  LDL.64 R22, [R1+0x290] ;  /* 0x0002900001167983 */ /* 0x001f280000100a00 */
[----:B------:R-:W-:Y:S04]  /*9440*/  STL [R1+0x590], R46 ;  /* 0x0005902e01007387 */ /* 0x000fe80000100800 */
[----:B------:R-:W-:Y:S04]  /*9450*/  STL [R1+0x580], R47 ;  /* 0x0005802f01007387 */ /* 0x000fe80000100800 */
[----:B------:R0:W-:Y:S04]  /*9460*/  STL.64 [R1+0x588], R30 ;  /* 0x0005881e01007387 */ /* 0x0001e80000100a00 */
[----:B0-----:R-:W4:Y:S04]  /*9470*/  LDL.64 R30, [R1+0x250] ;  /* 0x00025000011e7983 */ /* 0x001f280000100a00 */
[----:B--2---:R-:W-:Y:S04]  /*9480*/  STL [R1], R42 ;  /* 0x0000002a01007387 */ /* 0x004fe80000100800 */
[----:B---3--:R0:W-:Y:S04]  /*9490*/  STL [R1+0x14], R43 ;  /* 0x0000142b01007387 */ /* 0x0081e80000100800 */
[----:B------:R-:W2:Y:S04]  /*94a0*/  LDL.64 R46, [R1+0x1d0] ;  /* 0x0001d000012e7983 */ /* 0x000ea80000100a00 */
[----:B0-----:R-:W3:Y:S04]  /*94b0*/  LDL.64 R42, [R1+0x210] ;  /* 0x00021000012a7983 */ /* 0x001ee80000100a00 */
[----:B------:R-:W-:Y:S04]  /*94c0*/  STL.64 [R1+0x598], R14 ;  /* 0x0005980e01007387 */ /* 0x000fe80000100a00 */
[----:B------:R-:W2:Y:S01]  /*94d0*/  LDL.LU.64 R28, [R1+0x7c0] ;  /* 0x0007c000011c7983 */ /* 0x000ea20000300a00 */
[----:B------:R-:W-:-:S03]  /*94e0*/  PRMT R12, RZ, 0x7610, R12 ;  /* 0x00007610ff0c7816 */ /* 0x000fc6000000000c */
[----:B------:R0:W-:Y:S04]  /*94f0*/  STL [R1+0xa8], R49 ;  /* 0x0000a83101007387 */ /* 0x0001e80000100800 */
[----:B------:R-:W3:Y:S04]  /*9500*/  @P2 LDG.E.U16 R12, desc[UR22][R40.64] ;  /* 0x00000016280c2981 */ /* 0x000ee8000c1e1500 */
[----:B0-----:R-:W4:Y:S04]  /*9510*/  LDL.LU R49, [R1+0x7b8] ;  /* 0x0007b80001317983 */ /* 0x001f280000300800 */
[----:B------:R-:W4:Y:S04]  /*9520*/  LDL.LU.64 R4, [R1+0x7b0] ;  /* 0x0007b00001047983 */ /* 0x000f280000300a00 */
[----:B------:R-:W-:Y:S04]  /*9530*/  @P2 STL [R1+0x84], R33 ;  /* 0x0000842101002387 */ /* 0x000fe80000100800 */
[----:B------:R0:W-:Y:S04]  /*9540*/  STL [R1+0x80], R0 ;  /* 0x0000800001007387 */ /* 0x0001e80000100800 */
[----:B0-----:R-:W4:Y:S04]  /*9550*/  LDL.LU R0, [R1+0x7a8] ;  /* 0x0007a80001007983 */ /* 0x001f280000300800 */
[----:B------:R-:W4:Y:S04]  /*9560*/  LDL.LU.64 R40, [R1+0x7a0] ;  /* 0x0007a00001287983 */ /* 0x000f280000300a00 */
[----:B--2---:R-:W2:Y:S04]  /*9570*/  @P2 LDG.E.U16 R28, desc[UR22][R8.64] ;  /* 0x00000016081c2981 */ /* 0x004ea8000c1e1500 */
[----:B------:R-:W2:Y:S04]  /*9580*/  @P0 LDG.E.U16 R29, desc[UR22][R52.64] ;  /* 0x00000016341d0981 */ /* 0x000ea8000c1e1500 */
[----:B---3--:R0:W-:Y:S04]  /*9590*/  STL [R1+0x68], R12 ;  /* 0x0000680c01007387 */ /* 0x0081e80000100800 */
[----:B0-----:R-:W3:Y:S04]  /*95a0*/  LDL.LU R12, [R1+0x798] ;  /* 0x00079800010c7983 */ /* 0x001ee80000300800 */
[----:B------:R-:W3:Y:S04]  /*95b0*/  LDL.LU.64 R8, [R1+0x790] ;  /* 0x0007900001087983 */ /* 0x000ee80000300a00 */
[----:B----4-:R-:W4:Y:S04]  /*95c0*/  @P6 LDG.E.U16 R41, desc[UR22][R24.64] ;  /* 0x0000001618296981 */ /* 0x010f28000c1e1500 */
[----:B------:R-:W4:Y:S04]  /*95d0*/  @P5 LDG.E.U16 R40, desc[UR22][R16.64] ;  /* 0x0000001610285981 */ /* 0x000f28000c1e1500 */
[----:B--2---:R0:W-:Y:S04]  /*95e0*/  STL [R1+0x50], R28 ;  /* 0x0000501c01007387 */ /* 0x0041e80000100800 */
[----:B0-----:R-:W2:Y:S04]  /*95f0*/  LDL.LU R28, [R1+0x788] ;  /* 0x00078800011c7983 */ /* 0x001ea80000300800 */
[----:B------:R-:W2:Y:S04]  /*9600*/  LDL.LU.64 R24, [R1+0x780] ;  /* 0x0007800001187983 */ /* 0x000ea80000300a00 */
[----:B---3--:R-:W3:Y:S04]  /*9610*/  @P3 LDG.E.U16 R4, desc[UR22][R8.64] ;  /* 0x0000001608043981 */ /* 0x008ee8000c1e1500 */
[----:B--2---:R-:W2:Y:S01]  /*9620*/  @P4 LDG.E.U16 R5, desc[UR22][R24.64] ;  /* 0x0000001618054981 */ /* 0x004ea2000c1e1500 */
[----:B------:R-:W-:-:S06]  /*9630*/  PRMT R13, RZ, 0x7610, R13 ;  /* 0x00007610ff0d7816 */ /* 0x000fcc000000000d */
[----:B------:R-:W4:Y:S04]  /*9640*/  @P2 LDG.E.U16 R13, desc[UR22][R44.64] ;  /* 0x000000162c0d2981 */ /* 0x000f28000c1e1500 */
[----:B---3--:R-:W-:Y:S04]  /*9650*/  STL [R1+0xb8], R4 ;  /* 0x0000b80401007387 */ /* 0x008fe80000100800 */
[----:B--2---:R0:W-:Y:S04]  /*9660*/  STL [R1+0xbc], R5 ;  /* 0x0000bc0501007387 */ /* 0x0041e80000100800 */
[----:B------:R-:W2:Y:S04]  /*9670*/  LDL.64 R8, [R1+0x288] ;  /* 0x0002880001087983 */ /* 0x000ea80000100a00 */
[----:B------:R-:W3:Y:S04]  /*9680*/  LDL.64 R24, [R1+0x248] ;  /* 0x0002480001187983 */ /* 0x000ee80000100a00 */
[----:B0-----:R-:W2:Y:S04]  /*9690*/  LDL.64 R4, [R1+0x2e0] ;  /* 0x0002e00001047983 */ /* 0x001ea80000100a00 */
[----:B----4-:R-:W-:Y:S04]  /*96a0*/  STL [R1+0xc0], R40 ;  /* 0x0000c02801007387 */ /* 0x010fe80000100800 */
[----:B------:R0:W-:Y:S04]  /*96b0*/  STL [R1+0xc4], R41 ;  /* 0x0000c42901007387 */ /* 0x0001e80000100800 */
[----:B------:R-:W4:Y:S04]  /*96c0*/  LDL.64 R16, [R1+0x1c8] ;  /* 0x0001c80001107983 */ /* 0x000f280000100a00 */
[----:B0-----:R-:W2:Y:S04]  /*96d0*/  LDL.64 R40, [R1+0x208] ;  /* 0x0002080001287983 */ /* 0x001ea80000100a00 */
[----:B------:R-:W2:Y:S04]  /*96e0*/  LDL.LU.64 R52, [R1+0x778] ;  /* 0x0007780001347983 */ /* 0x000ea80000300a00 */
[----:B------:R0:W-:Y:S04]  /*96f0*/  STL [R1+0xb4], R29 ;  /* 0x0000b41d01007387 */ /* 0x0001e80000100800 */
[----:B0-----:R-:W2:Y:S04]  /*9700*/  LDL.LU R29, [R1+0x770] ;  /* 0x00077000011d7983 */ /* 0x001ea80000300800 */
[----:B------:R-:W2:Y:S01]  /*9710*/  LDL.LU.64 R44, [R1+0x768] ;  /* 0x00076800012c7983 */ /* 0x000ea20000300a00 */
[----:B------:R-:W-:-:S06]  /*9720*/  PRMT R10, RZ, 0x7610, R10 ;  /* 0x00007610ff0a7816 */ /* 0x000fcc000000000a */
[----:B--2---:R-:W2:Y:S04]  /*9730*/  @P2 LDG.E.U16 R10, desc[UR22][R44.64] ;  /* 0x000000162c0a2981 */ /* 0x004ea8000c1e1500 */
[----:B------:R0:W-:Y:S04]  /*9740*/  STL [R1+0x38], R13 ;  /* 0x0000380d01007387 */ /* 0x0001e80000100800 */
[----:B0-----:R-:W3:Y:S04]  /*9750*/  LDL.LU R13, [R1+0x764] ;  /* 0x00076400010d7983 */ /* 0x001ee80000300800 */
[----:B--2---:R0:W-:Y:S04]  /*9760*/  STL [R1+0x24], R10 ;  /* 0x0000240a01007387 */ /* 0x0041e80000100800 */
[----:B0-----:R-:W2:Y:S04]  /*9770*/  LDL.LU R10, [R1+0x760] ;  /* 0x00076000010a7983 */ /* 0x001ea80000300800 */
[----:B------:R-:W-:Y:S04]  /*9780*/  STL [R1+0x5b0], R44 ;  /* 0x0005b02c01007387 */ /* 0x000fe80000100800 */
[----:B------:R0:W-:Y:S04]  /*9790*/  STL [R1+0x5a0], R45 ;  /* 0x0005a02d01007387 */ /* 0x0001e80000100800 */
[----:B0-----:R-:W2:Y:S01]  /*97a0*/  LDL.64 R44, [R1+0x2f0] ;  /* 0x0002f000012c7983 */ /* 0x001ea20000100a00 */
[----:B------:R-:W-:-:S02]  /*97b0*/  PRMT R26, RZ, 0x7610, R26 ;  /* 0x00007610ff1a7816 */ /* 0x000fc4000000001a */
[----:B------:R-:W-:Y:S02]  /*97c0*/  PRMT R20, RZ, 0x7610, R20 ;  /* 0x00007610ff147816 */ /* 0x000fe40000000014 */
[----:B------:R-:W-:Y:S02]  /*97d0*/  PRMT R21, RZ, 0x7610, R21 ;  /* 0x00007610ff157816 */ /* 0x000fe40000000015 */
[----:B------:R-:W3:Y:S01]  /*97e0*/  @P2 LDG.E.U16 R26, desc[UR22][R28.64] ;  /* 0x000000161c1a2981 */ /* 0x000ee2000c1e1500 */
[----:B------:R-:W-:-:S03]  /*97f0*/  PRMT R27, RZ, 0x7610, R27 ;  /* 0x00007610ff1b7816 */ /* 0x000fc6000000001b */
[----:B------:R-:W4:Y:S04]  /*9800*/  @P2 LDG.E.U16 R20, desc[UR22][R22.64] ;  /* 0x0000001616142981 */ /* 0x000f28000c1e1500 */
[----:B------:R-:W4:Y:S04]  /*9810*/  @P2 LDG.E.U16 R27, desc[UR22][R30.64] ;  /* 0x000000161e1b2981 */ /* 0x000f28000c1e1500 */
[----:B--2---:R-:W2:Y:S01]  /*9820*/  @P2 LDG.E.U16 R21, desc[UR22][R44.64] ;  /* 0x000000162c152981 */ /* 0x004ea2000c1e1500 */
[----:B------:R-:W-:-:S03]  /*9830*/  PRMT R11, RZ, 0x7610, R11 ;  /* 0x00007610ff0b7816 */ /* 0x000fc6000000000b */
[----:B---3--:R0:W-:Y:S04]  /*9840*/  STL [R1+0x10], R26 ;  /* 0x0000101a01007387 */ /* 0x0081e80000100800 */
[----:B------:R-:W3:Y:S04]  /*9850*/  @P2 LDG.E.U16 R11, desc[UR22][R42.64] ;  /* 0x000000162a0b2981 */ /* 0x000ee8000c1e1500 */
[----:B0-----:R-:W3:Y:S04]  /*9860*/  LDL.LU R26, [R1+0x75c] ;  /* 0x00075c00011a7983 */ /* 0x001ee80000300800 */
[----:B------:R-:W-:Y:S04]  /*9870*/  STL.64 [R1+0x5a8], R28 ;  /* 0x0005a81c01007387 */ /* 0x000fe80000100a00 */
[----:B------:R-:W-:Y:S04]  /*9880*/  STL.64 [R1+0x5b8], R12 ;  /* 0x0005b80c01007387 */ /* 0x000fe80000100a00 */
[----:B----4-:R-:W-:Y:S04]  /*9890*/  STL [R1+0x7c], R20 ;  /* 0x00007c1401007387 */ /* 0x010fe80000100800 */
[----:B--2---:R0:W-:Y:S04]  /*98a0*/  STL [R1+0x94], R21 ;  /* 0x0000941501007387 */ /* 0x0041e80000100800 */
[----:B------:R-:W2:Y:S04]  /*98b0*/  LDL.64 R22, [R1+0x280] ;  /* 0x0002800001167983 */ /* 0x000ea80000100a00 */
[----:B------:R-:W4:Y:S04]  /*98c0*/  LDL.64 R44, [R1+0x240] ;  /* 0x00024000012c7983 */ /* 0x000f280000100a00 */
[----:B0-----:R-:W2:Y:S04]  /*98d0*/  LDL.64 R20, [R1+0x2d0] ;  /* 0x0002d00001147983 */ /* 0x001ea80000100a00 */
[----:B------:R0:W-:Y:S04]  /*98e0*/  STL [R1+0x64], R27 ;  /* 0x0000641b01007387 */ /* 0x0001e80000100800 */
[----:B0-----:R-:W2:Y:S04]  /*98f0*/  LDL.LU R27, [R1+0x758] ;  /* 0x00075800011b7983 */ /* 0x001ea80000300800 */
[----:B------:R-:W4:Y:S04]  /*9900*/  LDL.64 R30, [R1+0x200] ;  /* 0x00020000011e7983 */ /* 0x000f280000100a00 */
[----:B------:R-:W4:Y:S01]  /*9910*/  LDL.LU.64 R42, [R1+0x750] ;  /* 0x00075000012a7983 */ /* 0x000f220000300a00 */
[----:B------:R-:W-:-:S02]  /*9920*/  PRMT R2, RZ, 0x7610, R2 ;  /* 0x00007610ff027816 */ /* 0x000fc40000000002 */
[----:B------:R-:W-:Y:S02]  /*9930*/  PRMT R3, RZ, 0x7610, R3 ;  /* 0x00007610ff037816 */ /* 0x000fe40000000003 */
[----:B------:R-:W-:Y:S02]  /*9940*/  PRMT R6, RZ, 0x7610, R6 ;  /* 0x00007610ff067816 */ /* 0x000fe40000000006 */
[----:B------:R-:W4:Y:S01]  /*9950*/  @P2 LDG.E.U16 R2, desc[UR22][R46.64] ;  /* 0x000000162e022981 */ /* 0x000f22000c1e1500 */
[----:B------:R-:W-:Y:S02]  /*9960*/  PRMT R7, RZ, 0x7610, R7 ;  /* 0x00007610ff077816 */ /* 0x000fe40000000007 */
[----:B------:R-:W-:Y:S01]  /*9970*/  PRMT R18, RZ, 0x7610, R18 ;  /* 0x00007610ff127816 */ /* 0x000fe20000000012 */
[----:B---3--:R0:W-:Y:S01]  /*9980*/  STL [R1+0x4c], R11 ;  /* 0x00004c0b01007387 */ /* 0x0081e20000100800 */
[----:B------:R-:W-:-:S03]  /*9990*/  PRMT R19, RZ, 0x7610, R19 ;  /* 0x00007610ff137816 */ /* 0x000fc60000000013 */
[----:B------:R-:W3:Y:S04]  /*99a0*/  @P2 LDG.E.U16 R7, desc[UR22][R4.64] ;  /* 0x0000001604072981 */ /* 0x000ee8000c1e1500 */
[----:B------:R-:W3:Y:S04]  /*99b0*/  @P2 LDG.E.U16 R18, desc[UR22][R8.64] ;  /* 0x0000001608122981 */ /* 0x000ee8000c1e1500 */
[----:B0-----:R-:W3:Y:S04]  /*99c0*/  LDL.LU R11, [R1+0x74c] ;  /* 0x00074c00010b7983 */ /* 0x001ee80000300800 */
[----:B------:R-:W3:Y:S04]  /*99d0*/  @P2 LDG.E.U16 R19, desc[UR22][R24.64] ;  /* 0x0000001618132981 */ /* 0x000ee8000c1e1500 */
[----:B--2---:R-:W2:Y:S04]  /*99e0*/  @P2 LDG.E.U16 R6, desc[UR22][R26.64] ;  /* 0x000000161a062981 */ /* 0x004ea8000c1e1500 */
[----:B----4-:R-:W4:Y:S04]  /*99f0*/  @P2 LDG.E.U16 R3, desc[UR22][R42.64] ;  /* 0x000000162a032981 */ /* 0x010f28000c1e1500 */
[----:B------:R0:W-:Y:S04]  /*9a00*/  STL [R1+0x34], R2 ;  /* 0x0000340201007387 */ /* 0x0001e80000100800 */
[----:B0-----:R-:W2:Y:S01]  /*9a10*/  LDL.LU R2, [R1+0x748] ;  /* 0x0007480001027983 */ /* 0x001ea20000300800 */
[----:B------:R-:W-:-:S06]  /*9a20*/  PRMT R37, RZ, 0x7610, R37 ;  /* 0x00007610ff257816 */ /* 0x000fcc0000000025 */
[----:B------:R-:W3:Y:S04]  /*9a30*/  @P2 LDG.E.U16 R37, desc[UR22][R40.64] ;  /* 0x0000001628252981 */ /* 0x000ee8000c1e1500 */
[----:B----4-:R0:W-:Y:S04]  /*9a40*/  STL [R1+0x20], R3 ;  /* 0x0000200301007387 */ /* 0x0101e80000100800 */
[----:B0-----:R-:W4:Y:S04]  /*9a50*/  LDL.LU R3, [R1+0x744] ;  /* 0x0007440001037983 */ /* 0x001f280000300800 */
[----:B------:R-:W4:Y:S04]  /*9a60*/  LDL.64 R46, [R1+0x1c0] ;  /* 0x0001c000012e7983 */ /* 0x000f280000100a00 */
[----:B------:R-:W-:Y:S04]  /*9a70*/  STL.64 [R1+0x5c0], R42 ;  /* 0x0005c02a01007387 */ /* 0x000fe80000100a00 */
[----:B--2---:R0:W-:Y:S04]  /*9a80*/  STL [R1+0xc], R6 ;  /* 0x00000c0601007387 */ /* 0x0041e80000100800 */
[----:B0-----:R-:W2:Y:S04]  /*9a90*/  LDL.LU R6, [R1+0x740] ;  /* 0x0007400001067983 */ /* 0x001ea80000300800 */
[----:B------:R-:W-:Y:S04]  /*9aa0*/  STL.64 [R1+0x5c8], R26 ;  /* 0x0005c81a01007387 */ /* 0x000fe80000100a00 */
[----:B------:R-:W-:Y:S04]  /*9ab0*/  STL [R1+0x5e0], R10 ;  /* 0x0005e00a01007387 */ /* 0x000fe80000100800 */
[----:B---3--:R-:W-:Y:S04]  /*9ac0*/  STL [R1+0x5d4], R11 ;  /* 0x0005d40b01007387 */ /* 0x008fe80000100800 */
[----:B------:R-:W3:Y:S04]  /*9ad0*/  LDL.LU.64 R4, [R1+0x738] ;  /* 0x0007380001047983 */ /* 0x000ee80000300a00 */
[----:B------:R0:W-:Y:S04]  /*9ae0*/  STL [R1+0x90], R7 ;  /* 0x0000900701007387 */ /* 0x0001e80000100800 */
[----:B0-----:R-:W2:Y:S04]  /*9af0*/  LDL.LU R7, [R1+0x730] ;  /* 0x0007300001077983 */ /* 0x001ea80000300800 */
[----:B------:R-:W2:Y:S04]  /*9b00*/  LDL.LU.64 R8, [R1+0x728] ;  /* 0x0007280001087983 */ /* 0x000ea80000300a00 */
[----:B------:R0:W-:Y:S04]  /*9b10*/  STL [R1+0x78], R18 ;  /* 0x0000781201007387 */ /* 0x0001e80000100800 */
[----:B0-----:R-:W2:Y:S04]  /*9b20*/  LDL.LU R18, [R1+0x720] ;  /* 0x0007200001127983 */ /* 0x001ea80000300800 */
[----:B------:R-:W2:Y:S04]  /*9b30*/  LDL.LU.64 R24, [R1+0x718] ;  /* 0x0007180001187983 */ /* 0x000ea80000300a00 */
[----:B------:R0:W-:Y:S04]  /*9b40*/  STL [R1+0x60], R19 ;  /* 0x0000601301007387 */ /* 0x0001e80000100800 */
[----:B0-----:R-:W3:Y:S04]  /*9b50*/  LDL.LU R19, [R1+0x710] ;  /* 0x0007100001137983 */ /* 0x001ee80000300800 */
[----:B------:R-:W3:Y:S01]  /*9b60*/  LDL.LU.64 R40, [R1+0x708] ;  /* 0x0007080001287983 */ /* 0x000ee20000300a00 */
[----:B------:R-:W-:-:S02]  /*9b70*/  PRMT R34, RZ, 0x7610, R34 ;  /* 0x00007610ff227816 */ /* 0x000fc40000000022 */
[----:B------:R-:W-:Y:S02]  /*9b80*/  PRMT R35, RZ, 0x7610, R35 ;  /* 0x00007610ff237816 */ /* 0x000fe40000000023 */
[----:B------:R-:W-:Y:S02]  /*9b90*/  PRMT R36, RZ, 0x7610, R36 ;  /* 0x00007610ff247816 */ /* 0x000fe40000000024 */
[----:B------:R-:W-:-:S04]  /*9ba0*/  PRMT R38, RZ, 0x7610, R38 ;  /* 0x00007610ff267816 */ /* 0x000fc80000000026 */
[----:B------:R-:W4:Y:S01]  /*9bb0*/  @P2 LDG.E.U16 R36, desc[UR22][R16.64] ;  /* 0x0000001610242981 */ /* 0x000f22000c1e1500 */
[----:B------:R-:W-:-:S03]  /*9bc0*/  PRMT R39, RZ, 0x7610, R39 ;  /* 0x00007610ff277816 */ /* 0x000fc60000000027 */
[----:B------:R-:W4:Y:S04]  /*9bd0*/  @P2 LDG.E.U16 R38, desc[UR22][R20.64] ;  /* 0x0000001614262981 */ /* 0x000f28000c1e1500 */
[----:B------:R-:W4:Y:S04]  /*9be0*/  @P2 LDG.E.U16 R39, desc[UR22][R22.64] ;  /* 0x0000001616272981 */ /* 0x000f28000c1e1500 */
[----:B--2---:R-:W2:Y:S04]  /*9bf0*/  @P2 LDG.E.U16 R34, desc[UR22][R24.64] ;  /* 0x0000001618222981 */ /* 0x004ea8000c1e1500 */
[----:B---3--:R-:W3:Y:S01]  /*9c00*/  @P2 LDG.E.U16 R35, desc[UR22][R40.64] ;  /* 0x0000001628232981 */ /* 0x008ee2000c1e1500 */
[----:B------:R-:W-:-:S03]  /*9c10*/  PRMT R28, RZ, 0x7610, R28 ;  /* 0x00007610ff1c7816 */ /* 0x000fc6000000001c */
[----:B------:R-:W-:Y:S01]  /*9c20*/  STL.64 [R1+0x5d8], R40 ;  /* 0x0005d82801007387 */ /* 0x000fe20000100a00 */
[----:B------:R-:W-:Y:S02]  /*9c30*/  PRMT R14, RZ, 0x7610, R14 ;  /* 0x00007610ff0e7816 */ /* 0x000fe4000000000e */
[----:B------:R-:W-:Y:S01]  /*9c40*/  PRMT R15, RZ, 0x7610, R15 ;  /* 0x00007610ff0f7816 */ /* 0x000fe2000000000f */
[----:B------:R-:W3:Y:S04]  /*9c50*/  @P2 LDG.E.U16 R28, desc[UR22][R44.64] ;  /* 0x000000162c1c2981 */ /* 0x000ee8000c1e1500 */
[----:B----4-:R-:W4:Y:S04]  /*9c60*/  @P2 LDG.E.U16 R14, desc[UR22][R46.64] ;  /* 0x000000162e0e2981 */ /* 0x010f28000c1e1500 */
[----:B------:R-:W4:Y:S04]  /*9c70*/  @P2 LDG.E.U16 R15, desc[UR22][R30.64] ;  /* 0x000000161e0f2981 */ /* 0x000f28000c1e1500 */
[----:B--2---:R-:W-:Y:S04]  /*9c80*/  STL [R1+0x8], R34 ;  /* 0x0000082201007387 */ /* 0x004fe80000100800 */
[----:B---3--:R0:W-:Y:S04]  /*9c90*/  STL [R1+0x1c], R35 ;  /* 0x00001c2301007387 */ /* 0x0081e80000100800 */
[----:B0-----:R-:W2:Y:S04]  /*9ca0*/  LDL.64 R34, [R1+0x2c0] ;  /* 0x0002c00001227983 */ /* 0x001ea80000100a00 */
[----:B------:R-:W-:Y:S04]  /*9cb0*/  STL [R1+0x30], R36 ;  /* 0x0000302401007387 */ /* 0x000fe80000100800 */
[----:B------:R0:W-:Y:S04]  /*9cc0*/  STL [R1+0x48], R37 ;  /* 0x0000482501007387 */ /* 0x0001e80000100800 */
[----:B------:R-:W3:Y:S04]  /*9cd0*/  LDL.64 R16, [R1+0x238] ;  /* 0x0002380001107983 */ /* 0x000ee80000100a00 */
[----:B0-----:R-:W3:Y:S04]  /*9ce0*/  LDL.64 R36, [R1+0x278] ;  /* 0x0002780001247983 */ /* 0x001ee80000100a00 */
[----:B------:R-:W-:Y:S04]  /*9cf0*/  STL.64 [R1+0x5e8], R24 ;  /* 0x0005e81801007387 */ /* 0x000fe80000100a00 */
[----:B------:R-:W-:Y:S04]  /*9d00*/  STL.64 [R1+0x5f0], R8 ;  /* 0x0005f00801007387 */ /* 0x000fe80000100a00 */
[----:B------:R-:W3:Y:S04]  /*9d10*/  LDL.LU.64 R20, [R1+0x700] ;  /* 0x0007000001147983 */ /* 0x000ee80000300a00 */
[----:B------:R0:W-:Y:S04]  /*9d20*/  STL [R1+0x8c], R38 ;  /* 0x00008c2601007387 */ /* 0x0001e80000100800 */
[----:B0-----:R-:W3:Y:S04]  /*9d30*/  LDL.LU R38, [R1+0x6f8] ;  /* 0x0006f80001267983 */ /* 0x001ee80000300800 */
[----:B------:R-:W3:Y:S04]  /*9d40*/  LDL.LU.64 R22, [R1+0x6f0] ;  /* 0x0006f00001167983 */ /* 0x000ee80000300a00 */
[----:B------:R0:W-:Y:S04]  /*9d50*/  STL [R1+0x74], R39 ;  /* 0x0000742701007387 */ /* 0x0001e80000100800 */
[----:B0-----:R-:W3:Y:S01]  /*9d60*/  LDL.LU R39, [R1+0x6e8] ;  /* 0x0006e80001277983 */ /* 0x001ee20000300800 */
[----:B------:R-:W-:-:S03]  /*9d70*/  PRMT R42, RZ, 0x7610, R42 ;  /* 0x00007610ff2a7816 */ /* 0x000fc6000000002a */
[----:B------:R0:W-:Y:S01]  /*9d80*/  STL [R1+0x5c], R28 ;  /* 0x00005c1c01007387 */ /* 0x0001e20000100800 */
[----:B------:R-:W-:-:S03]  /*9d90*/  PRMT R32, RZ, 0x7610, R32 ;  /* 0x00007610ff207816 */ /* 0x000fc60000000020 */
[----:B------:R-:W3:Y:S01]  /*9da0*/  LDL.64 R44, [R1+0x2b0] ;  /* 0x0002b000012c7983 */ /* 0x000ee20000100a00 */
[----:B------:R-:W-:-:S03]  /*9db0*/  PRMT R27, RZ, 0x7610, R27 ;  /* 0x00007610ff1b7816 */ /* 0x000fc6000000001b */
[----:B------:R-:W3:Y:S04]  /*9dc0*/  LDL.64 R30, [R1+0x270] ;  /* 0x00027000011e7983 */ /* 0x000ee80000100a00 */
[----:B0-----:R-:W3:Y:S04]  /*9dd0*/  LDL.64 R28, [R1+0x1b8] ;  /* 0x0001b800011c7983 */ /* 0x001ee80000100a00 */
[----:B----4-:R-:W-:Y:S04]  /*9de0*/  STL [R1+0xd4], R14 ;  /* 0x0000d40e01007387 */ /* 0x010fe80000100800 */
[----:B------:R0:W-:Y:S04]  /*9df0*/  STL [R1+0x44], R15 ;  /* 0x0000440f01007387 */ /* 0x0001e80000100800 */
[----:B------:R-:W4:Y:S04]  /*9e00*/  LDL.64 R46, [R1+0x1f0] ;  /* 0x0001f000012e7983 */ /* 0x000f280000100a00 */
[----:B0-----:R-:W4:Y:S04]  /*9e10*/  LDL.64 R14, [R1+0x230] ;  /* 0x00023000010e7983 */ /* 0x001f280000100a00 */
[----:B--2---:R-:W2:Y:S04]  /*9e20*/  @P2 LDG.E.U16 R32, desc[UR22][R34.64] ;  /* 0x0000001622202981 */ /* 0x004ea8000c1e1500 */
[----:B---3--:R-:W3:Y:S04]  /*9e30*/  @P2 LDG.E.U16 R27, desc[UR22][R36.64] ;  /* 0x00000016241b2981 */ /* 0x008ee8000c1e1500 */
[----:B------:R-:W-:Y:S04]  /*9e40*/  STL [R1+0x630], R38 ;  /* 0x0006302601007387 */ /* 0x000fe80000100800 */
[----:B------:R-:W2:Y:S04]  /*9e50*/  @P2 LDG.E.U16 R42, desc[UR22][R38.64] ;  /* 0x00000016262a2981 */ /* 0x000ea8000c1e1500 */
[----:B------:R0:W-:Y:S04]  /*9e60*/  STL [R1+0x5f8], R39 ;  /* 0x0005f82701007387 */ /* 0x0001e80000100800 */
[----:B0-----:R-:W2:Y:S04]  /*9e70*/  LDL.64 R38, [R1+0x1f8] ;  /* 0x0001f80001267983 */ /* 0x001ea80000100a00 */
[----:B------:R-:W-:Y:S04]  /*9e80*/  STL.64 [R1+0x600], R22 ;  /* 0x0006001601007387 */ /* 0x000fe80000100a00 */
[----:B------:R0:W-:Y:S04]  /*9e90*/  STL.64 [R1+0x608], R6 ;  /* 0x0006080601007387 */ /* 0x0001e80000100a00 */
[----:B------:R-:W2:Y:S04]  /*9ea0*/  LDL.LU.64 R34, [R1+0x6e0] ;  /* 0x0006e00001227983 */ /* 0x000ea80000300a00 */
[----:B------:R-:W2:Y:S01]  /*9eb0*/  LDL.LU.64 R36, [R1+0x6d8] ;  /* 0x0006d80001247983 */ /* 0x000ea20000300a00 */
[----:B------:R-:W-:-:S06]  /*9ec0*/  PRMT R26, RZ, 0x7610, R26 ;  /* 0x00007610ff1a7816 */ /* 0x000fcc000000001a */
[----:B------:R-:W3:Y:S04]  /*9ed0*/  @P2 LDG.E.U16 R26, desc[UR22][R16.64] ;  /* 0x00000016101a2981 */ /* 0x000ee8000c1e1500 */
[----:B------:R-:W3:Y:S01]  /*9ee0*/  LDL.64 R16, [R1+0x1b0] ;  /* 0x0001b00001107983 */ /* 0x000ee20000100a00 */
[----:B------:R-:W-:-:S06]  /*9ef0*/  PRMT R50, RZ, 0x7610, R50 ;  /* 0x00007610ff327816 */ /* 0x000fcc0000000032 */
[----:B------:R1:W3:Y:S02]  /*9f00*/  @P2 LDG.E.U16 R50, desc[UR22][R10.64] ;  /* 0x000000160a322981 */ /* 0x0002e4000c1e1500 */
[----:B-1----:R-:W-:-:S06]  /*9f10*/  PRMT R10, RZ, 0x7610, R10 ;  /* 0x00007610ff0a7816 */ /* 0x002fcc000000000a */
[----:B------:R-:W3:Y:S01]  /*9f20*/  @P2 LDG.E.U16 R10, desc[UR22][R30.64] ;  /* 0x000000161e0a2981 */ /* 0x000ee2000c1e1500 */
[----:B------:R-:W-:-:S06]  /*9f30*/  PRMT R48, RZ, 0x7610, R48 ;  /* 0x00007610ff307816 */ /* 0x000fcc0000000030 */
[----:B------:R1:W3:Y:S04]  /*9f40*/  @P2 LDG.E.U16 R48, desc[UR22][R8.64] ;  /* 0x0000001608302981 */ /* 0x0002e8000c1e1500 */
[----:B--2---:R-:W-:Y:S04]  /*9f50*/  STL.64 [R1+0x610], R36 ;  /* 0x0006102401007387 */ /* 0x004fe80000100a00 */
[----:B------:R2:W-:Y:S04]  /*9f60*/  STL.64 [R1+0x618], R20 ;  /* 0x0006181401007387 */ /* 0x0005e80000100a00 */
[----:B------:R-:W-:Y:S04]  /*9f70*/  STL.64 [R1+0x620], R4 ;  /* 0x0006200401007387 */ /* 0x000fe80000100a00 */
[----:B------:R-:W3:Y:S01]  /*9f80*/  LDL.LU R31, [R1+0x35c] ;  /* 0x00035c00011f7983 */ /* 0x000ee20000300800 */
[----:B-1----:R-:W-:-:S02]  /*9f90*/  PRMT R8, RZ, 0x7610, R8 ;  /* 0x00007610ff087816 */ /* 0x002fc40000000008 */
[----:B------:R-:W-:Y:S02]  /*9fa0*/  PRMT R51, RZ, 0x7610, R51 ;  /* 0x00007610ff337816 */ /* 0x000fe40000000033 */
[----:B------:R-:W-:Y:S02]  /*9fb0*/  PRMT R40, RZ, 0x7610, R40 ;  /* 0x00007610ff287816 */ /* 0x000fe40000000028 */
[----:B----4-:R1:W4:Y:S01]  /*9fc0*/  @P2 LDG.E.U16 R8, desc[UR22][R46.64] ;  /* 0x000000162e082981 */ /* 0x010322000c1e1500 */
[----:B------:R-:W-:Y:S02]  /*9fd0*/  PRMT R11, RZ, 0x7610, R11 ;  /* 0x00007610ff0b7816 */ /* 0x000fe4000000000b */
[----:B------:R-:W-:Y:S01]  /*9fe0*/  PRMT R9, RZ, 0x7610, R9 ;  /* 0x00007610ff097816 */ /* 0x000fe20000000009 */
[----:B------:R0:W4:Y:S04]  /*9ff0*/  @P2 LDG.E.U16 R51, desc[UR22][R12.64] ;  /* 0x000000160c332981 */ /* 0x000128000c1e1500 */
[----:B------:R2:W4:Y:S01]  /*a000*/  @P2 LDG.E.U16 R40, desc[UR22][R6.64] ;  /* 0x0000001606282981 */ /* 0x000522000c1e1500 */
[----:B-1----:R-:W1:Y:S01]  /*a010*/  S2R R46, SR_TID.X ;  /* 0x00000000002e7919 */ /* 0x002e620000002100 */
[----:B0-----:R-:W-:-:S02]  /*a020*/  PRMT R13, RZ, 0x7610, R13 ;  /* 0x00007610ff0d7816 */ /* 0x001fc4000000000d */
[----:B------:R-:W4:Y:S01]  /*a030*/  @P2 LDG.E.U16 R11, desc[UR22][R44.64] ;  /* 0x000000162c0b2981 */ /* 0x000f22000c1e1500 */
[----:B--2---:R-:W-:-:S03]  /*a040*/  PRMT R7, RZ, 0x7610, R7 ;  /* 0x00007610ff077816 */ /* 0x004fc60000000007 */
[----:B------:R-:W2:Y:S04]  /*a050*/  @P2 LDG.E.U16 R9, desc[UR22][R14.64] ;  /* 0x000000160e092981 */ /* 0x000ea8000c1e1500 */
[----:B------:R-:W2:Y:S04]  /*a060*/  @P2 LDG.E.U16 R13, desc[UR22][R20.64] ;  /* 0x00000016140d2981 */ /* 0x000ea8000c1e1500 */
[----:B------:R-:W2:Y:S04]  /*a070*/  LDL.LU R44, [R1+0x358] ;  /* 0x00035800012c7983 */ /* 0x000ea80000300800 */
[----:B------:R-:W4:Y:S04]  /*a080*/  LDL.LU R15, [R1+0x354] ;  /* 0x00035400010f7983 */ /* 0x000f280000300800 */
[----:B------:R-:W4:Y:S04]  /*a090*/  LDL.LU R21, [R1+0x350] ;  /* 0x0003500001157983 */ /* 0x000f280000300800 */
[----:B------:R-:W4:Y:S04]  /*a0a0*/  LDL.LU R45, [R1+0x34c] ;  /* 0x00034c00012d7983 */ /* 0x000f280000300800 */
[----:B------:R-:W4:Y:S04]  /*a0b0*/  LDL.LU R14, [R1+0x348] ;  /* 0x00034800010e7983 */ /* 0x000f280000300800 */
[----:B---3--:R-:W3:Y:S01]  /*a0c0*/  @P2 LDG.E.U16 R7, desc[UR22][R16.64] ;  /* 0x0000001610072981 */ /* 0x008ee2000c1e1500 */
[----:B------:R-:W-:-:S02]  /*a0d0*/  PRMT R41, RZ, 0x7610, R41 ;  /* 0x00007610ff297816 */ /* 0x000fc40000000029 */
[----:B-1----:R-:W-:-:S04]  /*a0e0*/  SHF.R.U32.HI R46, RZ, 0x5, R46 ;  /* 0x00000005ff2e7819 */ /* 0x002fc8000001162e */
[----:B------:R0:W3:Y:S04]  /*a0f0*/  @P2 LDG.E.U16 R41, desc[UR22][R22.64] ;  /* 0x0000001616292981 */ /* 0x0000e8000c1e1500 */
[----:B------:R-:W3:Y:S01]  /*a100*/  LDL.LU R17, [R1+0x344] ;  /* 0x0003440001117983 */ /* 0x000ee20000300800 */
[----:B------:R-:W-:-:S03]  /*a110*/  PRMT R25, RZ, 0x7610, R25 ;  /* 0x00007610ff197816 */ /* 0x000fc60000000019 */
[----:B------:R-:W3:Y:S01]  /*a120*/  LDL.LU R30, [R1+0x340] ;  /* 0x00034000011e7983 */ /* 0x000ee20000300800 */
[----:B0-----:R-:W-:-:S03]  /*a130*/  PRMT R23, RZ, 0x7610, R23 ;  /* 0x00007610ff177816 */ /* 0x001fc60000000017 */
[----:B------:R-:W3:Y:S01]  /*a140*/  LDL.LU R47, [R1+0x338] ;  /* 0x00033800012f7983 */ /* 0x000ee20000300800 */
[----:B------:R-:W-:-:S03]  /*a150*/  PRMT R24, RZ, 0x7610, R24 ;  /* 0x00007610ff187816 */ /* 0x000fc60000000018 */
[----:B------:R-:W3:Y:S01]  /*a160*/  LDL.LU R16, [R1+0x32c] ;  /* 0x00032c0001107983 */ /* 0x000ee20000300800 */
[----:B------:R-:W-:-:S03]  /*a170*/  ISETP.NE.U32.AND P0, PT, R46, RZ, PT ;  /* 0x000000ff2e00720c */ /* 0x000fc60003f05070 */
[----:B------:R-:W3:Y:S01]  /*a180*/  LDL.LU R33, [R1+0x1ac] ;  /* 0x0001ac0001217983 */ /* 0x000ee20000300800 */
[----:B------:R-:W-:-:S03]  /*a190*/  LOP3.LUT R46, R53, 0x20, RZ, 0x3c, !PT ;  /* 0x00000020352e7812 */ /* 0x000fc600078e3cff */
[----:B------:R-:W-:Y:S04]  /*a1a0*/  STL.64 [R1+0x628], R34 ;  /* 0x0006282201007387 */ /* 0x000fe80000100a00 */
[----:B------:R-:W-:Y:S04]  /*a1b0*/  STL.64 [R1+0x638], R18 ;  /* 0x0006381201007387 */ /* 0x000fe80000100a00 */
[----:B------:R-:W3:Y:S04]  /*a1c0*/  @P2 LDG.E.U16 R23, desc[UR22][R36.64] ;  /* 0x0000001624172981 */ /* 0x000ee8000c1e1500 */
[----:B------:R-:W-:Y:S04]  /*a1d0*/  STL.64 [R1+0x640], R2 ;  /* 0x0006400201007387 */ /* 0x000fe80000100a00 */
[----:B------:R-:W3:Y:S04]  /*a1e0*/  @P2 LDG.E.U16 R25, desc[UR22][R38.64] ;  /* 0x0000001626192981 */ /* 0x000ee8000c1e1500 */
[----:B------:R-:W3:Y:S04]  /*a1f0*/  LDL.LU R36, [R1+0x328] ;  /* 0x0003280001247983 */ /* 0x000ee80000300800 */
[----:B------:R-:W3:Y:S04]  /*a200*/  LDL.LU R37, [R1+0x31c] ;  /* 0x00031c0001257983 */ /* 0x000ee80000300800 */
[----:B------:R-:W3:Y:S04]  /*a210*/  LDL.LU R22, [R1+0x318] ;  /* 0x0003180001167983 */ /* 0x000ee80000300800 */
[----:B------:R-:W3:Y:S04]  /*a220*/  @P2 LDG.E.U16 R24, desc[UR22][R28.64] ;  /* 0x000000161c182981 */ /* 0x000ee8000c1e1500 */
[----:B------:R-:W3:Y:S04]  /*a230*/  LDL.LU R39, [R1+0x30c] ;  /* 0x00030c0001277983 */ /* 0x000ee80000300800 */
[----:B------:R-:W3:Y:S04]  /*a240*/  LDL.LU R29, [R1+0x308] ;  /* 0x00030800011d7983 */ /* 0x000ee80000300800 */
[----:B------:R0:W-:Y:S04]  /*a250*/  STS.U16 [R46+UR11+0x2500], R31 ;  /* 0x0025001f2e007988 */ /* 0x0001e8000800040b */
[----:B0-----:R-:W3:Y:S04]  /*a260*/  LDL.LU R31, [R1+0x2fc] ;  /* 0x0002fc00011f7983 */ /* 0x001ee80000300800 */
[----:B------:R-:W3:Y:S04]  /*a270*/  LDL.LU R38, [R1+0x2f8] ;  /* 0x0002f80001267983 */ /* 0x000ee80000300800 */
[----:B------:R-:W3:Y:S04]  /*a280*/  LDL.LU R43, [R1+0x2ec] ;  /* 0x0002ec00012b7983 */ /* 0x000ee80000300800 */
[----:B------:R-:W3:Y:S01]  /*a290*/  LDL.LU R28, [R1+0x2e8] ;  /* 0x0002e800011c7983 */ /* 0x000ee20000300800 */
[----:B------:R-:W-:-:S06]  /*a2a0*/  PRMT R12, RZ, 0x7610, R12 ;  /* 0x00007610ff0c7816 */ /* 0x000fcc000000000c */
[----:B------:R0:W3:Y:S04]  /*a2b0*/  @P2 LDG.E.U16 R12, desc[UR22][R4.64] ;  /* 0x00000016040c2981 */ /* 0x0000e8000c1e1500 */
[----:B--2---:R1:W-:Y:S04]  /*a2c0*/  STS.U16 [R46+UR11+0x2900], R44 ;  /* 0x0029002c2e007988 */ /* 0x0043e8000800040b */
[----:B----4-:R2:W-:Y:S04]  /*a2d0*/  STS.U16 [R46+UR11+0x2d00], R15 ;  /* 0x002d000f2e007988 */ /* 0x0105e8000800040b */
[----:B------:R-:W-:Y:S04]  /*a2e0*/  STS.U16 [R46+UR11+0x3100], R21 ;  /* 0x003100152e007988 */ /* 0x000fe8000800040b */
[----:B-1----:R-:W4:Y:S04]  /*a2f0*/  LDL.LU R44, [R1+0x2d8] ;  /* 0x0002d800012c7983 */ /* 0x002f280000300800 */
[----:B------:R-:W-:Y:S04]  /*a300*/  STS.U16 [R46+UR11+0x3500], R45 ;  /* 0x0035002d2e007988 */ /* 0x000fe8000800040b */
[----:B--2---:R-:W2:Y:S04]  /*a310*/  LDL.LU R15, [R1+0x2cc] ;  /* 0x0002cc00010f7983 */ /* 0x004ea80000300800 */
[----:B------:R1:W-:Y:S04]  /*a320*/  STS.U16 [R46+UR11+0x3900], R14 ;  /* 0x0039000e2e007988 */ /* 0x0003e8000800040b */
[----:B---3--:R3:W-:Y:S04]  /*a330*/  STS.U16 [R46+UR11+0x3d00], R17 ;  /* 0x003d00112e007988 */ /* 0x0087e8000800040b */
[----:B-1----:R-:W2:Y:S04]  /*a340*/  LDL.LU R14, [R1+0x2dc] ;  /* 0x0002dc00010e7983 */ /* 0x002ea80000300800 */
[----:B---3--:R-:W3:Y:S01]  /*a350*/  LDL.LU R17, [R1+0x2b8] ;  /* 0x0002b80001117983 */ /* 0x008ee20000300800 */
[----:B0-----:R-:W-:-:S03]  /*a360*/  PRMT R4, RZ, 0x7610, R4 ;  /* 0x00007610ff047816 */ /* 0x001fc60000000004 */
[----:B------:R0:W-:Y:S04]  /*a370*/  STS.U16 [R46+UR11+0x500], R30 ;  /* 0x0005001e2e007988 */ /* 0x0001e8000800040b */
[----:B------:R1:W3:Y:S04]  /*a380*/  @P2 LDG.E.U16 R4, desc[UR22][R2.64] ;  /* 0x0000001602042981 */ /* 0x0002e8000c1e1500 */
[----:B------:R-:W3:Y:S04]  /*a390*/  LDL.LU R45, [R1+0x198] ;  /* 0x00019800012d7983 */ /* 0x000ee80000300800 */
[----:B------:R-:W-:Y:S01]  /*a3a0*/  STS.U16 [R46+UR11+0x900], R47 ;  /* 0x0009002f2e007988 */ /* 0x000fe2000800040b */
[----:B-1----:R-:W-:-:S03]  /*a3b0*/  LOP3.LUT R2, R53, 0x40, RZ, 0x3c, !PT ;  /* 0x0000004035027812 */ /* 0x002fc600078e3cff */
[----:B------:R-:W-:Y:S04]  /*a3c0*/  STS.U16 [R46+UR11+0x100], R0 ;  /* 0x000100002e007988 */ /* 0x000fe8000800040b */
[----:B------:R1:W-:Y:S04]  /*a3d0*/  STS.U16 [R2+UR11+0xe00], R16 ;  /* 0x000e001002007988 */ /* 0x0003e8000800040b */
[----:B0-----:R-:W3:Y:S04]  /*a3e0*/  LDL.LU R30, [R1+0x2c8] ;  /* 0x0002c800011e7983 */ /* 0x001ee80000300800 */
[----:B------:R-:W-:Y:S04]  /*a3f0*/  STS.U16 [R2+UR11+0x1200], R36 ;  /* 0x0012002402007988 */ /* 0x000fe8000800040b */
[----:B-1----:R-:W3:Y:S04]  /*a400*/  LDL.LU R16, [R1+0x2bc] ;  /* 0x0002bc0001107983 */ /* 0x002ee80000300800 */
[----:B------:R-:W3:Y:S04]  /*a410*/  LDL.LU R46, [R1+0x18c] ;  /* 0x00018c00012e7983 */ /* 0x000ee80000300800 */
[----:B------:R-:W-:Y:S04]  /*a420*/  STS.U16 [R2+UR11+0x1600], R37 ;  /* 0x0016002502007988 */ /* 0x000fe8000800040b */
[----:B------:R-:W-:Y:S04]  /*a430*/  STS.U16 [R2+UR11+0x1a00], R22 ;  /* 0x001a001602007988 */ /* 0x000fe8000800040b */
[----:B------:R-:W-:Y:S04]  /*a440*/  STS.U16 [R2+UR11+0x1e00], R39 ;  /* 0x001e002702007988 */ /* 0x000fe8000800040b */
[----:B------:R-:W3:Y:S04]  /*a450*/  LDL.LU R47, [R1+0x188] ;  /* 0x00018800012f7983 */ /* 0x000ee80000300800 */
[----:B------:R0:W-:Y:S04]  /*a460*/  STS.U16 [R2+UR11+0x2200], R29 ;  /* 0x0022001d02007988 */ /* 0x0001e8000800040b */
[----:B0-----:R-:W3:Y:S04]  /*a470*/  LDL.LU R29, [R1+0xf4] ;  /* 0x0000f400011d7983 */ /* 0x001ee80000300800 */
[----:B------:R0:W-:Y:S04]  /*a480*/  STS.U16 [R2+UR11+0x2600], R31 ;  /* 0x0026001f02007988 */ /* 0x0001e8000800040b */
[----:B0-----:R-:W3:Y:S04]  /*a490*/  LDL.LU R31, [R1+0x360] ;  /* 0x00036000011f7983 */ /* 0x001ee80000300800 */
[----:B------:R0:W-:Y:S04]  /*a4a0*/  STS.U16 [R2+UR11+0x2a00], R38 ;  /* 0x002a002602007988 */ /* 0x0001e8000800040b */
[----:B0-----:R-:W3:Y:S04]  /*a4b0*/  LDL.LU R38, [R1+0x17c] ;  /* 0x00017c0001267983 */ /* 0x001ee80000300800 */
[----:B------:R0:W-:Y:S02]  /*a4c0*/  STS.U16 [R2+UR11+0x2e00], R43 ;  /* 0x002e002b02007988 */ /* 0x0001e4000800040b */
[----:B0-----:R-:W0:Y:S02]  /*a4d0*/  S2R R43, SR_TID.X ;  /* 0x00000000002b7919 */ /* 0x001e240000002100 */
[----:B------:R1:W-:Y:S04]  /*a4e0*/  STS.U16 [R2+UR11+0x3200], R28 ;  /* 0x0032001c02007988 */ /* 0x0003e8000800040b */
[----:B----4-:R-:W-:Y:S04]  /*a4f0*/  STS.U16 [R2+UR11+0x3600], R44 ;  /* 0x0036002c02007988 */ /* 0x010fe8000800040b */
[----:B--2---:R2:W-:Y:S04]  /*a500*/  STS.U16 [R2+UR11+0x3a00], R15 ;  /* 0x003a000f02007988 */ /* 0x0045e8000800040b */
[----:B-1----:R-:W4:Y:S04]  /*a510*/  LDL.LU R28, [R1+0x178] ;  /* 0x00017800011c7983 */ /* 0x002f280000300800 */
[----:B--2---:R-:W2:Y:S04]  /*a520*/  LDL.LU R15, [R1+0x16c] ;  /* 0x00016c00010f7983 */ /* 0x004ea80000300800 */
[----:B---3--:R1:W-:Y:S01]  /*a530*/  STS.U16 [R2+UR11+0x3e00], R17 ;  /* 0x003e001102007988 */ /* 0x0083e2000800040b */
[----:B------:R-:W-:-:S02]  /*a540*/  PRMT R5, RZ, 0x7610, R5 ;  /* 0x00007610ff057816 */ /* 0x000fc40000000005 */
[----:B------:R-:W-:Y:S02]  /*a550*/  PRMT R6, RZ, 0x7610, R6 ;  /* 0x00007610ff067816 */ /* 0x000fe40000000006 */
[----:B------:R-:W-:Y:S02]  /*a560*/  SHF.R.S32.HI R0, RZ, 0x1f, R14 ;  /* 0x0000001fff007819 */ /* 0x000fe4000001140e */
[----:B------:R0:W3:Y:S04]  /*a570*/  @P2 LDG.E.U16 R5, desc[UR22][R18.64] ;  /* 0x0000001612052981 */ /* 0x0000e8000c1e1500 */
[----:B-1----:R-:W3:Y:S04]  /*a580*/  LDL.LU R17, [R1+0x1a8] ;  /* 0x0001a80001117983 */ /* 0x002ee80000300800 */
[----:B------:R-:W3:Y:S01]  /*a590*/  LDL.LU R44, [R1+0x19c] ;  /* 0x00019c00012c7983 */ /* 0x000ee20000300800 */
[----:B------:R-:W-:-:S02]  /*a5a0*/  SHF.L.U64.HI R0, R14, 0x1, R0 ;  /* 0x000000010e007819 */ /* 0x000fc40000010200 */
[----:B0-----:R-:W-:Y:S01]  /*a5b0*/  LOP3.LUT R18, R43, 0x40, RZ, 0xc0, !PT ;  /* 0x000000402b127812 */ /* 0x001fe200078ec0ff */
[----:B------:R-:W3:Y:S01]  /*a5c0*/  @P2 LDG.E.U16 R6, desc[UR22][R34.64] ;  /* 0x0000001622062981 */ /* 0x000ee2000c1e1500 */
[----:B------:R-:W-:Y:S02]  /*a5d0*/  SHF.R.S32.HI R3, RZ, 0x1f, R45 ;  /* 0x0000001fff037819 */ /* 0x000fe4000001142d */
[----:B------:R-:W-:Y:S01]  /*a5e0*/  LEA R14, P2, R45, R33, 0x1 ;  /* 0x000000212d0e7211 */ /* 0x000fe200078408ff */
[----:B------:R-:W-:-:S03]  /*a5f0*/  IMAD R52, R18, 0x80, R52 ;  /* 0x0000008012347824 */ /* 0x000fc600078e0234 */
[----:B------:R-:W-:Y:S01]  /*a600*/  LEA.HI.X R45, R45, R0, R3, 0x1, P2 ;  /* 0x000000002d2d7211 */ /* 0x000fe200010f0c03 */
[----:B------:R0:W-:Y:S04]  /*a610*/  STS.U16 [R2+UR11+0x600], R30 ;  /* 0x0006001e02007988 */ /* 0x0001e8000800040b */
[----:B------:R1:W-:Y:S01]  /*a620*/  STS.U16 [R2+UR11+0xa00], R16 ;  /* 0x000a001002007988 */ /* 0x0003e2000800040b */
[----:B------:R-:W-:Y:S02]  /*a630*/  SHF.R.S32.HI R18, RZ, 0x1f, R46 ;  /* 0x0000001fff127819 */ /* 0x000fe4000001142e */
[----:B0-----:R-:W-:-:S04]  /*a640*/  LEA R30, P2, R46, R33, 0x1 ;  /* 0x000000212e1e7211 */ /* 0x001fc800078408ff */
[----:B------:R-:W-:Y:S02]  /*a650*/  LEA.HI.X R46, R46, R0, R18, 0x1, P2 ;  /* 0x000000002e2e7211 */ /* 0x000fe400010f0c12 */
[----:B------:R-:W-:Y:S02]  /*a660*/  SHF.R.S32.HI R3, RZ, 0x1f, R47 ;  /* 0x0000001fff037819 */ /* 0x000fe4000001142f */
[----:B-1----:R-:W-:-:S04]  /*a670*/  LEA R16, P3, R47, R33, 0x1 ;  /* 0x000000212f107211 */ /* 0x002fc800078608ff */
[----:B------:R-:W-:Y:S02]  /*a680*/  LEA.HI.X R47, R47, R0, R3, 0x1, P3 ;  /* 0x000000002f2f7211 */ /* 0x000fe400018f0c03 */
[----:B------:R-:W-:Y:S01]  /*a690*/  LOP3.LUT R3, R53, 0x60, RZ, 0x3c, !PT ;  /* 0x0000006035037812 */ /* 0x000fe200078e3cff */
[----:B------:R0:W-:Y:S04]  /*a6a0*/  STS.U16 [R2+UR11+0x200], R29 ;  /* 0x0002001d02007988 */ /* 0x0001e8000800040b */
[----:B------:R-:W-:Y:S04]  /*a6b0*/  STL.64 [R1+0x648], R46 ;  /* 0x0006482e01007387 */ /* 0x000fe80000100a00 */
[----:B------:R-:W-:Y:S01]  /*a6c0*/  STL [R1+0x460], R3 ;  /* 0x0004600301007387 */ /* 0x000fe20000100800 */
[----:B0-----:R-:W-:-:S02]  /*a6d0*/  SHF.R.S32.HI R2, RZ, 0x1f, R31 ;  /* 0x0000001fff027819 */ /* 0x001fc4000001141f */
[----:B------:R-:W-:-:S04]  /*a6e0*/  LEA R29, P2, R31, R33, 0x1 ;  /* 0x000000211f1d7211 */ /* 0x000fc800078408ff */
[----:B------:R-:W-:-:S05]  /*a6f0*/  LEA.HI.X R31, R31, R0, R2, 0x1, P2 ;  /* 0x000000001f1f7211 */ /* 0x000fca00010f0c02 */
[----:B------:R0:W-:Y:S04]  /*a700*/  STL.64 [R1+0x650], R30 ;  /* 0x0006501e01007387 */ /* 0x0001e80000100a00 */
[----:B------:R-:W3:Y:S01]  /*a710*/  LDL.LU R39, [R1+0x168] ;  /* 0x0001680001277983 */ /* 0x000ee20000300800 */
[----:B0-----:R-:W-:-:S05]  /*a720*/  LOP3.LUT R31, R53, 0x60, RZ, 0x3c, !PT ;  /* 0x00000060351f7812 */ /* 0x001fca00078e3cff */
[----:B------:R0:W-:Y:S04]  /*a730*/  STS.U16 [R31+UR11+0xb00], R38 ;  /* 0x000b00261f007988 */ /* 0x0001e8000800040b */
[----:B0-----:R-:W3:Y:S04]  /*a740*/  LDL.LU R38, [R1+0x15c] ;  /* 0x00015c0001267983 */ /* 0x001ee80000300800 */
[----:B------:R-:W3:Y:S04]  /*a750*/  LDL.LU R20, [R1+0x148] ;  /* 0x0001480001147983 */ /* 0x000ee80000300800 */
[----:B----4-:R3:W-:Y:S04]  /*a760*/  STS.U16 [R31+UR11+0x1300], R28 ;  /* 0x0013001c1f007988 */ /* 0x0107e8000800040b */
[----:B--2---:R0:W-:Y:S04]  /*a770*/  STS.U16 [R31+UR11+0x1b00], R15 ;  /* 0x001b000f1f007988 */ /* 0x0041e8000800040b */
[----:B------:R-:W2:Y:S04]  /*a780*/  LDL.LU R21, [R1+0xe8] ;  /* 0x0000e80001157983 */ /* 0x000ea80000300800 */
[----:B------:R-:W4:Y:S04]  /*a790*/  LDL.LU R30, [R1+0xb8] ;  /* 0x0000b800011e7983 */ /* 0x000f280000300800 */
[----:B------:R-:W2:Y:S01]  /*a7a0*/  LDL.LU R36, [R1+0xb4] ;  /* 0x0000b40001247983 */ /* 0x000ea20000300800 */
[----:B---3--:R-:W-:-:S02]  /*a7b0*/  LEA R28, P2, R17, R33, 0x1 ;  /* 0x00000021111c7211 */ /* 0x008fc400078408ff */
[----:B0-----:R-:W-:-:S03]  /*a7c0*/  LEA R15, P3, R44, R33, 0x1 ;  /* 0x000000212c0f7211 */ /* 0x001fc600078608ff */
[----:B------:R0:W-:Y:S01]  /*a7d0*/  STL.64 [R1+0x658], R28 ;  /* 0x0006581c01007387 */ /* 0x0001e20000100a00 */
[----:B------:R-:W-:Y:S02]  /*a7e0*/  SHF.R.S32.HI R2, RZ, 0x1f, R17 ;  /* 0x0000001fff027819 */ /* 0x000fe40000011411 */
[----:B------:R-:W-:Y:S02]  /*a7f0*/  SHF.R.S32.HI R3, RZ, 0x1f, R44 ;  /* 0x0000001fff037819 */ /* 0x000fe4000001142c */
[-C--:B------:R-:W-:Y:S01]  /*a800*/  LEA.HI.X R17, R17, R0.reuse, R2, 0x1, P2 ;  /* 0x0000000011117211 */ /* 0x080fe200010f0c02 */
[----:B0-----:R-:W3:Y:S04]  /*a810*/  LDL.LU R28, [R1+0xc0] ;  /* 0x0000c000011c7983 */ /* 0x001ee80000300800 */
[----:B------:R-:W2:Y:S04]  /*a820*/  LDL.LU R29, [R1+0xbc] ;  /* 0x0000bc00011d7983 */ /* 0x000ea80000300800 */
[----:B------:R0:W-:Y:S01]  /*a830*/  STL.64 [R1+0x660], R14 ;  /* 0x0006600e01007387 */ /* 0x0001e20000100a00 */
[----:B------:R-:W-:-:S03]  /*a840*/  LEA.HI.X R44, R44, R0, R3, 0x1, P3 ;  /* 0x000000002c2c7211 */ /* 0x000fc600018f0c03 */
[----:B0-----:R-:W2:Y:S04]  /*a850*/  LDL.LU R14, [R1+0xec] ;  /* 0x0000ec00010e7983 */ /* 0x001ea80000300800 */
[----:B------:R-:W2:Y:S04]  /*a860*/  LDL.LU R15, [R1+0xc4] ;  /* 0x0000c400010f7983 */ /* 0x000ea80000300800 */
[----:B------:R-:W2:Y:S04]  /*a870*/  LDL.LU R46, [R1+0xb0] ;  /* 0x0000b000012e7983 */ /* 0x000ea80000300800 */
[----:B------:R-:W2:Y:S04]  /*a880*/  LDL.LU R37, [R1+0x88] ;  /* 0x0000880001257983 */ /* 0x000ea80000300800 */
[----:B------:R-:W2:Y:S04]  /*a890*/  LDL.LU R47, [R1+0x70] ;  /* 0x00007000012f7983 */ /* 0x000ea80000300800 */
[----:B------:R-:W2:Y:S04]  /*a8a0*/  LDL.LU R2, [R1+0x58] ;  /* 0x0000580001027983 */ /* 0x000ea80000300800 */
[----:B------:R0:W-:Y:S04]  /*a8b0*/  STL.64 [R1+0x668], R16 ;  /* 0x0006681001007387 */ /* 0x0001e80000100a00 */
[----:B0-----:R-:W2:Y:S04]  /*a8c0*/  LDL.LU R16, [R1+0x14c] ;  /* 0x00014c0001107983 */ /* 0x001ea80000300800 */
[----:B------:R-:W2:Y:S04]  /*a8d0*/  LDL.LU R17, [R1+0xf0] ;  /* 0x0000f00001117983 */ /* 0x000ea80000300800 */
[----:B------:R-:W2:Y:S04]  /*a8e0*/  LDL.LU R22, [R1+0x40] ;  /* 0x0000400001167983 */ /* 0x000ea80000300800 */
[----:B------:R-:W2:Y:S04]  /*a8f0*/  LDL.LU R3, [R1+0x2c] ;  /* 0x00002c0001037983 */ /* 0x000ea80000300800 */
[----:B------:R0:W-:Y:S04]  /*a900*/  STL.64 [R1+0x670], R44 ;  /* 0x0006702c01007387 */ /* 0x0001e80000100a00 */
[----:B0-----:R-:W2:Y:S04]  /*a910*/  LDL.LU R45, [R1+0x158] ;  /* 0x00015800012d7983 */ /* 0x001ea80000300800 */
[----:B------:R-:W3:Y:S04]  /*a920*/  LDL.LU R18, [R1+0x18] ;  /* 0x0000180001127983 */ /* 0x000ee80000300800 */
[----:B------:R0:W-:Y:S04]  /*a930*/  STS.U16 [R31+UR11+0x2300], R39 ;  /* 0x002300271f007988 */ /* 0x0001e8000800040b */
[----:B0-----:R-:W4:Y:S04]  /*a940*/  LDL.LU R39, [R1+0x4] ;  /* 0x0000040001277983 */ /* 0x001f280000300800 */
[----:B------:R-:W4:Y:S04]  /*a950*/  LDL.LU R19, [R1+0xac] ;  /* 0x0000ac0001137983 */ /* 0x000f280000300800 */
[----:B------:R-:W4:Y:S04]  /*a960*/  LDL.LU R34, [R1+0x84] ;  /* 0x0000840001227983 */ /* 0x000f280000300800 */
[----:B------:R-:W4:Y:S04]  /*a970*/  LDL.LU R35, [R1+0x6c] ;  /* 0x00006c0001237983 */ /* 0x000f280000300800 */
[----:B------:R0:W-:Y:S04]  /*a980*/  STS.U16 [R31+UR11+0x2b00], R38 ;  /* 0x002b00261f007988 */ /* 0x0001e8000800040b */
[----:B0-----:R-:W4:Y:S04]  /*a990*/  LDL.LU R38, [R1+0x54] ;  /* 0x0000540001267983 */ /* 0x001f280000300800 */
[----:B--2---:R-:W-:Y:S04]  /*a9a0*/  STS.U16 [R31+UR11+0x3300], R45 ;  /* 0x0033002d1f007988 */ /* 0x004fe8000800040b */
[----:B------:R-:W-:Y:S04]  /*a9b0*/  STS.U16 [R31+UR11+0x3b00], R16 ;  /* 0x003b00101f007988 */ /* 0x000fe8000800040b */
[----:B------:R0:W-:Y:S04]  /*a9c0*/  STS.U16 [R31+UR11+0x300], R20 ;  /* 0x000300141f007988 */ /* 0x0001e8000800040b */
[----:B------:R-:W-:Y:S04]  /*a9d0*/  STS.U16 [R31+UR11+0x700], R17 ;  /* 0x000700111f007988 */ /* 0x000fe8000800040b */
[----:B------:R-:W-:Y:S04]  /*a9e0*/  STS.U16 [R31+UR11+0xf00], R14 ;  /* 0x000f000e1f007988 */ /* 0x000fe8000800040b */
[----:B------:R1:W-:Y:S04]  /*a9f0*/  STS.U16 [R31+UR11+0x1700], R21 ;  /* 0x001700151f007988 */ /* 0x0003e8000800040b */
[----:B------:R-:W-:Y:S04]  /*aa00*/  STS.U16 [R31+UR11+0x1f00], R15 ;  /* 0x001f000f1f007988 */ /* 0x000fe8000800040b */
[----:B---3--:R-:W-:Y:S04]  /*aa10*/  STS.U16 [R31+UR11+0x2700], R28 ;  /* 0x0027001c1f007988 */ /* 0x008fe8000800040b */
[----:B------:R-:W-:Y:S04]  /*aa20*/  STS.U16 [R31+UR11+0x2f00], R29 ;  /* 0x002f001d1f007988 */ /* 0x000fe8000800040b */
[----:B0-----:R-:W2:Y:S04]  /*aa30*/  LDL.LU R20, [R1+0x3c] ;  /* 0x00003c0001147983 */ /* 0x001ea80000300800 */
[----:B----4-:R-:W-:Y:S04]  /*aa40*/  STS.U16 [R31+UR11+0x3700], R30 ;  /* 0x0037001e1f007988 */ /* 0x010fe8000800040b */
[----:B-1----:R-:W3:Y:S04]  /*aa50*/  LDL.LU R21, [R1+0x28] ;  /* 0x0000280001157983 */ /* 0x002ee80000300800 */
[----:B------:R0:W-:Y:S04]  /*aa60*/  STS.U16 [R31+UR11+0x3f00], R36 ;  /* 0x003f00241f007988 */ /* 0x0001e8000800040b */
[----:B------:R1:W-:Y:S04]  /*aa70*/  STS.U16 [R52+UR11+0x4400], R37 ;  /* 0x0044002534007988 */ /* 0x0003e8000800040b */
[----:B0-----:R-:W4:Y:S04]  /*aa80*/  LDL.LU R36, [R1+0x14] ;  /* 0x0000140001247983 */ /* 0x001f280000300800 */
[----:B-1----:R-:W4:Y:S04]  /*aa90*/  LDL.LU R37, [R1] ;  /* 0x0000000001257983 */ /* 0x002f280000300800 */
[----:B------:R0:W-:Y:S04]  /*aaa0*/  STS.U16 [R52+UR11+0x4c00], R2 ;  /* 0x004c000234007988 */ /* 0x0001e8000800040b */
[----:B------:R-:W-:Y:S01]  /*aab0*/  STS.U16 [R52+UR11+0x4000], R46 ;  /* 0x0040002e34007988 */ /* 0x000fe2000800040b */
[----:B0-----:R-:W-:-:S03]  /*aac0*/  LOP3.LUT R2, R52, 0x10, RZ, 0x3c, !PT ;  /* 0x0000001034027812 */ /* 0x001fc600078e3cff */
[----:B------:R-:W-:Y:S04]  /*aad0*/  STS.U16 [R52+UR11+0x4800], R47 ;  /* 0x0048002f34007988 */ /* 0x000fe8000800040b */
[----:B------:R0:W-:Y:S04]  /*aae0*/  STS.U16 [R52+UR11+0x5000], R22 ;  /* 0x0050001634007988 */ /* 0x0001e8000800040b */
[----:B------:R-:W-:Y:S04]  /*aaf0*/  STS.U16 [R52+UR11+0x5400], R3 ;  /* 0x0054000334007988 */ /* 0x000fe8000800040b */
[----:B------:R-:W-:Y:S04]  /*ab00*/  STS.U16 [R52+UR11+0x5800], R18 ;  /* 0x0058001234007988 */ /* 0x000fe8000800040b */
[----:B0-----:R-:W4:Y:S04]  /*ab10*/  LDL.LU R22, [R1+0xa8] ;  /* 0x0000a80001167983 */ /* 0x001f280000300800 */
[----:B------:R0:W-:Y:S04]  /*ab20*/  STS.U16 [R52+UR11+0x5c00], R39 ;  /* 0x005c002734007988 */ /* 0x0001e8000800040b */
[----:B------:R-:W-:Y:S04]  /*ab30*/  STS.U16 [R2+UR11+0x4080], R19 ;  /* 0x0040801302007988 */ /* 0x000fe8000800040b */
[----:B------:R-:W-:Y:S04]  /*ab40*/  STS.U16 [R2+UR11+0x4480], R34 ;  /* 0x0044802202007988 */ /* 0x000fe8000800040b */
[----:B0-----:R-:W4:Y:S04]  /*ab50*/  LDL.LU R39, [R1+0x80] ;  /* 0x0000800001277983 */ /* 0x001f280000300800 */
[----:B------:R-:W-:Y:S04]  /*ab60*/  STS.U16 [R2+UR11+0x4880], R35 ;  /* 0x0048802302007988 */ /* 0x000fe8000800040b */
[----:B------:R-:W4:Y:S04]  /*ab70*/  LDL.LU R14, [R1+0x68] ;  /* 0x00006800010e7983 */ /* 0x000f280000300800 */
[----:B------:R0:W-:Y:S04]  /*ab80*/  STS.U16 [R2+UR11+0x4c80], R38 ;  /* 0x004c802602007988 */ /* 0x0001e8000800040b */
[----:B0-----:R-:W4:Y:S04]  /*ab90*/  LDL.LU R38, [R1+0x50] ;  /* 0x0000500001267983 */ /* 0x001f280000300800 */
        /* <DEDUP_REMOVED lines=9> */
[----:B------:R-:W4:Y:S01]  /*ac30*/  LDL.LU R47, [R1+0xc] ;  /* 0x00000c00012f7983 */ /* 0x000f220000300800 */
[----:B------:R-:W-:-:S03]  /*ac40*/  LOP3.LUT R15, R52, 0x20, RZ, 0x3c, !PT ;  /* 0x00000020340f7812 */ /* 0x000fc600078e3cff */
[----:B--2---:R-:W-:Y:S04]  /*ac50*/  STS.U16 [R2+UR11+0x5080], R20 ;  /* 0x0050801402007988 */ /* 0x004fe8000800040b */
[----:B---3--:R-:W-:Y:S04]  /*ac60*/  STS.U16 [R2+UR11+0x5480], R21 ;  /* 0x0054801502007988 */ /* 0x008fe8000800040b */
[----:B----4-:R-:W-:Y:S04]  /*ac70*/  STS.U16 [R2+UR11+0x5880], R36 ;  /* 0x0058802402007988 */ /* 0x010fe8000800040b */
[----:B------:R0:W-:Y:S04]  /*ac80*/  STS.U16 [R2+UR11+0x5c80], R37 ;  /* 0x005c802502007988 */ /* 0x0001e8000800040b */
[----:B0-----:R-:W2:Y:S04]  /*ac90*/  LDL.LU R2, [R1+0x90] ;  /* 0x0000900001027983 */ /* 0x001ea80000300800 */
[----:B------:R-:W3:Y:S04]  /*aca0*/  LDL.LU R18, [R1+0x78] ;  /* 0x0000780001127983 */ /* 0x000ee80000300800 */
[----:B------:R-:W4:Y:S04]  /*acb0*/  LDL.LU R19, [R1+0x60] ;  /* 0x0000600001137983 */ /* 0x000f280000300800 */
[----:B------:R-:W4:Y:S04]  /*acc0*/  LDL.LU R34, [R1+0x48] ;  /* 0x0000480001227983 */ /* 0x000f280000300800 */
[----:B------:R-:W4:Y:S04]  /*acd0*/  LDL.LU R35, [R1+0x30] ;  /* 0x0000300001237983 */ /* 0x000f280000300800 */
[----:B------:R-:W4:Y:S04]  /*ace0*/  LDL.LU R20, [R1+0x1c] ;  /* 0x00001c0001147983 */ /* 0x000f280000300800 */
[----:B------:R-:W4:Y:S04]  /*acf0*/  LDL.LU R21, [R1+0x8] ;  /* 0x0000080001157983 */ /* 0x000f280000300800 */
[----:B------:R0:W-:Y:S04]  /*ad00*/  STS.U16 [R15+UR11+0x4100], R22 ;  /* 0x004100160f007988 */ /* 0x0001e8000800040b */
[----:B------:R-:W4:Y:S04]  /*ad10*/  LDL.LU R36, [R1+0x8c] ;  /* 0x00008c0001247983 */ /* 0x000f280000300800 */
[----:B------:R-:W4:Y:S04]  /*ad20*/  LDL.LU R37, [R1+0x74] ;  /* 0x0000740001257983 */ /* 0x000f280000300800 */
[----:B0-----:R-:W4:Y:S04]  /*ad30*/  LDL.LU R22, [R1+0x5c] ;  /* 0x00005c0001167983 */ /* 0x001f280000300800 */
[----:B------:R0:W-:Y:S04]  /*ad40*/  STS.U16 [R15+UR11+0x4500], R39 ;  /* 0x004500270f007988 */ /* 0x0001e8000800040b */
[----:B------:R-:W-:Y:S04]  /*ad50*/  STS.U16 [R15+UR11+0x4900], R14 ;  /* 0x0049000e0f007988 */ /* 0x000fe8000800040b */
[----:B0-----:R-:W4:Y:S04]  /*ad60*/  LDL.LU R39, [R1+0x44] ;  /* 0x0000440001277983 */ /* 0x001f280000300800 */
[----:B------:R0:W-:Y:S04]  /*ad70*/  STS.U16 [R15+UR11+0x4d00], R38 ;  /* 0x004d00260f007988 */ /* 0x0001e8000800040b */
[----:B0-----:R-:W4:Y:S01]  /*ad80*/  LDL.LU R38, [R1+0xd4] ;  /* 0x0000d40001267983 */ /* 0x001f220000300800 */
[----:B------:R-:W-:-:S03]  /*ad90*/  LOP3.LUT R14, R52, 0x30, RZ, 0x3c, !PT ;  /* 0x00000030340e7812 */ /* 0x000fc600078e3cff */
[----:B------:R-:W-:Y:S04]  /*ada0*/  STS.U16 [R15+UR11+0x5100], R45 ;  /* 0x0051002d0f007988 */ /* 0x000fe8000800040b */
[----:B------:R-:W-:Y:S04]  /*adb0*/  STS.U16 [R15+UR11+0x5500], R16 ;  /* 0x005500100f007988 */ /* 0x000fe8000800040b */
[----:B------:R-:W-:Y:S04]  /*adc0*/  STS.U16 [R15+UR11+0x5900], R17 ;  /* 0x005900110f007988 */ /* 0x000fe8000800040b */
[----:B------:R-:W-:Y:S04]  /*add0*/  STS.U16 [R15+UR11+0x5d00], R51 ;  /* 0x005d00330f007988 */ /* 0x000fe8000800040b */
[----:B------:R-:W-:Y:S04]  /*ade0*/  STS.U16 [R14+UR11+0x4180], R28 ;  /* 0x0041801c0e007988 */ /* 0x000fe8000800040b */
[----:B------:R-:W-:Y:S04]  /*adf0*/  STS.U16 [R14+UR11+0x4580], R29 ;  /* 0x0045801d0e007988 */ /* 0x000fe8000800040b */
[----:B------:R-:W-:Y:S04]  /*ae00*/  STS.U16 [R14+UR11+0x4980], R30 ;  /* 0x0049801e0e007988 */ /* 0x000fe8000800040b */
[----:B------:R0:W-:Y:S04]  /*ae10*/  STS.U16 [R14+UR11+0x4d80], R3 ;  /* 0x004d80030e007988 */ /* 0x0001e8000800040b */
[----:B------:R-:W-:Y:S04]  /*ae20*/  STS.U16 [R14+UR11+0x5180], R31 ;  /* 0x0051801f0e007988 */ /* 0x000fe8000800040b */
[----:B------:R-:W-:Y:S01]  /*ae30*/  STS.U16 [R14+UR11+0x5580], R46 ;  /* 0x0055802e0e007988 */ /* 0x000fe2000800040b */
[----:B0-----:R-:W-:-:S03]  /*ae40*/  LOP3.LUT R3, R52, 0x40, RZ, 0x3c, !PT ;  /* 0x0000004034037812 */ /* 0x001fc600078e3cff */
[----:B------:R-:W-:Y:S04]  /*ae50*/  STS.U16 [R14+UR11+0x5980], R47 ;  /* 0x0059802f0e007988 */ /* 0x000fe8000800040b */
[----:B------:R-:W-:Y:S04]  /*ae60*/  STS.U16 [R14+UR11+0x5d80], R50 ;  /* 0x005d80320e007988 */ /* 0x000fe8000800040b */
[----:B--2---:R0:W-:Y:S04]  /*ae70*/  STS.U16 [R3+UR11+0x4200], R2 ;  /* 0x0042000203007988 */ /* 0x0041e8000800040b */
[----:B---3--:R-:W-:Y:S04]  /*ae80*/  STS.U16 [R3+UR11+0x4600], R18 ;  /* 0x0046001203007988 */ /* 0x008fe8000800040b */
[----:B----4-:R-:W-:Y:S01]  /*ae90*/  STS.U16 [R3+UR11+0x4a00], R19 ;  /* 0x004a001303007988 */ /* 0x010fe2000800040b */
[----:B0-----:R-:W-:-:S03]  /*aea0*/  LOP3.LUT R2, R52, 0x50, RZ, 0x3c, !PT ;  /* 0x0000005034027812 */ /* 0x001fc600078e3cff */
        /* <DEDUP_REMOVED lines=8> */
[----:B------:R0:W-:Y:S02]  /*af30*/  STS.U16 [R2+UR11+0x4a80], R22 ;  /* 0x004a801602007988 */ /* 0x0001e4000800040b */
[----:B0-----:R-:W0:Y:S02]  /*af40*/  LDC R22, c[0x0][0x3a8] ;  /* 0x0000ea00ff167b82 */ /* 0x001e240000000800 */
[----:B------:R-:W-:Y:S04]  /*af50*/  STS.U16 [R2+UR11+0x4e80], R39 ;  /* 0x004e802702007988 */ /* 0x000fe8000800040b */
        /* <DEDUP_REMOVED lines=10> */
[----:B------:R1:W-:Y:S02]  /*b000*/  STS.U16 [R3+UR11+0x5b00], R13 ;  /* 0x005b000d03007988 */ /* 0x0003e4000800040b */
[----:B-1----:R-:W1:Y:S01]  /*b010*/  S2R R13, SR_TID.X ;  /* 0x00000000000d7919 */ /* 0x002e620000002100 */
[----:B------:R-:W-:Y:S01]  /*b020*/  LOP3.LUT R2, R52, 0x70, RZ, 0x3c, !PT ;  /* 0x0000007034027812 */ /* 0x000fe200078e3cff */
[----:B------:R2:W-:Y:S04]  /*b030*/  STS.U16 [R3+UR11+0x5f00], R12 ;  /* 0x005f000c03007988 */ /* 0x0005e8000800040b */
[----:B------:R-:W-:Y:S04]  /*b040*/  STS.U16 [R2+UR11+0x4380], R11 ;  /* 0x0043800b02007988 */ /* 0x000fe8000800040b */
[----:B------:R-:W-:Y:S04]  /*b050*/  STS.U16 [R2+UR11+0x4780], R10 ;  /* 0x0047800a02007988 */ /* 0x000fe8000800040b */
[----:B------:R-:W-:Y:S04]  /*b060*/  STS.U16 [R2+UR11+0x4b80], R9 ;  /* 0x004b800902007988 */ /* 0x000fe8000800040b */
[----:B------:R-:W-:Y:S01]  /*b070*/  STS.U16 [R2+UR11+0x4f80], R8 ;  /* 0x004f800802007988 */ /* 0x000fe2000800040b */
[----:B-1----:R-:W-:-:S04]  /*b080*/  SHF.R.U32.HI R42, RZ, 0x6, R13 ;  /* 0x00000006ff2a7819 */ /* 0x002fc8000001160d */
[----:B------:R-:W-:Y:S01]  /*b090*/  SGXT.U32 R42, R42, 0x1 ;  /* 0x000000012a2a781a */ /* 0x000fe20000000000 */
[----:B------:R-:W-:Y:S03]  /*b0a0*/  STS.U16 [R2+UR11+0x5380], R7 ;  /* 0x0053800702007988 */ /* 0x000fe6000800040b */
[----:B------:R-:W-:Y:S01]  /*b0b0*/  LOP3.LUT R42, R42, 0x16, RZ, 0xfc, !PT ;  /* 0x000000162a2a7812 */ /* 0x000fe200078efcff */
[----:B------:R-:W-:Y:S04]  /*b0c0*/  STS.U16 [R2+UR11+0x5780], R6 ;  /* 0x0057800602007988 */ /* 0x000fe8000800040b */
[----:B------:R-:W-:Y:S04]  /*b0d0*/  STS.U16 [R2+UR11+0x5b80], R5 ;  /* 0x005b800502007988 */ /* 0x000fe8000800040b */
[----:B------:R0:W-:Y:S01]  /*b0e0*/  STS.U16 [R2+UR11+0x5f80], R4 ;  /* 0x005f800402007988 */ /* 0x0001e2000800040b */
[----:B--2---:R-:W-:-:S02]  /*b0f0*/  SHF.R.U32.HI R12, RZ, 0x6, R13 ;  /* 0x00000006ff0c7819 */ /* 0x004fc4000001160d */
[--C-:B------:R-:W-:Y:S01]  /*b100*/  SHF.R.U32.HI R27, RZ, 0x6, R13.reuse ;  /* 0x00000006ff1b7819 */ /* 0x100fe2000001160d */
[----:B------:R-:W-:Y:S01]  /*b110*/  STL.64 [R1+0x678], R52 ;  /* 0x0006783401007387 */ /* 0x000fe20000100a00 */
[----:B0-----:R-:W-:Y:S01]  /*b120*/  IMAD R2, R42, R22, RZ ;  /* 0x000000162a027224 */ /* 0x001fe200078e02ff */
[----:B------:R-:W-:Y:S01]  /*b130*/  SHF.R.U32.HI R42, RZ, 0x6, R13 ;  /* 0x00000006ff2a7819 */ /* 0x000fe2000001160d */
[----:B------:R0:W-:Y:S06]  /*b140*/  MEMBAR.ALL.CTA ;  /* 0x0000000000007992 */ /* 0x0001ec0000008000 */
[----:B0-----:R-:W0:Y:S01]  /*b150*/  FENCE.VIEW.ASYNC.S ;  /* 0x00000000000073c6 */ /* 0x001e220000000000 */
[----:B------:R-:W-:-:S04]  /*b160*/  SGXT.U32 R42, R42, 0x1 ;  /* 0x000000012a2a781a */ /* 0x000fc80000000000 */
[----:B------:R-:W-:-:S05]  /*b170*/  LOP3.LUT R42, R42, 0x1c, RZ, 0xfc, !PT ;  /* 0x0000001c2a2a7812 */ /* 0x000fca00078efcff */
[----:B------:R-:W-:Y:S01]  /*b180*/  IMAD R36, R42, R22, RZ ;  /* 0x000000162a247224 */ /* 0x000fe200078e02ff */
[----:B------:R-:W-:-:S04]  /*b190*/  SHF.R.U32.HI R42, RZ, 0x6, R13 ;  /* 0x00000006ff2a7819 */ /* 0x000fc8000001160d */
[----:B------:R-:W-:-:S04]  /*b1a0*/  SGXT.U32 R42, R42, 0x1 ;  /* 0x000000012a2a781a */ /* 0x000fc80000000000 */
[----:B------:R-:W-:-:S05]  /*b1b0*/  LOP3.LUT R42, R42, 0x24, RZ, 0xfc, !PT ;  /* 0x000000242a2a7812 */ /* 0x000fca00078efcff */
[----:B------:R-:W-:Y:S01]  /*b1c0*/  IMAD R34, R42, R22, RZ ;  /* 0x000000162a227224 */ /* 0x000fe200078e02ff */
[----:B------:R-:W-:-:S04]  /*b1d0*/  SHF.R.U32.HI R42, RZ, 0x6, R13 ;  /* 0x00000006ff2a7819 */ /* 0x000fc8000001160d */
[----:B------:R-:W-:-:S04]  /*b1e0*/  SGXT.U32 R42, R42, 0x1 ;  /* 0x000000012a2a781a */ /* 0x000fc80000000000 */
[----:B------:R-:W-:-:S05]  /*b1f0*/  LOP3.LUT R42, R42, 0x2c, RZ, 0xfc, !PT ;  /* 0x0000002c2a2a7812 */ /* 0x000fca00078efcff */
[----:B------:R-:W-:Y:S01]  /*b200*/  IMAD R30, R42, R22, RZ ;  /* 0x000000162a1e7224 */ /* 0x000fe200078e02ff */
[----:B------:R-:W-:Y:S02]  /*b210*/  SHF.R.U32.HI R42, RZ, 0x6, R13 ;  /* 0x00000006ff2a7819 */ /* 0x000fe4000001160d */
[----:B------:R-:W-:Y:S02]  /*b220*/  SGXT.U32 R12, R12, 0x1 ;  /* 0x000000010c0c781a */ /* 0x000fe40000000000 */
[----:B------:R-:W-:Y:S02]  /*b230*/  SGXT.U32 R42, R42, 0x1 ;  /* 0x000000012a2a781a */ /* 0x000fe40000000000 */
[----:B------:R-:W-:Y:S02]  /*b240*/  LOP3.LUT R12, R12, 0x18, RZ, 0xfc, !PT ;  /* 0x000000180c0c7812 */ /* 0x000fe400078efcff */
[----:B------:R-:W-:-:S03]  /*b250*/  LOP3.LUT R42, R42, 0x34, RZ, 0xfc, !PT ;  /* 0x000000342a2a7812 */ /* 0x000fc600078efcff */
[-C--:B------:R-:W-:Y:S01]  /*b260*/  IMAD R25, R12, R22.reuse, RZ ;  /* 0x000000160c197224 */ /* 0x080fe200078e02ff */
[--C-:B------:R-:W-:Y:S01]  /*b270*/  SHF.R.U32.HI R12, RZ, 0x6, R13.reuse ;  /* 0x00000006ff0c7819 */ /* 0x100fe2000001160d */
        /* <DEDUP_REMOVED lines=20> */
[----:B------:R-:W-:Y:S02]  /*b3c0*/  SGXT.U32 R42, R42, 0x1 ;  /* 0x000000012a2a781a */ /* 0x000fe40000000000 */
[----:B------:R-:W-:-:S02]  /*b3d0*/  LOP3.LUT R27, R27, 0x2a, RZ, 0xfc, !PT ;  /* 0x0000002a1b1b7812 */ /* 0x000fc400078efcff */
[----:B------:R-:W-:Y:S02]  /*b3e0*/  LOP3.LUT R12, R12, 0x30, RZ, 0xfc, !PT ;  /* 0x000000300c0c7812 */ /* 0x000fe400078efcff */
[----:B------:R-:W-:Y:S01]  /*b3f0*/  LOP3.LUT R42, R42, 0x48, RZ, 0xfc, !PT ;  /* 0x000000482a2a7812 */ /* 0x000fe200078efcff */
[-C--:B------:R-:W-:Y:S01]  /*b400*/  IMAD R8, R27, R22.reuse, RZ ;  /* 0x000000161b087224 */ /* 0x080fe200078e02ff */
[--C-:B------:R-:W-:Y:S01]  /*b410*/  SHF.R.U32.HI R27, RZ, 0x6, R13.reuse ;  /* 0x00000006ff1b7819 */ /* 0x100fe2000001160d */
[-C--:B------:R-:W-:Y:S01]  /*b420*/  IMAD R29, R12, R22.reuse, RZ ;  /* 0x000000160c1d7224 */ /* 0x080fe200078e02ff */
[--C-:B------:R-:W-:Y:S01]  /*b430*/  SHF.R.U32.HI R12, RZ, 0x6, R13.reuse ;  /* 0x00000006ff0c7819 */ /* 0x100fe2000001160d */
[----:B------:R-:W-:Y:S01]  /*b440*/  IMAD R18, R42, R22, RZ ;  /* 0x000000162a127224 */ /* 0x000fe200078e02ff */
[----:B------:R-:W-:Y:S02]  /*b450*/  SHF.R.U32.HI R42, RZ, 0x6, R13 ;  /* 0x00000006ff2a7819 */ /* 0x000fe4000001160d */
[----:B------:R-:W-:-:S02]  /*b460*/  SGXT.U32 R27, R27, 0x1 ;  /* 0x000000011b1b781a */ /* 0x000fc40000000000 */
[----:B------:R-:W-:Y:S02]  /*b470*/  SGXT.U32 R12, R12, 0x1 ;  /* 0x000000010c0c781a */ /* 0x000fe40000000000 */
[----:B------:R-:W-:Y:S02]  /*b480*/  SGXT.U32 R42, R42, 0x1 ;  /* 0x000000012a2a781a */ /* 0x000fe40000000000 */
[----:B------:R-:W-:Y:S02]  /*b490*/  LOP3.LUT R27, R27, 0x32, RZ, 0xfc, !PT ;  /* 0x000000321b1b7812 */ /* 0x000fe400078efcff */
[----:B------:R-:W-:Y:S02]  /*b4a0*/  LOP3.LUT R12, R12, 0x36, RZ, 0xfc, !PT ;  /* 0x000000360c0c7812 */ /* 0x000fe400078efcff */
[----:B------:R-:W-:Y:S01]  /*b4b0*/  LOP3.LUT R42, R42, 0x52, RZ, 0xfc, !PT ;  /* 0x000000522a2a7812 */ /* 0x000fe200078efcff */
[-C--:B------:R-:W-:Y:S01]  /*b4c0*/  IMAD R28, R27, R22.reuse, RZ ;  /* 0x000000161b1c7224 */ /* 0x080fe200078e02ff */
[--C-:B------:R-:W-:Y:S01]  /*b4d0*/  SHF.R.U32.HI R27, RZ, 0x6, R13.reuse ;  /* 0x00000006ff1b7819 */ /* 0x100fe2000001160d */
[-C--:B------:R-:W-:Y:S01]  /*b4e0*/  IMAD R16, R12, R22.reuse, RZ ;  /* 0x000000160c107224 */ /* 0x080fe200078e02ff */
[--C-:B------:R-:W-:Y:S01]  /*b4f0*/  SHF.R.U32.HI R32, RZ, 0x6, R13.reuse ;  /* 0x00000006ff207819 */ /* 0x100fe2000001160d */
[----:B------:R-:W-:Y:S01]  /*b500*/  IMAD R4, R42, R22, RZ ;  /* 0x000000162a047224 */ /* 0x000fe200078e02ff */
[----:B------:R-:W-:-:S02]  /*b510*/  SHF.R.U32.HI R12, RZ, 0x6, R13 ;  /* 0x00000006ff0c7819 */ /* 0x000fc4000001160d */
[--C-:B------:R-:W-:Y:S02]  /*b520*/  SHF.R.U32.HI R41, RZ, 0x6, R13.reuse ;  /* 0x00000006ff297819 */ /* 0x100fe4000001160d */
[----:B------:R-:W-:Y:S02]  /*b530*/  SHF.R.U32.HI R42, RZ, 0x6, R13 ;  /* 0x00000006ff2a7819 */ /* 0x000fe4000001160d */
[----:B------:R-:W-:Y:S02]  /*b540*/  SGXT.U32 R27, R27, 0x1 ;  /* 0x000000011b1b781a */ /* 0x000fe40000000000 */
[----:B------:R-:W-:Y:S02]  /*b550*/  SGXT.U32 R32, R32, 0x1 ;  /* 0x000000012020781a */ /* 0x000fe40000000000 */
[----:B------:R-:W-:Y:S02]  /*b560*/  SGXT.U32 R12, R12, 0x1 ;  /* 0x000000010c0c781a */ /* 0x000fe40000000000 */
[----:B------:R-:W-:-:S02]  /*b570*/  SGXT.U32 R41, R41, 0x1 ;  /* 0x000000012929781a */ /* 0x000fc40000000000 */
[----:B------:R-:W-:Y:S02]  /*b580*/  SGXT.U32 R42, R42, 0x1 ;  /* 0x000000012a2a781a */ /* 0x000fe40000000000 */
[----:B------:R-:W-:Y:S02]  /*b590*/  LOP3.LUT R27, R27, 0x38, RZ, 0xfc, !PT ;  /* 0x000000381b1b7812 */ /* 0x000fe400078efcff */
[----:B------:R-:W-:Y:S02]  /*b5a0*/  LOP3.LUT R32, R32, 0x1a, RZ, 0xfc, !PT ;  /* 0x0000001a20207812 */ /* 0x000fe400078efcff */
[----:B------:R-:W-:Y:S02]  /*b5b0*/  LOP3.LUT R12, R12, 0x3c, RZ, 0xfc, !PT ;  /* 0x0000003c0c0c7812 */ /* 0x000fe400078efcff */
[----:B------:R-:W-:Y:S02]  /*b5c0*/  LOP3.LUT R41, R41, 0x4c, RZ, 0xfc, !PT ;  /* 0x0000004c29297812 */ /* 0x000fe400078efcff */
[----:B------:R-:W-:Y:S01]  /*b5d0*/  LOP3.LUT R42, R42, 0x58, RZ, 0xfc, !PT ;  /* 0x000000582a2a7812 */ /* 0x000fe200078efcff */
[-C--:B------:R-:W-:Y:S01]  /*b5e0*/  IMAD R15, R27, R22.reuse, RZ ;  /* 0x000000161b0f7224 */ /* 0x080fe200078e02ff */
[--C-:B------:R-:W-:Y:S01]  /*b5f0*/  SHF.R.U32.HI R10, RZ, 0x6, R13.reuse ;  /* 0x00000006ff0a7819 */ /* 0x100fe2000001160d */
[-C--:B------:R-:W-:Y:S01]  /*b600*/  IMAD R11, R32, R22.reuse, RZ ;  /* 0x00000016200b7224 */ /* 0x080fe200078e02ff */
[--C-:B------:R-:W-:Y:S01]  /*b610*/  SHF.R.U32.HI R32, RZ, 0x6, R13.reuse ;  /* 0x00000006ff207819 */ /* 0x100fe2000001160d */
[-C--:B------:R-:W-:Y:S01]  /*b620*/  IMAD R27, R12, R22.reuse, RZ ;  /* 0x000000160c1b7224 */ /* 0x080fe200078e02ff */
[--C-:B------:R-:W-:Y:S01]  /*b630*/  SHF.R.U32.HI R12, RZ, 0x6, R13.reuse ;  /* 0x00000006ff0c7819 */ /* 0x100fe2000001160d */
[-C--:B------:R-:W-:Y:S01]  /*b640*/  IMAD R5, R41, R22.reuse, RZ ;  /* 0x0000001629057224 */ /* 0x080fe200078e02ff */
[--C-:B------:R-:W-:Y:S01]  /*b650*/  SHF.R.U32.HI R41, RZ, 0x6, R13.reuse ;  /* 0x00000006ff297819 */ /* 0x100fe2000001160d */
[----:B------:R-:W-:Y:S01]  /*b660*/  IMAD R48, R42, R22, RZ ;  /* 0x000000162a307224 */ /* 0x000fe200078e02ff */
[----:B------:R-:W-:-:S02]  /*b670*/  SHF.R.U32.HI R40, RZ, 0x6, R13 ;  /* 0x00000006ff287819 */ /* 0x000fc4000001160d */
[----:B------:R-:W-:Y:S02]  /*b680*/  SHF.R.U32.HI R42, RZ, 0x6, R13 ;  /* 0x00000006ff2a7819 */ /* 0x000fe4000001160d */
[----:B------:R-:W-:Y:S02]  /*b690*/  SGXT.U32 R32, R32, 0x1 ;  /* 0x000000012020781a */ /* 0x000fe40000000000 */
        /* <DEDUP_REMOVED lines=9> */
[----:B------:R-:W-:-:S02]  /*b730*/  LOP3.LUT R41, R41, 0x56, RZ, 0xfc, !PT ;  /* 0x0000005629297812 */ /* 0x000fc400078efcff */
        /* <DEDUP_REMOVED lines=13> */
[--C-:B------:R-:W-:Y:S02]  /*b810*/  SHF.R.U32.HI R42, RZ, 0x6, R13.reuse ;  /* 0x00000006ff2a7819 */ /* 0x100fe4000001160d */
[----:B------:R-:W-:-:S04]  /*b820*/  SHF.R.U32.HI R13, RZ, 0x6, R13 ;  /* 0x00000006ff0d7819 */ /* 0x000fc8000001160d */
[----:B------:R-:W-:-:S04]  /*b830*/  SGXT.U32 R13, R13, 0x1 ;  /* 0x000000010d0d781a */ /* 0x000fc80000000000 */
[----:B------:R-:W-:Y:S01]  /*b840*/  LOP3.LUT R13, R13, 0x62, RZ, 0xfc, !PT ;  /* 0x000000620d0d7812 */ /* 0x000fe200078efcff */
[----:B------:R-:W-:Y:S04]  /*b850*/  STL [R1+0x690], R43 ;  /* 0x0006902b01007387 */ /* 0x000fe80000100800 */
[----:B------:R-:W-:Y:S01]  /*b860*/  IMAD R13, R13, R22, RZ ;  /* 0x000000160d0d7224 */ /* 0x000fe200078e02ff */
[----:B------:R-:W-:Y:S04]  /*b870*/  STL [R1+0x680], R49 ;  /* 0x0006803101007387 */ /* 0x000fe80000100800 */
[----:B------:R-:W-:Y:S04]  /*b880*/  STL [R1+0x6d0], R23 ;  /* 0x0006d01701007387 */ /* 0x000fe80000100800 */
[----:B------:R1:W-:Y:S01]  /*b890*/  STL [R1+0x6b0], R13 ;  /* 0x0006b00d01007387 */ /* 0x0003e20000100800 */
[----:B------:R-:W-:Y:S01]  /*b8a0*/  SGXT.U32 R32, R32, 0x1 ;  /* 0x000000012020781a */ /* 0x000fe20000000000 */
[----:B------:R-:W-:-:S02]  /*b8b0*/  IMAD.SHL.U32 R19, R2, 0x2, RZ ;  /* 0x0000000202137824 */ /* 0x000fc400078e00ff */
[----:B-1----:R-:W-:-:S05]  /*b8c0*/  IMAD.HI R13, R25, 0x2, RZ ;  /* 0x00000002190d7827 */ /* 0x002fca00078e02ff */
[----:B------:R1:W-:Y:S01]  /*b8d0*/  STL [R1+0x84], R13 ;  /* 0x0000840d01007387 */ /* 0x0003e20000100800 */
[----:B------:R-:W-:Y:S01]  /*b8e0*/  IMAD.HI R20, R2, 0x2, RZ ;  /* 0x0000000202147827 */ /* 0x000fe200078e02ff */
[----:B------:R-:W-:-:S03]  /*b8f0*/  LOP3.LUT R32, R32, 0x26, RZ, 0xfc, !PT ;  /* 0x0000002620207812 */ /* 0x000fc600078efcff */
[----:B------:R-:W-:Y:S02]  /*b900*/  IMAD.SHL.U32 R2, R25, 0x2, RZ ;  /* 0x0000000219027824 */ /* 0x000fe400078e00ff */
[----:B------:R-:W-:Y:S02]  /*b910*/  IMAD.SHL.U32 R25, R11, 0x2, RZ ;  /* 0x000000020b197824 */ /* 0x000fe400078e00ff */
[----:B-1----:R-:W-:-:S04]  /*b920*/  IMAD.HI R13, R36, 0x2, RZ ;  /* 0x00000002240d7827 */ /* 0x002fc800078e02ff */
[----:B------:R-:W-:Y:S01]  /*b930*/  IMAD.HI R23, R11, 0x2, RZ ;  /* 0x000000020b177827 */ /* 0x000fe200078e02ff */
[----:B------:R1:W-:Y:S03]  /*b940*/  STL [R1+0x90], R13 ;  /* 0x0000900d01007387 */ /* 0x0003e60000100800 */
[----:B------:R-:W-:Y:S02]  /*b950*/  IMAD.SHL.U32 R11, R36, 0x2, RZ ;  /* 0x00000002240b7824 */ /* 0x000fe400078e00ff */
[C---:B------:R-:W-:Y:S02]  /*b960*/  IMAD.SHL.U32 R37, R35.reuse, 0x2, RZ ;  /* 0x0000000223257824 */ /* 0x040fe400078e00ff */
[----:B------:R-:W-:-:S04]  /*b970*/  IMAD.HI R36, R35, 0x2, RZ ;  /* 0x0000000223247827 */ /* 0x000fc800078e02ff */
[----:B-1----:R-:W-:Y:S01]  /*b980*/  IMAD.SHL.U32 R13, R6, 0x2, RZ ;  /* 0x00000002060d7824 */ /* 0x002fe200078e00ff */
[----:B------:R-:W-:Y:S01]  /*b990*/  STL [R1+0x5c], R37 ;  /* 0x00005c2501007387 */ /* 0x000fe20000100800 */
[----:B------:R-:W-:Y:S02]  /*b9a0*/  IMAD R32, R32, R22, RZ ;  /* 0x0000001620207224 */ /* 0x000fe400078e02ff */
[----:B------:R-:W-:Y:S01]  /*b9b0*/  IMAD.HI R35, R6, 0x2, RZ ;  /* 0x0000000206237827 */ /* 0x000fe200078e02ff */
[----:B------:R-:W-:Y:S01]  /*b9c0*/  STL [R1+0xa8], R36 ;  /* 0x0000a82401007387 */ /* 0x000fe20000100800 */
[----:B------:R-:W-:Y:S02]  /*b9d0*/  SGXT.U32 R41, R41, 0x1 ;  /* 0x000000012929781a */ /* 0x000fe40000000000 */
[----:B------:R-:W-:Y:S01]  /*b9e0*/  IMAD.SHL.U32 R6, R34, 0x2, RZ ;  /* 0x0000000222067824 */ /* 0x000fe200078e00ff */
[----:B------:R1:W-:Y:S01]  /*b9f0*/  STL [R1+0x58], R13 ;  /* 0x0000580d01007387 */ /* 0x0003e20000100800 */
[----:B------:R-:W-:-:S02]  /*ba00*/  SGXT.U32 R40, R40, 0x1 ;  /* 0x000000012828781a */ /* 0x000fc40000000000 */
[----:B------:R-:W-:Y:S02]  /*ba10*/  SGXT.U32 R42, R42, 0x1 ;  /* 0x000000012a2a781a */ /* 0x000fe40000000000 */
[----:B------:R-:W-:Y:S01]  /*ba20*/  SGXT.U32 R26, R26, 0x1 ;  /* 0x000000011a1a781a */ /* 0x000fe20000000000 */
[----:B-1----:R-:W-:-:S04]  /*ba30*/  IMAD.HI R13, R34, 0x2, RZ ;  /* 0x00000002220d7827 */ /* 0x002fc800078e02ff */
[C---:B------:R-:W-:Y:S02]  /*ba40*/  IMAD.SHL.U32 R34, R32.reuse, 0x2, RZ ;  /* 0x0000000220227824 */ /* 0x040fe400078e00ff */
[----:B------:R-:W-:Y:S01]  /*ba50*/  IMAD.HI R32, R32, 0x2, RZ ;  /* 0x0000000220207827 */ /* 0x000fe200078e02ff */
[----:B------:R-:W-:Y:S01]  /*ba60*/  LOP3.LUT R40, R40, 0x5a, RZ, 0xfc, !PT ;  /* 0x0000005a28287812 */ /* 0x000fe200078efcff */
[----:B------:R1:W-:Y:S01]  /*ba70*/  STL [R1+0xb0], R35 ;  /* 0x0000b02301007387 */ /* 0x0003e20000100800 */
[----:B------:R-:W-:Y:S02]  /*ba80*/  LOP3.LUT R41, R41, 0x5c, RZ, 0xfc, !PT ;  /* 0x0000005c29297812 */ /* 0x000fe400078efcff */
[----:B------:R-:W-:Y:S01]  /*ba90*/  LOP3.LUT R42, R42, 0x64, RZ, 0xfc, !PT ;  /* 0x000000642a2a7812 */ /* 0x000fe200078efcff */
[----:B------:R2:W-:Y:S01]  /*baa0*/  STL [R1+0x94], R34 ;  /* 0x0000942201007387 */ /* 0x0005e20000100800 */
[----:B------:R-:W-:Y:S01]  /*bab0*/  LOP3.LUT R26, R26, 0x40, RZ, 0xfc, !PT ;  /* 0x000000401a1a7812 */ /* 0x000fe200078efcff */
[----:B------:R-:W-:-:S02]  /*bac0*/  IMAD.HI R43, R30, 0x2, RZ ;  /* 0x000000021e2b7827 */ /* 0x000fc400078e02ff */
[----:B------:R3:W-:Y:S02]  /*bad0*/  STL [R1+0xc0], R32 ;  /* 0x0000c02001007387 */ /* 0x0007e40000100800 */
[C---:B-1----:R-:W-:Y:S02]  /*bae0*/  IMAD.SHL.U32 R35, R31.reuse, 0x2, RZ ;  /* 0x000000021f237824 */ /* 0x042fe400078e00ff */
[----:B--2---:R-:W-:-:S03]  /*baf0*/  IMAD.HI R34, R31, 0x2, RZ ;  /* 0x000000021f227827 */ /* 0x004fc600078e02ff */
[----:B------:R-:W-:Y:S01]  /*bb00*/  STL [R1+0xac], R35 ;  /* 0x0000ac2301007387 */ /* 0x000fe20000100800 */
[C---:B---3--:R-:W-:Y:S02]  /*bb10*/  IMAD.SHL.U32 R32, R8.reuse, 0x2, RZ ;  /* 0x0000000208207824 */ /* 0x048fe400078e00ff */
[----:B------:R-:W-:Y:S01]  /*bb20*/  IMAD.HI R31, R8, 0x2, RZ ;  /* 0x00000002081f7827 */ /* 0x000fe200078e02ff */
[----:B------:R-:W-:Y:S03]  /*bb30*/  STL [R1+0xc8], R34 ;  /* 0x0000c82201007387 */ /* 0x000fe60000100800 */
[----:B------:R-:W-:Y:S02]  /*bb40*/  IMAD.SHL.U32 R8, R30, 0x2, RZ ;  /* 0x000000021e087824 */ /* 0x000fe400078e00ff */
[-C--:B------:R-:W-:Y:S02]  /*bb50*/  IMAD R7, R40, R22.reuse, RZ ;  /* 0x0000001628077224 */ /* 0x080fe400078e02ff */
[----:B------:R-:W-:-:S02]  /*bb60*/  IMAD R9, R41, R22, RZ ;  /* 0x0000001629097224 */ /* 0x000fc400078e02ff */
[C---:B------:R-:W-:Y:S02]  /*bb70*/  IMAD.SHL.U32 R30, R29.reuse, 0x2, RZ ;  /* 0x000000021d1e7824 */ /* 0x040fe400078e00ff */
[-C--:B------:R-:W-:Y:S02]  /*bb80*/  IMAD R41, R42, R22.reuse, RZ ;  /* 0x000000162a297224 */ /* 0x080fe400078e02ff */
[----:B------:R-:W-:Y:S01]  /*bb90*/  IMAD.HI R40, R28, 0x2, RZ ;  /* 0x000000021c287827 */ /* 0x000fe200078e02ff */
[----:B------:R-:W-:Y:S03]  /*bba0*/  STL [R1+0xb4], R32 ;  /* 0x0000b42001007387 */ /* 0x000fe60000100800 */
[----:B------:R-:W-:Y:S02]  /*bbb0*/  IMAD R26, R26, R22, RZ ;  /* 0x000000161a1a7224 */ /* 0x000fe400078e02ff */
[----:B------:R-:W-:Y:S01]  /*bbc0*/  IMAD.HI R45, R29, 0x2, RZ ;  /* 0x000000021d2d7827 */ /* 0x000fe200078e02ff */
[----:B------:R-:W-:Y:S03]  /*bbd0*/  STL [R1+0xd0], R31 ;  /* 0x0000d01f01007387 */ /* 0x000fe60000100800 */
[----:B------:R-:W-:-:S02]  /*bbe0*/  IMAD.SHL.U32 R44, R17, 0x2, RZ ;  /* 0x00000002112c7824 */ /* 0x000fc400078e00ff */
[----:B------:R-:W-:Y:S01]  /*bbf0*/  IMAD.HI R49, R17, 0x2, RZ ;  /* 0x0000000211317827 */ /* 0x000fe200078e02ff */
[----:B------:R-:W-:Y:S03]  /*bc00*/  STL [R1+0xc4], R30 ;  /* 0x0000c41e01007387 */ /* 0x000fe60000100800 */
[----:B------:R-:W-:Y:S02]  /*bc10*/  IMAD.SHL.U32 R53, R28, 0x2, RZ ;  /* 0x000000021c357824 */ /* 0x000fe400078e00ff */
[C---:B------:R-:W-:Y:S02]  /*bc20*/  IMAD.SHL.U32 R52, R16.reuse, 0x2, RZ ;  /* 0x0000000210347824 */ /* 0x040fe400078e00ff */
[----:B------:R-:W-:Y:S01]  /*bc30*/  IMAD.HI R17, R16, 0x2, RZ ;  /* 0x0000000210117827 */ /* 0x000fe200078e02ff */
[----:B------:R-:W-:Y:S01]  /*bc40*/  SGXT.U32 R12, R12, 0x1 ;  /* 0x000000010c0c781a */ /* 0x000fe20000000000 */
[----:B------:R-:W-:Y:S02]  /*bc50*/  STL.64 [R1+0x688], R40 ;  /* 0x0006882801007387 */ /* 0x000fe40000100a00 */
[----:B------:R-:W-:-:S02]  /*bc60*/  IMAD.SHL.U32 R39, R15, 0x2, RZ ;  /* 0x000000020f277824 */ /* 0x000fc400078e00ff */
[C---:B------:R-:W-:Y:S02]  /*bc70*/  IMAD.SHL.U32 R16, R14.reuse, 0x2, RZ ;  /* 0x000000020e107824 */ /* 0x040fe400078e00ff */
[----:B------:R-:W-:Y:S01]  /*bc80*/  IMAD.HI R47, R14, 0x2, RZ ;  /* 0x000000020e2f7827 */ /* 0x000fe200078e02ff */
[----:B------:R-:W-:Y:S01]  /*bc90*/  SGXT.U32 R10, R10, 0x1 ;  /* 0x000000010a0a781a */ /* 0x000fe20000000000 */
[----:B------:R-:W-:Y:S02]  /*bca0*/  STL.64 [R1+0x698], R44 ;  /* 0x0006982c01007387 */ /* 0x000fe40000100a00 */
[----:B------:R-:W-:-:S04]  /*bcb0*/  IMAD.HI R15, R15, 0x2, RZ ;  /* 0x000000020f0f7827 */ /* 0x000fc800078e02ff */
[C---:B------:R-:W-:Y:S02]  /*bcc0*/  IMAD.SHL.U32 R14, R27.reuse, 0x2, RZ ;  /* 0x000000021b0e7824 */ /* 0x040fe400078e00ff */
[----:B------:R-:W-:Y:S01]  /*bcd0*/  IMAD.SHL.U32 R46, R26, 0x2, RZ ;  /* 0x000000021a2e7824 */ /* 0x000fe200078e00ff */
[----:B------:R-:W-:Y:S01]  /*bce0*/  STL.64 [R1+0x6a0], R52 ;  /* 0x0006a03401007387 */ /* 0x000fe20000100a00 */
[----:B------:R-:W-:Y:S01]  /*bcf0*/  IMAD.HI R29, R27, 0x2, RZ ;  /* 0x000000021b1d7827 */ /* 0x000fe200078e02ff */
[----:B------:R-:W-:-:S03]  /*bd00*/  LOP3.LUT R12, R12, 0x4a, RZ, 0xfc, !PT ;  /* 0x0000004a0c0c7812 */ /* 0x000fc600078efcff */
[----:B------:R-:W-:Y:S01]  /*bd10*/  IMAD.SHL.U32 R28, R24, 0x2, RZ ;  /* 0x00000002181c7824 */ /* 0x000fe200078e00ff */
[----:B------:R1:W-:Y:S01]  /*bd20*/  STL.64 [R1+0x6a8], R16 ;  /* 0x0006a81001007387 */ /* 0x0003e20000100a00 */
[----:B------:R-:W-:-:S03]  /*bd30*/  LOP3.LUT R10, R10, 0x50, RZ, 0xfc, !PT ;  /* 0x000000500a0a7812 */ /* 0x000fc600078efcff */
[----:B------:R2:W-:Y:S04]  /*bd40*/  STL.64 [R1+0x6b8], R14 ;  /* 0x0006b80e01007387 */ /* 0x0005e80000100a00 */
[----:B------:R3:W-:Y:S01]  /*bd50*/  STL.64 [R1+0x6c0], R46 ;  /* 0x0006c02e01007387 */ /* 0x0007e20000100a00 */
[----:B------:R-:W-:-:S03]  /*bd60*/  IMAD R12, R12, R22, RZ ;  /* 0x000000160c0c7224 */ /* 0x000fc600078e02ff */
[----:B------:R4:W-:Y:S01]  /*bd70*/  STL.64 [R1+0x6c8], R28 ;  /* 0x0006c81c01007387 */ /* 0x0009e20000100a00 */
[----:B------:R-:W-:-:S03]  /*bd80*/  IMAD R10, R10, R22, RZ ;  /* 0x000000160a0a7224 */ /* 0x000fc600078e02ff */
[----:B-1----:R-:W4:Y:S04]  /*bd90*/  LDL.LU R17, [R1+0x5c] ;  /* 0x00005c0001117983 */ /* 0x002f280000300800 */
[----:B--2---:R-:W2:Y:S01]  /*bda0*/  LDL.LU R14, [R1+0x90] ;  /* 0x00009000010e7983 */ /* 0x004ea20000300800 */
[----:B---3--:R-:W-:-:S03]  /*bdb0*/  IMAD.MOV.U32 R46, RZ, RZ, R19 ;  /* 0x000000ffff2e7224 */ /* 0x008fc600078e0013 */
[----:B------:R-:W3:Y:S01]  /*bdc0*/  LDL.LU R15, [R1+0x58] ;  /* 0x00005800010f7983 */ /* 0x000ee20000300800 */
[----:B------:R-:W-:-:S03]  /*bdd0*/  IMAD.SHL.U32 R19, R18, 0x2, RZ ;  /* 0x0000000212137824 */ /* 0x000fc600078e00ff */
[----:B------:R-:W2:Y:S01]  /*bde0*/  LDL.LU R52, [R1+0xb0] ;  /* 0x0000b00001347983 */ /* 0x000ea20000300800 */
[----:B------:R-:W-:-:S03]  /*bdf0*/  IMAD.HI R35, R18, 0x2, RZ ;  /* 0x0000000212237827 */ /* 0x000fc600078e02ff */
[----:B------:R-:W2:Y:S01]  /*be00*/  LDL.LU R53, [R1+0x94] ;  /* 0x0000940001357983 */ /* 0x000ea20000300800 */
[----:B------:R-:W-:Y:S02]  /*be10*/  IMAD.MOV.U32 R47, RZ, RZ, R2 ;  /* 0x000000ffff2f7224 */ /* 0x000fe400078e0002 */
[C---:B------:R-:W-:Y:S01]  /*be20*/  IMAD.SHL.U32 R2, R12.reuse, 0x2, RZ ;  /* 0x000000020c027824 */ /* 0x040fe200078e00ff */
[----:B------:R-:W2:Y:S01]  /*be30*/  LDL.LU R44, [R1+0xc0] ;  /* 0x0000c000012c7983 */ /* 0x000ea20000300800 */
[----:B------:R-:W-:-:S03]  /*be40*/  IMAD.HI R18, R12, 0x2, RZ ;  /* 0x000000020c127827 */ /* 0x000fc600078e02ff */
[----:B------:R-:W2:Y:S01]  /*be50*/  LDL.LU R45, [R1+0xb4] ;  /* 0x0000b400012d7983 */ /* 0x000ea20000300800 */
[----:B------:R-:W-:-:S03]  /*be60*/  IMAD.HI R27, R26, 0x2, RZ ;  /* 0x000000021a1b7827 */ /* 0x000fc600078e02ff */
[----:B------:R-:W2:Y:S01]  /*be70*/  LDL.LU R40, [R1+0xd0] ;  /* 0x0000d00001287983 */ /* 0x000ea20000300800 */
[----:B------:R-:W-:Y:S01]  /*be80*/  IMAD.HI R31, R24, 0x2, RZ ;  /* 0x00000002181f7827 */ /* 0x000fe200078e02ff */
[--C-:B----4-:R-:W-:Y:S02]  /*be90*/  IADD3 R28, P2, P3, R46, UR18, R33.reuse ;  /* 0x000000122e1c7c10 */ /* 0x110fe4000fb5e021 */
[----:B------:R-:W4:Y:S01]  /*bea0*/  LDL.LU R41, [R1+0xc4] ;  /* 0x0000c40001297983 */ /* 0x000f220000300800 */
[C---:B------:R-:W-:Y:S02]  /*beb0*/  IMAD.SHL.U32 R12, R10.reuse, 0x2, RZ ;  /* 0x000000020a0c7824 */ /* 0x040fe400078e00ff */
[----:B------:R-:W-:Y:S01]  /*bec0*/  IMAD.HI R37, R10, 0x2, RZ ;  /* 0x000000020a257827 */ /* 0x000fe200078e02ff */
[----:B------:R-:W-:-:S03]  /*bed0*/  IADD3 R46, P4, P5, R47, UR18, R33 ;  /* 0x000000122f2e7c10 */ /* 0x000fc6000fd9e021 */
[C---:B------:R-:W-:Y:S02]  /*bee0*/  IMAD.SHL.U32 R32, R21.reuse, 0x2, RZ ;  /* 0x0000000215207824 */ /* 0x040fe400078e00ff */
[----:B------:R-:W-:-:S04]  /*bef0*/  IMAD.HI R24, R21, 0x2, RZ ;  /* 0x0000000215187827 */ /* 0x000fc800078e02ff */
[C---:B------:R-:W-:Y:S02]  /*bf00*/  IMAD.SHL.U32 R10, R4.reuse, 0x2, RZ ;  /* 0x00000002040a7824 */ /* 0x040fe400078e00ff */
[----:B------:R-:W-:-:S04]  /*bf10*/  IMAD.HI R38, R4, 0x2, RZ ;  /* 0x0000000204267827 */ /* 0x000fc800078e02ff */
[C---:B------:R-:W-:Y:S02]  /*bf20*/  IMAD.SHL.U32 R36, R51.reuse, 0x2, RZ ;  /* 0x0000000233247824 */ /* 0x040fe400078e00ff */
[----:B------:R-:W-:Y:S02]  /*bf30*/  IMAD.HI R26, R51, 0x2, RZ ;  /* 0x00000002331a7827 */ /* 0x000fe400078e02ff */
[----:B------:R-:W2:Y:S02]  /*bf40*/  LDL.LU R51, [R1+0xac] ;  /* 0x0000ac0001337983 */ /* 0x000ea40000300800 */
[----:B------:R-:W-:Y:S02]  /*bf50*/  IMAD.MOV.U32 R16, RZ, RZ, R11 ;  /* 0x000000ffff107224 */ /* 0x000fe400078e000b */
[C---:B------:R-:W-:Y:S02]  /*bf60*/  IMAD.SHL.U32 R4, R50.reuse, 0x2, RZ ;  /* 0x0000000232047824 */ /* 0x040fe400078e00ff */
[----:B------:R-:W-:-:S02]  /*bf70*/  IMAD.HI R21, R50, 0x2, RZ ;  /* 0x0000000232157827 */ /* 0x000fc400078e02ff */
[----:B------:R-:W2:Y:S02]  /*bf80*/  LDL.LU R50, [R1+0xa8] ;  /* 0x0000a80001327983 */ /* 0x000ea40000300800 */
[C---:B------:R-:W-:Y:S02]  /*bf90*/  IMAD.SHL.U32 R11, R48.reuse, 0x2, RZ ;  /* 0x00000002300b7824 */ /* 0x040fe400078e00ff */
[----:B------:R-:W-:Y:S02]  /*bfa0*/  IMAD.HI R42, R48, 0x2, RZ ;  /* 0x00000002302a7827 */ /* 0x000fe400078e02ff */
[----:B------:R-:W2:Y:S04]  /*bfb0*/  LDL.LU R48, [R1+0xc8] ;  /* 0x0000c80001307983 */ /* 0x000ea80000300800 */
[----:B------:R-:W2:Y:S01]  /*bfc0*/  LDL.LU R47, [R1+0x84] ;  /* 0x00008400012f7983 */ /* 0x000ea20000300800 */
[----:B------:R-:W-:-:S05]  /*bfd0*/  IMAD.MOV.U32 R29, RZ, RZ, R20 ;  /* 0x000000ffff1d7224 */ /* 0x000fca00078e0014 */
[----:B------:R-:W-:-:S05]  /*bfe0*/  IADD3.X R29, PT, PT, R29, UR19, R0, P2, P3 ;  /* 0x000000131d1d7c10 */ /* 0x000fca00097e6400 */
[----:B------:R1:W-:Y:S02]  /*bff0*/  STL.64 [R1+0x20], R28 ;  /* 0x0000201c01007387 */ /* 0x0003e40000100a00 */
[----:B-1----:R-:W-:-:S04]  /*c000*/  IADD3 R28, P2, P3, R25, UR18, R33 ;  /* 0x00000012191c7c10 */ /* 0x002fc8000fb5e021 */
[--C-:B------:R-:W-:Y:S01]  /*c010*/  IADD3.X R29, PT, PT, R23, UR19, R0.reuse, P2, P3 ;  /* 0x00000013171d7c10 */ /* 0x100fe200097e6400 */
[----:B------:R-:W-:Y:S02]  /*c020*/  UIADD3 UR7, UPT, UPT, UR11, 0x8000, URZ ;  /* 0x000080000b077890 */ /* 0x000fe4000fffe0ff */
[----:B------:R-:W-:Y:S01]  /*c030*/  UIADD3 UR8, UPT, UPT, UR11, 0xc000, URZ ;  /* 0x0000c0000b087890 */ /* 0x000fe2000fffe0ff */
[----:B------:R-:W-:Y:S01]  /*c040*/  UMOV UR4, URZ ;  /* 0x000000ff00047c82 */ /* 0x000fe20008000000 */
[----:B------:R-:W-:Y:S01]  /*c050*/  UMOV UR5, URZ ;  /* 0x000000ff00057c82 */ /* 0x000fe20008000000 */
[----:B0-----:R-:W-:Y:S01]  /*c060*/  BAR.SYNC.DEFER_BLOCKING 0x0 ;  /* 0x0000000000007b1d */ /* 0x001fe20000010000 */
[----:B--2---:R-:W-:-:S05]  /*c070*/  IADD3.X R47, PT, PT, R47, UR19, R0, P4, P5 ;  /* 0x000000132f2f7c10 */ /* 0x004fca000a7ea400 */
[----:B------:R0:W-:Y:S04]  /*c080*/  STL.64 [R1+0x28], R46 ;  /* 0x0000282e01007387 */ /* 0x0001e80000100a00 */
[----:B------:R-:W2:Y:S01]  /*c090*/  LDL.LU R23, [R1+0x6d0] ;  /* 0x0006d00001177983 */ /* 0x000ea20000300800 */
[--C-:B0-----:R-:W-:Y:S02]  /*c0a0*/  IADD3 R46, P4, P5, R16, UR18, R33.reuse ;  /* 0x00000012102e7c10 */ /* 0x101fe4000fd9e021 */
[----:B------:R-:W-:Y:S02]  /*c0b0*/  IADD3 R16, P2, P3, R17, UR18, R33 ;  /* 0x0000001211107c10 */ /* 0x000fe4000fb5e021 */
[--C-:B------:R-:W-:Y:S01]  /*c0c0*/  IADD3.X R47, PT, PT, R14, UR19, R0.reuse, P4, P5 ;  /* 0x000000130e2f7c10 */ /* 0x100fe2000a7ea400 */
[----:B------:R0:W-:Y:S01]  /*c0d0*/  STL.64 [R1+0x30], R28 ;  /* 0x0000301c01007387 */ /* 0x0001e20000100a00 */
[----:B------:R-:W-:-:S02]  /*c0e0*/  IADD3.X R17, PT, PT, R50, UR19, R0, P2, P3 ;  /* 0x0000001332117c10 */ /* 0x000fc400097e6400 */
[----:B---3--:R-:W-:-:S04]  /*c0f0*/  IADD3 R14, P4, P5, R15, UR18, R33 ;  /* 0x000000120f0e7c10 */ /* 0x008fc8000fd9e021 */
[----:B------:R-:W-:Y:S01]  /*c100*/  IADD3.X R15, PT, PT, R52, UR19, R0, P4, P5 ;  /* 0x00000013340f7c10 */ /* 0x000fe2000a7ea400 */
[----:B0-----:R-:W3:Y:S04]  /*c110*/  LDL.LU.64 R28, [R1+0x6c8] ;  /* 0x0006c800011c7983 */ /* 0x001ee80000300a00 */
[----:B------:R0:W-:Y:S01]  /*c120*/  STL.64 [R1+0x38], R46 ;  /* 0x0000382e01007387 */ /* 0x0001e20000100a00 */
[----:B------:R-:W-:-:S04]  /*c130*/  IADD3 R52, P4, P5, R53, UR18, R33 ;  /* 0x0000001235347c10 */ /* 0x000fc8000fd9e021 */
[----:B------:R-:W-:Y:S01]  /*c140*/  IADD3.X R53, PT, PT, R44, UR19, R0, P4, P5 ;  /* 0x000000132c357c10 */ /* 0x000fe2000a7ea400 */
[----:B0-----:R-:W2:Y:S04]  /*c150*/  LDL.LU.64 R46, [R1+0x6c0] ;  /* 0x0006c000012e7983 */ /* 0x001ea80000300a00 */
[----:B------:R0:W-:Y:S01]  /*c160*/  STL.64 [R1+0x40], R16 ;  /* 0x0000401001007387 */ /* 0x0001e20000100a00 */
[----:B------:R-:W-:-:S03]  /*c170*/  IADD3 R44, P4, P5, R45, UR18, R33 ;  /* 0x000000122d2c7c10 */ /* 0x000fc6000fd9e021 */
[----:B------:R1:W-:Y:S01]  /*c180*/  STL.64 [R1+0x48], R14 ;  /* 0x0000480e01007387 */ /* 0x0003e20000100a00 */
[----:B0-----:R-:W-:-:S04]  /*c190*/  IADD3 R16, P2, P3, R6, UR18, R33 ;  /* 0x0000001206107c10 */ /* 0x001fc8000fb5e021 */
[--C-:B------:R-:W-:Y:S01]  /*c1a0*/  IADD3.X R17, PT, PT, R13, UR19, R0.reuse, P2, P3 ;  /* 0x000000130d117c10 */ /* 0x100fe200097e6400 */
[----:B-1----:R-:W2:Y:S01]  /*c1b0*/  LDL.LU.64 R14, [R1+0x6b8] ;  /* 0x0006b800010e7983 */ /* 0x002ea20000300a00 */
[----:B------:R-:W-:Y:S02]  /*c1c0*/  IADD3 R50, P2, P3, R51, UR18, R33 ;  /* 0x0000001233327c10 */ /* 0x000fe4000fb5e021 */
[--C-:B------:R-:W-:Y:S01]  /*c1d0*/  IADD3.X R45, PT, PT, R40, UR19, R0.reuse, P4, P5 ;  /* 0x00000013282d7c10 */ /* 0x100fe2000a7ea400 */
[----:B------:R-:W2:Y:S01]  /*c1e0*/  LDL.LU R13, [R1+0x6b0] ;  /* 0x0006b000010d7983 */ /* 0x000ea20000300800 */
[----:B------:R-:W-:-:S03]  /*c1f0*/  IADD3.X R51, PT, PT, R48, UR19, R0, P2, P3 ;  /* 0x0000001330337c10 */ /* 0x000fc600097e6400 */
[----:B------:R0:W-:Y:S04]  /*c200*/  STL.64 [R1+0x50], R16 ;  /* 0x0000501001007387 */ /* 0x0001e80000100a00 */
[----:B0-----:R-:W2:Y:S04]  /*c210*/  LDL.LU.64 R16, [R1+0x6a8] ;  /* 0x0006a80001107983 */ /* 0x001ea80000300a00 */
[----:B------:R0:W-:Y:S04]  /*c220*/  STL.64 [R1+0x58], R52 ;  /* 0x0000583401007387 */ /* 0x0001e80000100a00 */
[----:B0-----:R-:W2:Y:S04]  /*c230*/  LDL.LU.64 R52, [R1+0x6a0] ;  /* 0x0006a00001347983 */ /* 0x001ea80000300a00 */
[----:B------:R-:W-:Y:S04]  /*c240*/  STL.64 [R1+0x60], R50 ;  /* 0x0000603201007387 */ /* 0x000fe80000100a00 */
[----:B------:R0:W-:Y:S04]  /*c250*/  STL.64 [R1+0x68], R44 ;  /* 0x0000682c01007387 */ /* 0x0001e80000100a00 */
[----:B0-----:R-:W2:Y:S01]  /*c260*/  LDL.LU.64 R44, [R1+0x698] ;  /* 0x00069800012c7983 */ /* 0x001ea20000300a00 */
[----:B------:R-:W-:-:S02]  /*c270*/  IADD3 R50, P2, P3, R8, UR18, R33 ;  /* 0x0000001208327c10 */ /* 0x000fc4000fb5e021 */
[----:B----4-:R-:W-:Y:S02]  /*c280*/  IADD3 R40, P4, P5, R41, UR18, R33 ;  /* 0x0000001229287c10 */ /* 0x010fe4000fd9e021 */
[--C-:B------:R-:W-:Y:S02]  /*c290*/  IADD3.X R51, PT, PT, R43, UR19, R0.reuse, P2, P3 ;  /* 0x000000132b337c10 */ /* 0x100fe400097e6400 */
[----:B------:R-:W4:Y:S04]  /*c2a0*/  LDL.LU R43, [R1+0x690] ;  /* 0x00069000012b7983 */ /* 0x000f280000300800 */
[----:B------:R-:W-:Y:S01]  /*c2b0*/  STL.64 [R1+0x70], R50 ;  /* 0x0000703201007387 */ /* 0x000fe20000100a00 */
[----:B--2---:R-:W-:-:S05]  /*c2c0*/  IADD3.X R41, PT, PT, R45, UR19, R0, P4, P5 ;  /* 0x000000132d297c10 */ /* 0x004fca000a7ea400 */
[----:B------:R0:W-:Y:S04]  /*c2d0*/  STL.64 [R1+0x78], R40 ;  /* 0x0000782801007387 */ /* 0x0001e80000100a00 */
[----:B0-----:R-:W2:Y:S01]  /*c2e0*/  LDL.LU.64 R40, [R1+0x688] ;  /* 0x0006880001287983 */ /* 0x001ea20000300a00 */
[--C-:B------:R-:W-:Y:S02]  /*c2f0*/  IADD3 R50, P2, P3, R53, UR18, R33.reuse ;  /* 0x0000001235327c10 */ /* 0x100fe4000fb5e021 */
[----:B------:R-:W-:-:S04]  /*c300*/  IADD3 R44, P4, P5, R44, UR18, R33 ;  /* 0x000000122c2c7c10 */ /* 0x000fc8000fd9e021 */
[----:B------:R-:W-:Y:S01]  /*c310*/  IADD3.X R45, PT, PT, R49, UR19, R0, P4, P5 ;  /* 0x00000013312d7c10 */ /* 0x000fe2000a7ea400 */
[C---:B------:R-:W-:Y:S02]  /*c320*/  IMAD.SHL.U32 R34, R5.reuse, 0x2, RZ ;  /* 0x0000000205227824 */ /* 0x040fe400078e00ff */
[----:B------:R-:W-:-:S04]  /*c330*/  IMAD.HI R5, R5, 0x2, RZ ;  /* 0x0000000205057827 */ /* 0x000fc800078e02ff */
[C---:B------:R-:W-:Y:S02]  /*c340*/  IMAD.SHL.U32 R30, R3.reuse, 0x2, RZ ;  /* 0x00000002031e7824 */ /* 0x040fe400078e00ff */
[----:B------:R-:W-:-:S04]  /*c350*/  IMAD.HI R3, R3, 0x2, RZ ;  /* 0x0000000203037827 */ /* 0x000fc800078e02ff */
[----:B------:R-:W-:Y:S01]  /*c360*/  IMAD.SHL.U32 R25, R9, 0x2, RZ ;  /* 0x0000000209197824 */ /* 0x000fe200078e00ff */
[----:B--2---:R-:W-:-:S05]  /*c370*/  IADD3.X R51, PT, PT, R40, UR19, R0, P2, P3 ;  /* 0x0000001328337c10 */ /* 0x004fca00097e6400 */
[----:B------:R-:W-:Y:S04]  /*c380*/  STL.64 [R1+0x80], R50 ;  /* 0x0000803201007387 */ /* 0x000fe80000100a00 */
[----:B------:R-:W2:Y:S01]  /*c390*/  LDL.LU R49, [R1+0x680] ;  /* 0x0006800001317983 */ /* 0x000ea20000300800 */
[----:B------:R-:W0:Y:S01]  /*c3a0*/  S2R R40, SR_TID.X ;  /* 0x0000000000287919 */ /* 0x000e220000002100 */
[----:B------:R-:W-:Y:S02]  /*c3b0*/  IADD3 R52, P2, P3, R52, UR18, R33 ;  /* 0x0000001234347c10 */ /* 0x000fe4000fb5e021 */
[----:B------:R1:W-:Y:S02]  /*c3c0*/  STL.64 [R1+0x88], R44 ;  /* 0x0000882c01007387 */ /* 0x0003e40000100a00 */
[----:B------:R-:W-:-:S02]  /*c3d0*/  IADD3.X R53, PT, PT, R17, UR19, R0, P2, P3 ;  /* 0x0000001311357c10 */ /* 0x000fc400097e6400 */
[--C-:B------:R-:W-:Y:S02]  /*c3e0*/  IADD3 R16, P2, P3, R16, UR18, R33.reuse ;  /* 0x0000001210107c10 */ /* 0x100fe4000fb5e021 */
[--C-:B-1----:R-:W-:Y:S02]  /*c3f0*/  IADD3 R44, P4, P5, R39, UR18, R33.reuse ;  /* 0x00000012272c7c10 */ /* 0x102fe4000fd9e021 */
[--C-:B------:R-:W-:Y:S02]  /*c400*/  IADD3.X R17, PT, PT, R47, UR19, R0.reuse, P2, P3 ;  /* 0x000000132f117c10 */ /* 0x100fe400097e6400 */
[----:B------:R-:W-:Y:S02]  /*c410*/  IADD3.X R45, PT, PT, R15, UR19, R0, P4, P5 ;  /* 0x000000130f2d7c10 */ /* 0x000fe4000a7ea400 */
[--C-:B------:R-:W-:Y:S01]  /*c420*/  IADD3 R14, P4, P5, R14, UR18, R33.reuse ;  /* 0x000000120e0e7c10 */ /* 0x100fe2000fd9e021 */
[----:B------:R1:W-:Y:S01]  /*c430*/  STL.64 [R1+0x90], R52 ;  /* 0x0000903401007387 */ /* 0x0003e20000100a00 */
[----:B------:R-:W-:-:S02]  /*c440*/  IADD3 R46, P2, P3, R46, UR18, R33 ;  /* 0x000000122e2e7c10 */ /* 0x000fc4000fb5e021 */
[----:B---3--:R-:W-:Y:S02]  /*c450*/  IADD3.X R15, PT, PT, R29, UR19, R0, P4, P5 ;  /* 0x000000131d0f7c10 */ /* 0x008fe4000a7ea400 */
[----:B0-----:R-:W-:Y:S01]  /*c460*/  SHF.R.U32.HI R40, RZ, 0x6, R40 ;  /* 0x00000006ff287819 */ /* 0x001fe20000011628 */
[----:B-1----:R0:W5:Y:S03]  /*c470*/  LDL.LU.64 R52, [R1+0x678] ;  /* 0x0006780001347983 */ /* 0x0021660000300a00 */
[----:B------:R-:W-:Y:S02]  /*c480*/  SGXT.U32 R40, R40, 0x1 ;  /* 0x000000012828781a */ /* 0x000fe40000000000 */
[----:B------:R-:W-:Y:S01]  /*c490*/  IADD3.X R47, PT, PT, R27, UR19, R0, P2, P3 ;  /* 0x000000131b2f7c10 */ /* 0x000fe200097e6400 */
[----:B------:R1:W-:Y:S01]  /*c4a0*/  STL.64 [R1+0xa8], R44 ;  /* 0x0000a82c01007387 */ /* 0x0003e20000100a00 */
[----:B------:R-:W-:-:S02]  /*c4b0*/  LOP3.LUT R40, R40, 0x66, RZ, 0xfc, !PT ;  /* 0x0000006628287812 */ /* 0x000fc400078efcff */
[----:B------:R-:W-:-:S03]  /*c4c0*/  IADD3 R28, P4, P5, R28, UR18, R33 ;  /* 0x000000121c1c7c10 */ /* 0x000fc6000fd9e021 */
[----:B------:R-:W-:Y:S01]  /*c4d0*/  IMAD R48, R40, R22, RZ ;  /* 0x0000001628307224 */ /* 0x000fe200078e02ff */
[----:B-1----:R-:W3:Y:S04]  /*c4e0*/  LDL.LU.64 R44, [R1+0x670] ;  /* 0x00067000012c7983 */ /* 0x002ee80000300a00 */
[----:B------:R1:W-:Y:S01]  /*c4f0*/  STL.64 [R1+0xb0], R16 ;  /* 0x0000b01001007387 */ /* 0x0003e20000100a00 */
[----:B------:R-:W-:Y:S01]  /*c500*/  IADD3.X R29, PT, PT, R31, UR19, R0, P4, P5 ;  /* 0x000000131f1d7c10 */ /* 0x000fe2000a7ea400 */
[----:B------:R-:W0:Y:S02]  /*c510*/  S2R R40, SR_TID.X ;  /* 0x0000000000287919 */ /* 0x000e240000002100 */
[----:B-1----:R-:W3:Y:S04]  /*c520*/  LDL.LU.64 R16, [R1+0x668] ;  /* 0x0006680001107983 */ /* 0x002ee80000300a00 */
[----:B------:R1:W-:Y:S01]  /*c530*/  STL.64 [R1+0xb8], R14 ;  /* 0x0000b80e01007387 */ /* 0x0003e20000100a00 */
[----:B------:R-:W0:Y:S03]  /*c540*/  S2R R27, SR_TID.X ;  /* 0x00000000001b7919 */ /* 0x000e260000002100 */
[----:B-1----:R-:W3:Y:S04]  /*c550*/  LDL.LU.64 R14, [R1+0x660] ;  /* 0x00066000010e7983 */ /* 0x002ee80000300a00 */
[----:B------:R1:W-:Y:S04]  /*c560*/  STL.64 [R1+0xc0], R46 ;  /* 0x0000c02e01007387 */ /* 0x0003e80000100a00 */
[----:B------:R0:W-:Y:S01]  /*c570*/  STL.64 [R1+0xc8], R28 ;  /* 0x0000c81c01007387 */ /* 0x0001e20000100a00 */
[----:B-1----:R-:W-:-:S04]  /*c580*/  IADD3 R46, P2, P3, R32, UR18, R33 ;  /* 0x00000012202e7c10 */ /* 0x002fc8000fb5e021 */
[--C-:B------:R-:W-:Y:S01]  /*c590*/  IADD3.X R47, PT, PT, R24, UR19, R0.reuse, P2, P3 ;  /* 0x00000013182f7c10 */ /* 0x100fe200097e6400 */
[----:B0-----:R-:W3:Y:S04]  /*c5a0*/  LDL.LU.64 R28, [R1+0x658] ;  /* 0x00065800011c7983 */ /* 0x001ee80000300a00 */
[----:B------:R0:W-:Y:S02]  /*c5b0*/  STL.64 [R1+0x340], R46 ;  /* 0x0003402e01007387 */ /* 0x0001e40000100a00 */
[----:B0-----:R-:W-:Y:S02]  /*c5c0*/  IADD3 R46, P2, P3, R19, UR18, R33 ;  /* 0x00000012132e7c10 */ /* 0x001fe4000fb5e021 */
[----:B------:R-:W0:Y:S02]  /*c5d0*/  S2R R19, SR_TID.X ;  /* 0x0000000000137919 */ /* 0x000e240000002100 */
[----:B------:R-:W-:-:S02]  /*c5e0*/  IADD3.X R47, PT, PT, R35, UR19, R0, P2, P3 ;  /* 0x00000013232f7c10 */ /* 0x000fc400097e6400 */
[----:B------:R-:W-:-:S04]  /*c5f0*/  IADD3 R34, P3, P2, R34, UR18, R33 ;  /* 0x0000001222227c10 */ /* 0x000fc8000fa7e021 */
[----:B------:R-:W-:Y:S02]  /*c600*/  IADD3.X R35, PT, PT, R5, UR19, R0, P3, P2 ;  /* 0x0000001305237c10 */ /* 0x000fe40009fe4400 */
[----:B------:R-:W1:Y:S01]  /*c610*/  S2R R5, SR_TID.X ;  /* 0x0000000000057919 */ /* 0x000e620000002100 */
[----:B------:R-:W-:Y:S02]  /*c620*/  SHF.R.U32.HI R40, RZ, 0x6, R40 ;  /* 0x00000006ff287819 */ /* 0x000fe40000011628 */
[----:B------:R-:W-:Y:S02]  /*c630*/  SHF.R.U32.HI R27, RZ, 0x6, R27 ;  /* 0x00000006ff1b7819 */ /* 0x000fe4000001161b */
[----:B------:R-:W-:Y:S02]  /*c640*/  SGXT.U32 R40, R40, 0x1 ;  /* 0x000000012828781a */ /* 0x000fe40000000000 */
[----:B------:R-:W-:Y:S02]  /*c650*/  IADD3 R30, P4, P5, R30, UR18, R33 ;  /* 0x000000121e1e7c10 */ /* 0x000fe4000fd9e021 */
[----:B------:R-:W-:-:S02]  /*c660*/  LOP3.LUT R40, R40, 0x68, RZ, 0xfc, !PT ;  /* 0x0000006828287812 */ /* 0x000fc400078efcff */
[----:B------:R-:W-:Y:S02]  /*c670*/  SGXT.U32 R27, R27, 0x1 ;  /* 0x000000011b1b781a */ /* 0x000fe40000000000 */
[--C-:B------:R-:W-:Y:S01]  /*c680*/  IADD3.X R31, PT, PT, R3, UR19, R0.reuse, P4, P5 ;  /* 0x00000013031f7c10 */ /* 0x100fe2000a7ea400 */
[----:B------:R-:W-:Y:S01]  /*c690*/  IMAD.SHL.U32 R51, R48, 0x2, RZ ;  /* 0x0000000230337824 */ /* 0x000fe200078e00ff */
[----:B------:R-:W-:Y:S01]  /*c6a0*/  IADD3 R2, P4, P5, R2, UR18, R33 ;  /* 0x0000001202027c10 */ /* 0x000fe2000fd9e021 */
[----:B------:R-:W-:Y:S01]  /*c6b0*/  IMAD.HI R39, R48, 0x2, RZ ;  /* 0x0000000230277827 */ /* 0x000fe200078e02ff */
[----:B------:R-:W-:Y:S02]  /*c6c0*/  LOP3.LUT R27, R27, 0x6a, RZ, 0xfc, !PT ;  /* 0x0000006a1b1b7812 */ /* 0x000fe400078efcff */
[----:B0-----:R-:W-:Y:S01]  /*c6d0*/  SHF.R.U32.HI R19, RZ, 0x6, R19 ;  /* 0x00000006ff137819 */ /* 0x001fe20000011613 */
[----:B------:R-:W-:Y:S01]  /*c6e0*/  IMAD R48, R40, R22, RZ ;  /* 0x0000001628307224 */ /* 0x000fe200078e02ff */
[----:B------:R-:W-:-:S02]  /*c6f0*/  IADD3.X R3, PT, PT, R18, UR19, R0, P4, P5 ;  /* 0x0000001312037c10 */ /* 0x000fc4000a7ea400 */
[----:B------:R-:W-:Y:S01]  /*c700*/  SGXT.U32 R19, R19, 0x1 ;  /* 0x000000011313781a */ /* 0x000fe20000000000 */
[----:B------:R0:W-:Y:S01]  /*c710*/  STL.64 [R1+0x348], R30 ;  /* 0x0003481e01007387 */ /* 0x0001e20000100a00 */
[C---:B------:R-:W-:Y:S02]  /*c720*/  IMAD.SHL.U32 R40, R48.reuse, 0x2, RZ ;  /* 0x0000000230287824 */ /* 0x040fe400078e00ff */
[----:B------:R-:W-:Y:S01]  /*c730*/  IMAD.HI R32, R48, 0x2, RZ ;  /* 0x0000000230207827 */ /* 0x000fe200078e02ff */
[----:B------:R-:W-:-:S03]  /*c740*/  LOP3.LUT R19, R19, 0x6c, RZ, 0xfc, !PT ;  /* 0x0000006c13137812 */ /* 0x000fc600078efcff */
[----:B------:R-:W-:Y:S01]  /*c750*/  IMAD R48, R27, R22, RZ ;  /* 0x000000161b307224 */ /* 0x000fe200078e02ff */
[----:B------:R-:W-:Y:S01]  /*c760*/  IADD3 R18, P4, P5, R12, UR18, R33 ;  /* 0x000000120c127c10 */ /* 0x000fe2000fd9e021 */
[----:B0-----:R-:W3:Y:S04]  /*c770*/  LDL.LU.64 R30, [R1+0x650] ;  /* 0x00065000011e7983 */ /* 0x001ee80000300a00 */
[----:B------:R0:W-:Y:S01]  /*c780*/  STL.64 [R1+0x350], R46 ;  /* 0x0003502e01007387 */ /* 0x0001e20000100a00 */
[C---:B------:R-:W-:Y:S01]  /*c790*/  IMAD.SHL.U32 R24, R48.reuse, 0x2, RZ ;  /* 0x0000000230187824 */ /* 0x040fe200078e00ff */
[----:B-1----:R-:W-:Y:S01]  /*c7a0*/  SHF.R.U32.HI R5, RZ, 0x6, R5 ;  /* 0x00000006ff057819 */ /* 0x002fe20000011605 */
[----:B------:R-:W-:-:S04]  /*c7b0*/  IMAD.HI R27, R48, 0x2, RZ ;  /* 0x00000002301b7827 */ /* 0x000fc800078e02ff */
[----:B------:R-:W-:Y:S01]  /*c7c0*/  IMAD R48, R19, R22, RZ ;  /* 0x0000001613307224 */ /* 0x000fe200078e02ff */
[----:B0-----:R-:W3:Y:S04]  /*c7d0*/  LDL.LU.64 R46, [R1+0x648] ;  /* 0x00064800012e7983 */ /* 0x001ee80000300a00 */
[----:B------:R0:W-:Y:S01]  /*c7e0*/  STL.64 [R1+0x358], R2 ;  /* 0x0003580201007387 */ /* 0x0001e20000100a00 */
[--C-:B------:R-:W-:Y:S02]  /*c7f0*/  IADD3.X R19, PT, PT, R37, UR19, R0.reuse, P4, P5 ;  /* 0x0000001325137c10 */ /* 0x100fe4000a7ea400 */
[----:B------:R-:W-:Y:S02]  /*c800*/  IADD3 R36, P4, P5, R36, UR18, R33 ;  /* 0x0000001224247c10 */ /* 0x000fe4000fd9e021 */
[----:B------:R-:W-:Y:S01]  /*c810*/  SGXT.U32 R5, R5, 0x1 ;  /* 0x000000010505781a */ /* 0x000fe20000000000 */
[----:B0-----:R0:W5:Y:S04]  /*c820*/  LDL.LU.64 R2, [R1+0x640] ;  /* 0x0006400001027983 */ /* 0x0011680000300a00 */
[----:B------:R1:W-:Y:S01]  /*c830*/  STL.64 [R1+0x360], R34 ;  /* 0x0003602201007387 */ /* 0x0003e20000100a00 */
[----:B------:R-:W-:-:S03]  /*c840*/  IADD3.X R37, PT, PT, R26, UR19, R0, P4, P5 ;  /* 0x000000131a257c10 */ /* 0x000fc6000a7ea400 */
[----:B------:R0:W-:Y:S01]  /*c850*/  STL.64 [R1+0x368], R18 ;  /* 0x0003681201007387 */ /* 0x0001e20000100a00 */
[----:B-1----:R-:W-:-:S04]  /*c860*/  IADD3 R34, P3, P2, R10, UR18, R33 ;  /* 0x000000120a227c10 */ /* 0x002fc8000fa7e021 */
[----:B------:R-:W-:Y:S01]  /*c870*/  IADD3.X R35, PT, PT, R38, UR19, R0, P3, P2 ;  /* 0x0000001326237c10 */ /* 0x000fe20009fe4400 */
[----:B0-----:R0:W5:Y:S01]  /*c880*/  LDL.LU.64 R18, [R1+0x638] ;  /* 0x0006380001127983 */ /* 0x0011620000300a00 */
[----:B------:R-:W-:-:S03]  /*c890*/  LOP3.LUT R5, R5, 0x70, RZ, 0xfc, !PT ;  /* 0x0000007005057812 */ /* 0x000fc600078efcff */
[----:B------:R0:W5:Y:S01]  /*c8a0*/  LDL.LU R38, [R1+0x630] ;  /* 0x0006300001267983 */ /* 0x0001620000300800 */
[----:B------:R-:W-:-:S03]  /*c8b0*/  IADD3 R4, P3, P2, R4, UR18, R33 ;  /* 0x0000001204047c10 */ /* 0x000fc6000fa7e021 */
[----:B------:R1:W-:Y:S01]  /*c8c0*/  STL.64 [R1+0x370], R34 ;  /* 0x0003702201007387 */ /* 0x0003e20000100a00 */
[C---:B------:R-:W-:Y:S02]  /*c8d0*/  IMAD.SHL.U32 R12, R48.reuse, 0x2, RZ ;  /* 0x00000002300c7824 */ /* 0x040fe400078e00ff */
[----:B------:R-:W-:-:S04]  /*c8e0*/  IMAD.HI R10, R48, 0x2, RZ ;  /* 0x00000002300a7827 */ /* 0x000fc800078e02ff */
[----:B------:R-:W-:Y:S01]  /*c8f0*/  IMAD R48, R5, R22, RZ ;  /* 0x0000001605307224 */ /* 0x000fe200078e02ff */
[----:B------:R-:W-:Y:S01]  /*c900*/  IADD3.X R5, PT, PT, R21, UR19, R0, P3, P2 ;  /* 0x0000001315057c10 */ /* 0x000fe20009fe4400 */
[----:B-1----:R0:W5:Y:S04]  /*c910*/  LDL.LU.64 R34, [R1+0x628] ;  /* 0x0006280001227983 */ /* 0x0021680000300a00 */
[----:B------:R1:W-:Y:S04]  /*c920*/  STL.64 [R1+0x378], R36 ;  /* 0x0003782401007387 */ /* 0x0003e80000100a00 */
[----:B------:R0:W-:Y:S01]  /*c930*/  STL.64 [R1+0x380], R4 ;  /* 0x0003800401007387 */ /* 0x0001e20000100a00 */
[----:B-1----:R-:W-:-:S04]  /*c940*/  IADD3 R36, P4, P5, R11, UR18, R33 ;  /* 0x000000120b247c10 */ /* 0x002fc8000fd9e021 */
[----:B------:R-:W-:Y:S01]  /*c950*/  IADD3.X R37, PT, PT, R42, UR19, R0, P4, P5 ;  /* 0x000000132a257c10 */ /* 0x000fe2000a7ea400 */
[----:B0-----:R0:W5:Y:S04]  /*c960*/  LDL.LU.64 R4, [R1+0x620] ;  /* 0x0006200001047983 */ /* 0x0011680000300a00 */
[----:B------:R1:W-:Y:S02]  /*c970*/  STL.64 [R1+0x388], R36 ;  /* 0x0003882401007387 */ /* 0x0003e40000100a00 */
[----:B-1----:R-:W-:Y:S02]  /*c980*/  IADD3 R36, P4, P5, R25, UR18, R33 ;  /* 0x0000001219247c10 */ /* 0x002fe4000fd9e021 */
[----:B------:R-:W1:Y:S01]  /*c990*/  S2R R25, SR_TID.X ;  /* 0x0000000000197919 */ /* 0x000e620000002100 */
[----:B------:R-:W-:Y:S01]  /*c9a0*/  IMAD.SHL.U32 R26, R48, 0x2, RZ ;  /* 0x00000002301a7824 */ /* 0x000fe200078e00ff */
[----:B--2---:R-:W-:-:S04]  /*c9b0*/  SHF.R.U32.HI R49, RZ, 0x6, R49 ;  /* 0x00000006ff317819 */ /* 0x004fc80000011631 */
[----:B------:R-:W-:-:S04]  /*c9c0*/  SGXT.U32 R49, R49, 0x1 ;  /* 0x000000013131781a */ /* 0x000fc80000000000 */
[----:B------:R-:W-:Y:S01]  /*c9d0*/  LOP3.LUT R49, R49, 0x72, RZ, 0xfc, !PT ;  /* 0x0000007231317812 */ /* 0x000fe200078efcff */
[----:B------:R-:W-:Y:S01]  /*c9e0*/  IMAD.HI R11, R48, 0x2, RZ ;  /* 0x00000002300b7827 */ /* 0x000fe200078e02ff */
[----:B-1----:R-:W-:-:S04]  /*c9f0*/  SHF.R.U32.HI R25, RZ, 0x6, R25 ;  /* 0x00000006ff197819 */ /* 0x002fc80000011619 */
[----:B------:R-:W-:Y:S01]  /*ca00*/  SGXT.U32 R25, R25, 0x1 ;  /* 0x000000011919781a */ /* 0x000fe20000000000 */
[----:B------:R-:W-:-:S03]  /*ca10*/  IMAD R48, R49, R22, RZ ;  /* 0x0000001631307224 */ /* 0x000fc600078e02ff */
[----:B------:R-:W-:Y:S01]  /*ca20*/  LOP3.LUT R25, R25, 0x74, RZ, 0xfc, !PT ;  /* 0x0000007419197812 */ /* 0x000fe200078efcff */
[C---:B------:R-:W-:Y:S02]  /*ca30*/  IMAD.SHL.U32 R42, R48.reuse, 0x2, RZ ;  /* 0x00000002302a7824 */ /* 0x040fe400078e00ff */
[----:B------:R-:W-:-:S04]  /*ca40*/  IMAD.HI R49, R48, 0x2, RZ ;  /* 0x0000000230317827 */ /* 0x000fc800078e02ff */
[----:B------:R-:W-:Y:S02]  /*ca50*/  IMAD R48, R25, R22, RZ ;  /* 0x0000001619307224 */ /* 0x000fe400078e02ff */
[----:B------:R-:W1:Y:S01]  /*ca60*/  S2R R25, SR_TID.X ;  /* 0x0000000000197919 */ /* 0x000e620000002100 */
[C---:B------:R-:W-:Y:S02]  /*ca70*/  IMAD.SHL.U32 R20, R7.reuse, 0x2, RZ ;  /* 0x0000000207147824 */ /* 0x040fe400078e00ff */
[----:B------:R-:W-:-:S03]  /*ca80*/  IMAD.HI R7, R7, 0x2, RZ ;  /* 0x0000000207077827 */ /* 0x000fc600078e02ff */
[--C-:B------:R-:W-:Y:S01]  /*ca90*/  IADD3 R20, P3, P2, R20, UR18, R33.reuse ;  /* 0x0000001214147c10 */ /* 0x100fe2000fa7e021 */
[C---:B------:R-:W-:Y:S02]  /*caa0*/  IMAD.SHL.U32 R6, R23.reuse, 0x2, RZ ;  /* 0x0000000217067824 */ /* 0x040fe400078e00ff */
[----:B------:R-:W-:Y:S01]  /*cab0*/  IMAD.HI R23, R23, 0x2, RZ ;  /* 0x0000000217177827 */ /* 0x000fe200078e02ff */
[----:B------:R-:W-:Y:S02]  /*cac0*/  IADD3.X R21, PT, PT, R7, UR19, R0, P3, P2 ;  /* 0x0000001307157c10 */ /* 0x000fe40009fe4400 */
[----:B------:R-:W-:Y:S01]  /*cad0*/  IADD3 R6, P3, P2, R6, UR18, R33 ;  /* 0x0000001206067c10 */ /* 0x000fe2000fa7e021 */
[----:B------:R-:W-:-:S03]  /*cae0*/  IMAD.SHL.U32 R50, R41, 0x2, RZ ;  /* 0x0000000229327824 */ /* 0x000fc600078e00ff */
[--C-:B------:R-:W-:Y:S01]  /*caf0*/  IADD3.X R7, PT, PT, R23, UR19, R0.reuse, P3, P2 ;  /* 0x0000001317077c10 */ /* 0x100fe20009fe4400 */
[----:B------:R-:W-:Y:S01]  /*cb00*/  IMAD.HI R9, R9, 0x2, RZ ;  /* 0x0000000209097827 */ /* 0x000fe200078e02ff */
[----:B------:R-:W-:Y:S02]  /*cb10*/  IADD3 R22, P3, P2, R50, UR18, R33 ;  /* 0x0000001232167c10 */ /* 0x000fe4000fa7e021 */
[----:B------:R-:W2:Y:S01]  /*cb20*/  LDC R50, c[0x0][0x3a8] ;  /* 0x0000ea00ff327b82 */ /* 0x000ea20000000800 */
[----:B------:R-:W-:Y:S01]  /*cb30*/  IMAD.SHL.U32 R8, R13, 0x2, RZ ;  /* 0x000000020d087824 */ /* 0x000fe200078e00ff */
[----:B------:R-:W-:Y:S01]  /*cb40*/  IADD3.X R37, PT, PT, R9, UR19, R0, P4, P5 ;  /* 0x0000001309257c10 */ /* 0x000fe2000a7ea400 */
[----:B------:R-:W-:-:S03]  /*cb50*/  IMAD.HI R13, R13, 0x2, RZ ;  /* 0x000000020d0d7827 */ /* 0x000fc600078e02ff */
[----:B------:R-:W-:Y:S01]  /*cb60*/  IADD3 R8, P4, P5, R8, UR18, R33 ;  /* 0x0000001208087c10 */ /* 0x000fe2000fd9e021 */
[----:B------:R0:W-:Y:S01]  /*cb70*/  STL.64 [R1+0x390], R20 ;  /* 0x0003901401007387 */ /* 0x0001e20000100a00 */
[----:B------:R-:W-:Y:S02]  /*cb80*/  IMAD.HI R41, R41, 0x2, RZ ;  /* 0x0000000229297827 */ /* 0x000fe400078e02ff */
[----:B------:R-:W-:Y:S02]  /*cb90*/  IADD3.X R9, PT, PT, R13, UR19, R0, P4, P5 ;  /* 0x000000130d097c10 */ /* 0x000fe4000a7ea400 */
[----:B-1----:R-:W-:Y:S01]  /*cba0*/  SHF.R.U32.HI R25, RZ, 0x6, R25 ;  /* 0x00000006ff197819 */ /* 0x002fe20000011619 */
[----:B0-----:R0:W5:Y:S04]  /*cbb0*/  LDL.LU.64 R20, [R1+0x618] ;  /* 0x0006180001147983 */ /* 0x0011680000300a00 */
[----:B------:R1:W-:Y:S01]  /*cbc0*/  STL.64 [R1+0x398], R36 ;  /* 0x0003982401007387 */ /* 0x0003e20000100a00 */
[----:B------:R-:W-:-:S02]  /*cbd0*/  SGXT.U32 R25, R25, 0x1 ;  /* 0x000000011919781a */ /* 0x000fc40000000000 */
[--C-:B------:R-:W-:Y:S02]  /*cbe0*/  IADD3.X R23, PT, PT, R41, UR19, R0.reuse, P3, P2 ;  /* 0x0000001329177c10 */ /* 0x100fe40009fe4400 */
[--C-:B------:R-:W-:Y:S01]  /*cbf0*/  IADD3 R40, P3, P2, R40, UR18, R33.reuse ;  /* 0x0000001228287c10 */ /* 0x100fe2000fa7e021 */
[----:B-1----:R0:W5:Y:S04]  /*cc00*/  LDL.LU.64 R36, [R1+0x610] ;  /* 0x0006100001247983 */ /* 0x0021680000300a00 */
[----:B------:R1:W-:Y:S01]  /*cc10*/  STL.64 [R1+0x3a0], R6 ;  /* 0x0003a00601007387 */ /* 0x0003e20000100a00 */
[----:B------:R-:W-:Y:S01]  /*cc20*/  LOP3.LUT R25, R25, 0x76, RZ, 0xfc, !PT ;  /* 0x0000007619197812 */ /* 0x000fe200078efcff */
[----:B------:R-:W-:Y:S01]  /*cc30*/  IMAD.HI R13, R48, 0x2, RZ ;  /* 0x00000002300d7827 */ /* 0x000fe200078e02ff */
[----:B------:R-:W-:Y:S01]  /*cc40*/  IADD3.X R41, PT, PT, R32, UR19, R0, P3, P2 ;  /* 0x0000001320297c10 */ /* 0x000fe20009fe4400 */
[----:B-1----:R0:W5:Y:S04]  /*cc50*/  LDL.LU.64 R6, [R1+0x608] ;  /* 0x0006080001067983 */ /* 0x0021680000300a00 */
[----:B------:R1:W-:Y:S04]  /*cc60*/  STL.64 [R1+0x3a8], R8 ;  /* 0x0003a80801007387 */ /* 0x0003e80000100a00 */
[----:B------:R0:W-:Y:S01]  /*cc70*/  STL.64 [R1+0x3b0], R22 ;  /* 0x0003b01601007387 */ /* 0x0001e20000100a00 */
[----:B-1----:R-:W-:Y:S01]  /*cc80*/  IADD3 R8, P4, P5, R51, UR18, R33 ;  /* 0x0000001233087c10 */ /* 0x002fe2000fd9e021 */
[----:B------:R-:W-:-:S03]  /*cc90*/  IMAD.SHL.U32 R51, R48, 0x2, RZ ;  /* 0x0000000230337824 */ /* 0x000fc600078e00ff */
[----:B------:R-:W-:Y:S01]  /*cca0*/  IADD3.X R9, PT, PT, R39, UR19, R0, P4, P5 ;  /* 0x0000001327097c10 */ /* 0x000fe2000a7ea400 */
[----:B0-----:R0:W5:Y:S01]  /*ccb0*/  LDL.LU.64 R22, [R1+0x600] ;  /* 0x0006000001167983 */ /* 0x0011620000300a00 */
[----:B--2---:R-:W-:-:S03]  /*ccc0*/  IMAD R48, R25, R50, RZ ;  /* 0x0000003219307224 */ /* 0x004fc600078e02ff */
[----:B------:R0:W5:Y:S04]  /*ccd0*/  LDL.LU R39, [R1+0x5f8] ;  /* 0x0005f80001277983 */ /* 0x0001680000300800 */
[----:B------:R1:W-:Y:S01]  /*cce0*/  STL.64 [R1+0x3b8], R8 ;  /* 0x0003b80801007387 */ /* 0x0003e20000100a00 */
[----:B------:R-:W-:-:S03]  /*ccf0*/  IMAD.SHL.U32 R50, R48, 0x2, RZ ;  /* 0x0000000230327824 */ /* 0x000fc600078e00ff */
[----:B-1----:R0:W5:Y:S04]  /*cd00*/  LDL.LU.64 R8, [R1+0x5f0] ;  /* 0x0005f00001087983 */ /* 0x0021680000300a00 */
[----:B------:R1:W-:Y:S01]  /*cd10*/  STL.64 [R1+0x3c0], R40 ;  /* 0x0003c02801007387 */ /* 0x0003e20000100a00 */
[----:B------:R-:W-:Y:S02]  /*cd20*/  IADD3 R24, P4, P5, R24, UR18, R33 ;  /* 0x0000001218187c10 */ /* 0x000fe4000fd9e021 */
[----:B----4-:R-:W-:Y:S01]  /*cd30*/  SHF.R.U32.HI R43, RZ, 0x6, R43 ;  /* 0x00000006ff2b7819 */ /* 0x010fe2000001162b */
[----:B------:R-:W2:Y:S01]  /*cd40*/  LDL R32, [R1+0x568] ;  /* 0x0005680001207983 */ /* 0x000ea20000100800 */
[----:B-1----:R-:W-:Y:S01]  /*cd50*/  IADD3 R40, P3, P2, R12, UR18, R33 ;  /* 0x000000120c287c10 */ /* 0x002fe2000fa7e021 */
[----:B------:R-:W-:-:S02]  /*cd60*/  IMAD.HI R12, R48, 0x2, RZ ;  /* 0x00000002300c7827 */ /* 0x000fc400078e02ff */
[----:B------:R-:W1:Y:S01]  /*cd70*/  LDC R48, c[0x0][0x3a8] ;  /* 0x0000ea00ff307b82 */ /* 0x000e620000000800 */
[--C-:B------:R-:W-:Y:S02]  /*cd80*/  IADD3.X R25, PT, PT, R27, UR19, R0.reuse, P4, P5 ;  /* 0x000000131b197c10 */ /* 0x100fe4000a7ea400 */
[----:B------:R-:W-:Y:S02]  /*cd90*/  SGXT.U32 R43, R43, 0x1 ;  /* 0x000000012b2b781a */ /* 0x000fe40000000000 */
[----:B------:R-:W-:Y:S02]  /*cda0*/  IADD3 R26, P4, P5, R26, UR18, R33 ;  /* 0x000000121a1a7c10 */ /* 0x000fe4000fd9e021 */
[--C-:B------:R-:W-:Y:S01]  /*cdb0*/  IADD3.X R41, PT, PT, R10, UR19, R0.reuse, P3, P2 ;  /* 0x000000130a297c10 */ /* 0x100fe20009fe4400 */
[----:B------:R4:W-:Y:S01]  /*cdc0*/  STL.64 [R1+0x3c8], R24 ;  /* 0x0003c81801007387 */ /* 0x0009e20000100a00 */
[----:B------:R-:W-:Y:S02]  /*cdd0*/  LOP3.LUT R43, R43, 0x78, RZ, 0xfc, !PT ;  /* 0x000000782b2b7812 */ /* 0x000fe400078efcff */
[----:B------:R-:W-:-:S02]  /*cde0*/  IADD3.X R27, PT, PT, R11, UR19, R0, P4, P5 ;  /* 0x000000130b1b7c10 */ /* 0x000fc4000a7ea400 */
[----:B------:R-:W-:Y:S01]  /*cdf0*/  IADD3 R42, P3, P2, R42, UR18, R33 ;  /* 0x000000122a2a7c10 */ /* 0x000fe2000fa7e021 */
[----:B----4-:R0:W5:Y:S04]  /*ce00*/  LDL.LU.64 R24, [R1+0x5e8] ;  /* 0x0005e80001187983 */ /* 0x0101680000300a00 */
[----:B------:R0:W5:Y:S01]  /*ce10*/  LDL.LU R10, [R1+0x5e0] ;  /* 0x0005e000010a7983 */ /* 0x0001620000300800 */
[----:B-1----:R-:W-:-:S03]  /*ce20*/  IMAD R48, R43, R48, RZ ;  /* 0x000000302b307224 */ /* 0x002fc600078e02ff */
[----:B------:R1:W-:Y:S01]  /*ce30*/  STL.64 [R1+0x3d0], R40 ;  /* 0x0003d02801007387 */ /* 0x0003e20000100a00 */
[----:B------:R-:W-:-:S03]  /*ce40*/  IADD3.X R43, PT, PT, R49, UR19, R0, P3, P2 ;  /* 0x00000013312b7c10 */ /* 0x000fc60009fe4400 */
[----:B-1----:R0:W5:Y:S04]  /*ce50*/  LDL.LU.64 R40, [R1+0x5d8] ;  /* 0x0005d80001287983 */ /* 0x0021680000300a00 */
[----:B------:R0:W5:Y:S04]  /*ce60*/  LDL.LU R11, [R1+0x5d4] ;  /* 0x0005d400010b7983 */ /* 0x0001680000300800 */
[----:B------:R-:W-:Y:S04]  /*ce70*/  STL.64 [R1+0x3d8], R26 ;  /* 0x0003d81a01007387 */ /* 0x000fe80000100a00 */
[----:B------:R-:W4:Y:S04]  /*ce80*/  LDL.LU R49, [R1+0x5d0] ;  /* 0x0005d00001317983 */ /* 0x000f280000300800 */
[----:B------:R1:W-:Y:S02]  /*ce90*/  STL.64 [R1+0x3e0], R42 ;  /* 0x0003e02a01007387 */ /* 0x0003e40000100a00 */
[--C-:B-1----:R-:W-:Y:S01]  /*cea0*/  IADD3 R42, P3, P2, R50, UR18, R33.reuse ;  /* 0x00000012322a7c10 */ /* 0x102fe2000fa7e021 */
[----:B------:R-:W1:Y:S01]  /*ceb0*/  LDC R43, c[0x0][0x3a8] ;  /* 0x0000ea00ff2b7b82 */ /* 0x000e620000000800 */
[----:B------:R-:W0:Y:S01]  /*cec0*/  S2R R50, SR_TID.X ;  /* 0x0000000000327919 */ /* 0x000e220000002100 */
[----:B------:R-:W-:Y:S01]  /*ced0*/  IADD3 R26, P4, P5, R51, UR18, R33 ;  /* 0x00000012331a7c10 */ /* 0x000fe2000fd9e021 */
[----:B------:R-:W-:-:S02]  /*cee0*/  IMAD.MOV.U32 R27, RZ, RZ, R13 ;  /* 0x000000ffff1b7224 */ /* 0x000fc400078e000d */
[C---:B------:R-:W-:Y:S02]  /*cef0*/  IMAD.SHL.U32 R51, R48.reuse, 0x2, RZ ;  /* 0x0000000230337824 */ /* 0x040fe400078e00ff */
[----:B------:R-:W-:Y:S01]  /*cf00*/  IMAD.HI R13, R48, 0x2, RZ ;  /* 0x00000002300d7827 */ /* 0x000fe200078e02ff */
[----:B------:R-:W-:-:S05]  /*cf10*/  IADD3.X R27, PT, PT, R27, UR19, R0, P4, P5 ;  /* 0x000000131b1b7c10 */ /* 0x000fca000a7ea400 */
[----:B------:R0:W-:Y:S02]  /*cf20*/  STL.64 [R1+0x3e8], R26 ;  /* 0x0003e81a01007387 */ /* 0x0001e40000100a00 */
[--C-:B0-----:R-:W-:Y:S02]  /*cf30*/  SHF.R.U32.HI R48, RZ, 0x6, R50.reuse ;  /* 0x00000006ff307819 */ /* 0x101fe40000011632 */
[----:B------:R-:W-:Y:S02]  /*cf40*/  SHF.R.U32.HI R50, RZ, 0x6, R50 ;  /* 0x00000006ff327819 */ /* 0x000fe40000011632 */
[----:B------:R-:W-:Y:S02]  /*cf50*/  SGXT.U32 R48, R48, 0x1 ;  /* 0x000000013030781a */ /* 0x000fe40000000000 */
[----:B------:R-:W-:Y:S02]  /*cf60*/  SGXT.U32 R50, R50, 0x1 ;  /* 0x000000013232781a */ /* 0x000fe40000000000 */
[----:B------:R-:W-:-:S02]  /*cf70*/  LOP3.LUT R48, R48, 0x7c, RZ, 0xfc, !PT ;  /* 0x0000007c30307812 */ /* 0x000fc400078efcff */
[----:B------:R-:W-:-:S03]  /*cf80*/  LOP3.LUT R50, R50, 0x7a, RZ, 0xfc, !PT ;  /* 0x0000007a32327812 */ /* 0x000fc600078efcff */
[-C--:B-1----:R-:W-:Y:S02]  /*cf90*/  IMAD R48, R48, R43.reuse, RZ ;  /* 0x0000002b30307224 */ /* 0x082fe400078e02ff */
[----:B------:R-:W-:Y:S01]  /*cfa0*/  IMAD R50, R50, R43, RZ ;  /* 0x0000002b32327224 */ /* 0x000fe200078e02ff */
[----:B------:R-:W-:Y:S02]  /*cfb0*/  IADD3 R26, P4, P5, R51, UR18, R33 ;  /* 0x00000012331a7c10 */ /* 0x000fe4000fd9e021 */
[--C-:B------:R-:W-:Y:S01]  /*cfc0*/  IADD3.X R43, PT, PT, R12, UR19, R0.reuse, P3, P2 ;  /* 0x000000130c2b7c10 */ /* 0x100fe20009fe4400 */
[----:B------:R-:W-:Y:S02]  /*cfd0*/  IMAD.SHL.U32 R51, R50, 0x2, RZ ;  /* 0x0000000232337824 */ /* 0x000fe400078e00ff */
[----:B------:R-:W-:Y:S01]  /*cfe0*/  IMAD.SHL.U32 R12, R48, 0x2, RZ ;  /* 0x00000002300c7824 */ /* 0x000fe200078e00ff */
[----:B------:R-:W-:Y:S01]  /*cff0*/  IADD3.X R27, PT, PT, R13, UR19, R0, P4, P5 ;  /* 0x000000130d1b7c10 */ /* 0x000fe2000a7ea400 */
[----:B------:R0:W-:Y:S01]  /*d000*/  STL.64 [R1+0x3f0], R42 ;  /* 0x0003f02a01007387 */ /* 0x0001e20000100a00 */
[----:B------:R-:W-:-:S02]  /*d010*/  IMAD.HI R50, R50, 0x2, RZ ;  /* 0x0000000232327827 */ /* 0x000fc400078e02ff */
[--C-:B------:R-:W-:Y:S02]  /*d020*/  IADD3 R12, P4, P5, R12, UR18, R33.reuse ;  /* 0x000000120c0c7c10 */ /* 0x100fe4000fd9e021 */
[----:B------:R-:W-:Y:S01]  /*d030*/  IMAD.HI R48, R48, 0x2, RZ ;  /* 0x0000000230307827 */ /* 0x000fe200078e02ff */
[----:B0-----:R-:W-:-:S04]  /*d040*/  IADD3 R42, P3, P2, R51, UR18, R33 ;  /* 0x00000012332a7c10 */ /* 0x001fc8000fa7e021 */
[--C-:B------:R-:W-:Y:S02]  /*d050*/  IADD3.X R13, PT, PT, R48, UR19, R0.reuse, P4, P5 ;  /* 0x00000013300d7c10 */ /* 0x100fe4000a7ea400 */
[----:B------:R-:W-:Y:S02]  /*d060*/  IADD3.X R43, PT, PT, R50, UR19, R0, P3, P2 ;  /* 0x00000013322b7c10 */ /* 0x000fe40009fe4400 */
[----:B---3--:R-:W-:Y:S02]  /*d070*/  IADD3 R50, P5, PT, R28, UR18, RZ ;  /* 0x000000121c327c10 */ /* 0x008fe4000ffbe0ff */
[----:B------:R-:W-:Y:S01]  /*d080*/  IADD3 R28, P3, PT, R15, UR18, RZ ;  /* 0x000000120f1c7c10 */ /* 0x000fe2000ff7e0ff */
[----:B------:R0:W-:Y:S01]  /*d090*/  STL.64 [R1+0x3f8], R26 ;  /* 0x0003f81a01007387 */ /* 0x0001e20000100a00 */
[----:B------:R-:W-:Y:S02]  /*d0a0*/  IADD3 R14, P2, PT, R14, UR18, RZ ;  /* 0x000000120e0e7c10 */ /* 0x000fe4000ff5e0ff */
[----:B------:R-:W-:-:S02]  /*d0b0*/  IADD3.X R51, PT, PT, R17, UR19, RZ, P5, !PT ;  /* 0x0000001311337c10 */ /* 0x000fc4000affe4ff */
[----:B------:R-:W-:Y:S01]  /*d0c0*/  IADD3.X R15, PT, PT, R45, UR19, RZ, P2, !PT ;  /* 0x000000132d0f7c10 */ /* 0x000fe200097fe4ff */
[----:B0-----:R0:W5:Y:S04]  /*d0d0*/  LDL.LU.64 R26, [R1+0x5c8] ;  /* 0x0005c800011a7983 */ /* 0x0011680000300a00 */
[----:B------:R1:W-:Y:S01]  /*d0e0*/  STL.64 [R1+0x400], R42 ;  /* 0x0004002a01007387 */ /* 0x0003e20000100a00 */
[----:B------:R-:W-:-:S03]  /*d0f0*/  IADD3 R16, P5, PT, R16, UR18, RZ ;  /* 0x0000001210107c10 */ /* 0x000fc6000ffbe0ff */
[----:B-1----:R0:W5:Y:S04]  /*d100*/  LDL.LU.64 R42, [R1+0x5c0] ;  /* 0x0005c000012a7983 */ /* 0x0021680000300a00 */
[----:B------:R1:W-:Y:S01]  /*d110*/  STL.64 [R1+0x408], R12 ;  /* 0x0004080c01007387 */ /* 0x0003e20000100a00 */
[----:B------:R-:W-:-:S03]  /*d120*/  IADD3.X R17, PT, PT, R47, UR19, RZ, P5, !PT ;  /* 0x000000132f117c10 */ /* 0x000fc6000affe4ff */
[----:B-1----:R0:W5:Y:S01]  /*d130*/  LDL.LU.64 R12, [R1+0x5b8] ;  /* 0x0005b800010c7983 */ /* 0x0021620000300a00 */
[----:B--2---:R-:W-:-:S04]  /*d140*/  SHF.R.S32.HI R0, RZ, 0x1f, R32 ;  /* 0x0000001fff007819 */ /* 0x004fc80000011420 */
[----:B------:R-:W-:-:S04]  /*d150*/  LEA.HI R0, R0, R32, RZ, 0x7 ;  /* 0x0000002000007211 */ /* 0x000fc800078f38ff */
[----:B------:R-:W-:-:S04]  /*d160*/  SHF.R.S32.HI R48, RZ, 0x7, R0 ;  /* 0x00000007ff307819 */ /* 0x000fc80000011400 */
[----:B------:R-:W-:Y:S02]  /*d170*/  VIMNMX R33, PT, PT, R48, 0x1, !PT ;  /* 0x0000000130217848 */ /* 0x000fe40007fe0100 */
[----:B------:R-:W-:Y:S02]  /*d180*/  IADD3 R48, P4, PT, R29, UR18, RZ ;  /* 0x000000121d307c10 */ /* 0x000fe4000ff9e0ff */
[----:B------:R-:W-:Y:S02]  /*d190*/  IADD3.X R29, PT, PT, R44, UR19, RZ, P3, !PT ;  /* 0x000000132c1d7c10 */ /* 0x000fe40009ffe4ff */
[----:B------:R0:W5:Y:S04]  /*d1a0*/  LDL.LU R44, [R1+0x5b0] ;  /* 0x0005b000012c7983 */ /* 0x0001680000300800 */
[----:B------:R1:W-:Y:S01]  /*d1b0*/  STL.64 [R1], R28 ;  /* 0x0000001c01007387 */ /* 0x0003e20000100a00 */
[----:B------:R-:W-:Y:S01]  /*d1c0*/  VIADD R33, R33, 0xffffffff ;  /* 0xffffffff21217836 */ /* 0x000fe20000000000 */
[----:B------:R-:W-:-:S02]  /*d1d0*/  ISETP.LT.OR P2, PT, R32, 0x80, P0 ;  /* 0x000000802000780c */ /* 0x000fc40000741670 */
[----:B-1----:R0:W5:Y:S04]  /*d1e0*/  LDL.LU.64 R28, [R1+0x5a8] ;  /* 0x0005a800011c7983 */ /* 0x0021680000300a00 */
[----:B------:R0:W5:Y:S04]  /*d1f0*/  LDL.LU R45, [R1+0x5a0] ;  /* 0x0005a000012d7983 */ /* 0x0001680000300800 */
[----:B------:R1:W-:Y:S01]  /*d200*/  STL.64 [R1+0x8], R14 ;  /* 0x0000080e01007387 */ /* 0x0003e20000100a00 */
[----:B------:R-:W-:-:S03]  /*d210*/  ISETP.NE.U32.AND P3, PT, R33, RZ, PT ;  /* 0x000000ff2100720c */ /* 0x000fc60003f65070 */
[----:B-1----:R0:W5:Y:S01]  /*d220*/  LDL.LU.64 R14, [R1+0x598] ;  /* 0x00059800010e7983 */ /* 0x0021620000300a00 */
[----:B----4-:R-:W-:Y:S01]  /*d230*/  IMAD.SHL.U32 R0, R49, 0x80, RZ ;  /* 0x0000008031007824 */ /* 0x010fe200078e00ff */
[----:B------:R-:W-:Y:S02]  /*d240*/  IADD3.X R49, PT, PT, R31, UR19, RZ, P4, !PT ;  /* 0x000000131f317c10 */ /* 0x000fe4000a7fe4ff */
[----:B------:R-:W-:-:S04]  /*d250*/  IADD3 R30, P4, PT, R30, UR18, RZ ;  /* 0x000000121e1e7c10 */ /* 0x000fc8000ff9e0ff */
[----:B------:R-:W-:Y:S02]  /*d260*/  IADD3.X R31, PT, PT, R46, UR19, RZ, P4, !PT ;  /* 0x000000132e1f7c10 */ /* 0x000fe4000a7fe4ff */
[----:B------:R0:W5:Y:S04]  /*d270*/  LDL.LU R46, [R1+0x590] ;  /* 0x00059000012e7983 */ /* 0x0001680000300800 */
[----:B------:R1:W-:Y:S04]  /*d280*/  STL.64 [R1+0x10], R30 ;  /* 0x0000101e01007387 */ /* 0x0003e80000100a00 */
[----:B-1----:R0:W5:Y:S04]  /*d290*/  LDL.LU.64 R30, [R1+0x588] ;  /* 0x00058800011e7983 */ /* 0x0021680000300a00 */
[----:B------:R0:W5:Y:S04]  /*d2a0*/  LDL.LU R47, [R1+0x580] ;  /* 0x00058000012f7983 */ /* 0x0001680000300800 */
[----:B------:R1:W-:Y:S04]  /*d2b0*/  STL.64 [R1+0x18], R16 ;  /* 0x0000181001007387 */ /* 0x0003e80000100a00 */
[----:B-1----:R0:W5:Y:S04]  /*d2c0*/  LDL.LU.64 R16, [R1+0x578] ;  /* 0x0005780001107983 */ /* 0x0021680000300a00 */
[----:B------:R1:W-:Y:S04]  /*d2d0*/  STL [R1+0xd0], R33 ;  /* 0x0000d02101007387 */ /* 0x0003e80000100800 */
[----:B------:R0:W5:Y:S04]  /*d2e0*/  LDL.LU R32, [R1+0x574] ;  /* 0x0005740001207983 */ /* 0x0001680000300800 */
[----:B-1----:R0:W5:Y:S01]  /*d2f0*/  LDL.LU R33, [R1+0x570] ;  /* 0x0005700001217983 */ /* 0x0021620000300800 */
[----:B------:R-:W-:-:S02]  /*d300*/  USHF.R.U32.HI UR7, URZ, 0x4, UR7 ;  /* 0x00000004ff077899 */ /* 0x000fc40008011607 */
[----:B------:R-:W-:Y:S02]  /*d310*/  USHF.R.U32.HI UR8, URZ, 0x4, UR8 ;  /* 0x00000004ff087899 */ /* 0x000fe40008011608 */
[----:B------:R-:W-:Y:S02]  /*d320*/  USGXT.U32 UR16, UR7, 0xe ;  /* 0x0000000e0710789a */ /* 0x000fe40008000000 */
[----:B------:R-:W-:Y:S02]  /*d330*/  USGXT.U32 UR14, UR8, 0xe ;  /* 0x0000000e080e789a */ /* 0x000fe40008000000 */
[----:B------:R-:W-:Y:S02]  /*d340*/  UIADD3 UR24, UP1, UPT, UR16, 0x80, URZ ;  /* 0x0000008010187890 */ /* 0x000fe4000ff3e0ff */
[----:B------:R-:W-:Y:S02]  /*d350*/  UIADD3 UR26, UP2, UPT, UR14, 0x2, URZ ;  /* 0x000000020e1a7890 */ /* 0x000fe4000ff5e0ff */
[----:B------:R-:W-:-:S02]  /*d360*/  UIADD3.X UR25, UPT, UPT, UR4, 0x40004040, URZ, UP1, !UPT ;  /* 0x4000404004197890 */ /* 0x000fc40008ffe4ff */
[----:B------:R-:W-:Y:S01]  /*d370*/  UIADD3.X UR27, UPT, UPT, UR5, 0x40004040, URZ, UP2, !UPT ;  /* 0x40004040051b7890 */ /* 0x000fe200097fe4ff */
[----:B0-----:R-:W-:Y:S11]  /*d380*/  @P2 BRA `(.L_x_6) ;  /* 0x0000000000d42947 */ /* 0x001ff60003800000 */
[----:B------:R-:W-:Y:S02]  /*d390*/  USHF.R.U32.HI UR18, URZ, 0x4, UR11 ;  /* 0x00000004ff127899 */ /* 0x000fe4000801160b */
[----:B------:R-:W-:Y:S02]  /*d3a0*/  UIADD3 UR7, UPT, UPT, UR11, 0x4000, URZ ;  /* 0x000040000b077890 */ /* 0x000fe4000fffe0ff */
[----:B------:R-:W-:Y:S02]  /*d3b0*/  USGXT.U32 UR18, UR18, 0xe ;  /* 0x0000000e1212789a */ /* 0x000fe40008000000 */
[----:B------:R-:W-:Y:S02]  /*d3c0*/  USHF.R.U32.HI UR7, URZ, 0x4, UR7 ;  /* 0x00000004ff077899 */ /* 0x000fe40008011607 */
[----:B------:R-:W-:Y:S02]  /*d3d0*/  UIADD3 UR38, UP1, UPT, UR18, 0x80, URZ ;  /* 0x0000008012267890 */ /* 0x000fe4000ff3e0ff */
[----:B------:R-:W-:Y:S01]  /*d3e0*/  USGXT.U32 UR20, UR7, 0xe ;  /* 0x0000000e0714789a */ /* 0x000fe20008000000 */
[----:B------:R-:W-:Y:S01]  /*d3f0*/  UMOV UR5, URZ ;  /* 0x000000ff00057c82 */ /* 0x000fe20008000000 */
[----:B------:R-:W-:Y:S01]  /*d400*/  UMOV UR8, URZ ;  /* 0x000000ff00087c82 */ /* 0x000fe20008000000 */
[----:B------:R-:W-:-:S02]  /*d410*/  UIADD3.X UR39, UPT, UPT, UR5, 0x40004040, URZ, UP1, !UPT ;  /* 0x4000404005277890 */ /* 0x000fc40008ffe4ff */
[----:B------:R-:W-:Y:S02]  /*d420*/  UIADD3 UR46, UP1, UPT, UR20, 0x2, URZ ;  /* 0x00000002142e7890 */ /* 0x000fe4000ff3e0ff */
[----:B------:R-:W-:Y:S02]  /*d430*/  UIADD3.64 UR48, UPT, UPT, UR38, 0x80, URZ ;  /* 0x0000008026307897 */ /* 0x000fe4000fffe0ff */
[----:B------:R-:W-:Y:S02]  /*d440*/  UIADD3.X UR47, UPT, UPT, UR8, 0x40004040, URZ, UP1, !UPT ;  /* 0x40004040082f7890 */ /* 0x000fe40008ffe4ff */
[----:B------:R-:W-:Y:S02]  /*d450*/  UIADD3.64 UR52, UPT, UPT, UR38, 0x100, URZ ;  /* 0x0000010026347897 */ /* 0x000fe4000fffe0ff */
[----:B------:R-:W-:Y:S02]  /*d460*/  UIADD3.64 UR50, UPT, UPT, UR46, 0x2, URZ ;  /* 0x000000022e327897 */ /* 0x000fe4000fffe0ff */
[----:B------:R-:W-:-:S02]  /*d470*/  UIADD3.64 UR54, UPT, UPT, UR46, 0x4, URZ ;  /* 0x000000042e367897 */ /* 0x000fc4000fffe0ff */
[----:B------:R-:W-:Y:S02]  /*d480*/  UIADD3.64 UR56, UPT, UPT, UR38, 0x180, URZ ;  /* 0x0000018026387897 */ /* 0x000fe4000fffe0ff */
[----:B------:R-:W-:Y:S02]  /*d490*/  UIADD3.64 UR58, UPT, UPT, UR46, 0x1fe, URZ ;  /* 0x000001fe2e3a7897 */ /* 0x000fe4000fffe0ff */
[----:B------:R-:W-:Y:S02]  /*d4a0*/  UIADD3.64 UR60, UPT, UPT, UR38, 0x200, URZ ;  /* 0x00000200263c7897 */ /* 0x000fe4000fffe0ff */
[----:B------:R-:W-:Y:S02]  /*d4b0*/  UIADD3.64 UR62, UPT, UPT, UR46, 0x200, URZ ;  /* 0x000002002e3e7897 */ /* 0x000fe4000fffe0ff */
[----:B------:R-:W-:Y:S02]  /*d4c0*/  UIADD3.64 UR64, UPT, UPT, UR38, 0x280, URZ ;  /* 0x0000028026407897 */ /* 0x000fe4000fffe0ff */
[----:B------:R-:W-:Y:S01]  /*d4d0*/  UIADD3.64 UR66, UPT, UPT, UR46, 0x202, URZ ;  /* 0x000002022e427897 */ /* 0x000fe2000fffe0ff */
[----:B------:R-:W-:Y:S01]  /*d4e0*/  UMOV UR32, 0x0 ;  /* 0x0000000000207882 */ /* 0x000fe20000000000 */
[----:B------:R-:W-:Y:S01]  /*d4f0*/  UMOV UR33, 0x4108490 ;  /* 0x0410849000217882 */ /* 0x000fe20000000000 */
[----:B------:R-:W-:Y:S01]  /*d500*/  UIADD3.64 UR68, UPT, UPT, UR38, 0x300, URZ ;  /* 0x0000030026447897 */ /* 0x000fe2000fffe0ff */
[----:B------:R-:W-:Y:S01]  /*d510*/  UMOV UR19, 0x40004040 ;  /* 0x4000404000137882 */ /* 0x000fe20000000000 */
[----:B------:R-:W-:Y:S01]  /*d520*/  UIADD3.64 UR70, UPT, UPT, UR46, 0x204, URZ ;  /* 0x000002042e467897 */ /* 0x000fe2000fffe0ff */
[----:B------:R-:W-:Y:S01]  /*d530*/  UMOV UR21, 0x40004040 ;  /* 0x4000404000157882 */ /* 0x000fe20000000000 */
[----:B------:R-:W-:Y:S01]  /*d540*/  UMOV UR30, 0x0 ;  /* 0x00000000001e7882 */ /* 0x000fe20000000000 */
[----:B------:R-:W-:Y:S01]  /*d550*/  UMOV UR31, 0x4108490 ;  /* 0x04108490001f7882 */ /* 0x000fe20000000000 */
[----:B------:R-:W-:Y:S01]  /*d560*/  UMOV UR28, 0x0 ;  /* 0x00000000001c7882 */ /* 0x000fe20000000000 */
[----:B------:R-:W-:Y:S01]  /*d570*/  UMOV UR29, 0x4108490 ;  /* 0x04108490001d7882 */ /* 0x000fe20000000000 */
[----:B------:R0:W-:Y:S01]  /*d580*/  UTCHMMA gdesc[UR18], gdesc[UR20], tmem[UR9], tmem[UR32], idesc[UR33], !UPT ;  /* 0x00ff2014120075ea */ /* 0x0001e2000f800009 */
[----:B------:R-:W-:Y:S01]  /*d590*/  UMOV UR36, 0x0 ;  /* 0x0000000000247882 */ /* 0x000fe20000000000 */
[----:B------:R-:W-:Y:S01]  /*d5a0*/  UMOV UR37, 0x4108490 ;  /* 0x0410849000257882 */ /* 0x000fe20000000000 */
[----:B------:R0:W-:Y:S01]  /*d5b0*/  UTCHMMA gdesc[UR38], gdesc[UR46], tmem[UR9], tmem[UR30], idesc[UR31], UPT ;  /* 0x00ff1e2e260075ea */ /* 0x0001e2000b800009 */
        /* <DEDUP_REMOVED lines=8> */
[----:B------:R-:W-:Y:S01]  /*d640*/  UMOV UR7, URZ ;  /* 0x000000ff00077c82 */ /* 0x000fe20008000000 */
[----:B------:R0:W-:Y:S01]  /*d650*/  UTCHMMA gdesc[UR56], gdesc[UR58], tmem[UR9], tmem[UR34], idesc[UR35], UPT ;  /* 0x00ff223a380075ea */ /* 0x0001e2000b800009 */
[----:B------:R-:W-:Y:S01]  /*d660*/  UMOV UR44, 0x0 ;  /* 0x00000000002c7882 */ /* 0x000fe20000000000 */
[----:B------:R-:W-:Y:S01]  /*d670*/  UMOV UR45, 0x4108490 ;  /* 0x04108490002d7882 */ /* 0x000fe20000000000 */
[----:B------:R0:W-:Y:S01]  /*d680*/  UTCHMMA gdesc[UR60], gdesc[UR62], tmem[UR9], tmem[UR42], idesc[UR43], UPT ;  /* 0x00ff2a3e3c0075ea */ /* 0x0001e2000b800009 */
[----:B------:R-:W-:Y:S01]  /*d690*/  UMOV UR6, UR6 ;  /* 0x0000000600067c82 */ /* 0x000fe20008000000 */
[----:B------:R0:W-:Y:S01]  /*d6a0*/  UTCHMMA gdesc[UR64], gdesc[UR66], tmem[UR9], tmem[UR40], idesc[UR41], UPT ;  /* 0x00ff2842400075ea */ /* 0x0001e2000b800009 */
[----:B------:R0:W-:Y:S01]  /*d6b0*/  UTCHMMA gdesc[UR68], gdesc[UR70], tmem[UR9], tmem[UR44], idesc[UR45], UPT ;  /* 0x00ff2c46440075ea */ /* 0x0001e2000b800009 */
[----:B------:R0:W-:Y:S01]  /*d6c0*/  UTCBAR [UR6], URZ ;  /* 0x000000ff060073e9 */ /* 0x0001e200080000ff */
[----:B------:R-:W-:Y:S01]  /*d6d0*/  NOP ;  /* 0x0000000000007918 */ /* 0x000fe20000000000 */
.L_x_6:
[----:B------:R-:W-:Y:S05]  /*d6e0*/  @!P3 BRA `(.L_x_7) ;  /* 0x000000700000b947 */ /* 0x000fea0003800000 */
[----:B------:R1:W-:Y:S01]  /*d6f0*/  STL [R1+0x570], R0 ;  /* 0x0005700001007387 */ /* 0x0003e20000100800 */
[----:B------:R-:W2:Y:S01]  /*d700*/  LDCU UR8, c[0x0][0x3a0] ;  /* 0x00007400ff0877ac */ /* 0x000ea20008000800 */
[----:B0-----:R-:W-:Y:S02]  /*d710*/  UIADD3.64 UR20, UPT, UPT, UR24, 0x80, URZ ;  /* 0x0000008018147897 */ /* 0x001fe4000fffe0ff */
[----:B------:R-:W-:Y:S02]  /*d720*/  UIADD3.64 UR28, UPT, UPT, UR26, 0x2, URZ ;  /* 0x000000021a1c7897 */ /* 0x000fe4000fffe0ff */
[----:B------:R-:W-:Y:S01]  /*d730*/  UIADD3.64 UR30, UPT, UPT, UR24, 0x100, URZ ;  /* 0x00000100181e7897 */ /* 0x000fe2000fffe0ff */
[----:B-1----:R-:W3:Y:S01]  /*d740*/  LDL.LU R0, [R1+0xd0] ;  /* 0x0000d00001007983 */ /* 0x002ee20000300800 */
[----:B------:R-:W-:Y:S02]  /*d750*/  UIADD3.64 UR32, UPT, UPT, UR26, 0x4, URZ ;  /* 0x000000041a207897 */ /* 0x000fe4000fffe0ff */
[----:B------:R-:W-:-:S02]  /*d760*/  UIADD3.64 UR34, UPT, UPT, UR24, 0x180, URZ ;  /* 0x0000018018227897 */ /* 0x000fc4000fffe0ff */
[----:B------:R-:W-:Y:S02]  /*d770*/  UIADD3.64 UR36, UPT, UPT, UR26, 0x1fe, URZ ;  /* 0x000001fe1a247897 */ /* 0x000fe4000fffe0ff */
[----:B------:R-:W-:Y:S02]  /*d780*/  UIADD3.64 UR38, UPT, UPT, UR24, 0x200, URZ ;  /* 0x0000020018267897 */ /* 0x000fe4000fffe0ff */
[----:B------:R-:W-:Y:S02]  /*d790*/  UIADD3.64 UR40, UPT, UPT, UR26, 0x200, URZ ;  /* 0x000002001a287897 */ /* 0x000fe4000fffe0ff */
[----:B------:R-:W-:Y:S02]  /*d7a0*/  UIADD3.64 UR42, UPT, UPT, UR24, 0x280, URZ ;  /* 0x00000280182a7897 */ /* 0x000fe4000fffe0ff */
[----:B------:R-:W-:Y:S02]  /*d7b0*/  UIADD3.64 UR44, UPT, UPT, UR26, 0x202, URZ ;  /* 0x000002021a2c7897 */ /* 0x000fe4000fffe0ff */
[----:B------:R-:W-:-:S02]  /*d7c0*/  UIADD3.64 UR46, UPT, UPT, UR24, 0x300, URZ ;  /* 0x00000300182e7897 */ /* 0x000fc4000fffe0ff */
[----:B------:R-:W-:Y:S01]  /*d7d0*/  UIADD3.64 UR48, UPT, UPT, UR26, 0x204, URZ ;  /* 0x000002041a307897 */ /* 0x000fe2000fffe0ff */
[----:B---3--:R0:W-:Y:S04]  /*d7e0*/  STL [R1+0x440], R0 ;  /* 0x0004400001007387 */ /* 0x0081e80000100800 */
[----:B0-----:R0:W5:Y:S04]  /*d7f0*/  LDL.LU R0, [R1+0x570] ;  /* 0x0005700001007983 */ /* 0x0011680000300800 */
[----:B------:R1:W-:Y:S04]  /*d800*/  STL.64 [R1+0x328], R48 ;  /* 0x0003283001007387 */ /* 0x0003e80000100a00 */
[----:B------:R3:W-:Y:S04]  /*d810*/  STL.64 [R1+0x318], R50 ;  /* 0x0003183201007387 */ /* 0x0007e80000100a00 */
[----:B-1----:R-:W4:Y:S04]  /*d820*/  LDL.LU.64 R48, [R1] ;  /* 0x0000000001307983 */ /* 0x002f280000300a00 */
[----:B---3--:R-:W3:Y:S04]  /*d830*/  LDL.LU.64 R50, [R1+0x8] ;  /* 0x0000080001327983 */ /* 0x008ee80000300a00 */
[----:B----4-:R1:W-:Y:S04]  /*d840*/  STL.64 [R1+0x308], R48 ;  /* 0x0003083001007387 */ /* 0x0103e80000100a00 */
[----:B-1----:R-:W4:Y:S04]  /*d850*/  LDL.LU.64 R48, [R1+0x10] ;  /* 0x0000100001307983 */ /* 0x002f280000300a00 */
[----:B---3--:R1:W-:Y:S04]  /*d860*/  STL.64 [R1+0x2f8], R50 ;  /* 0x0002f83201007387 */ /* 0x0083e80000100a00 */
[----:B-1----:R-:W3:Y:S04]  /*d870*/  LDL.LU.64 R50, [R1+0x18] ;  /* 0x0000180001327983 */ /* 0x002ee80000300a00 */
        /* <DEDUP_REMOVED lines=89> */
[----:B-1----:R0:W5:Y:S04]  /*de10*/  LDL.LU.64 R48, [R1+0x400] ;  /* 0x0004000001307983 */ /* 0x0021680000300a00 */
[----:B---3--:R1:W-:Y:S04]  /*de20*/  STL.64 [R1], R50 ;  /* 0x0000003201007387 */ /* 0x0083e80000100a00 */
[----:B-1----:R0:W5:Y:S01]  /*de30*/  LDL.LU.64 R50, [R1+0x408] ;  /* 0x0004080001327983 */ /* 0x0021620000300a00 */
[----:B--2---:R-:W-:Y:S01]  /*de40*/  UIADD3 UR8, UPT, UPT, UR8, -0x80, URZ ;  /* 0xffffff8008087890 */ /* 0x004fe2000fffe0ff */
[----:B------:R-:W-:Y:S01]  /*de50*/  UMOV UR13, 0x1 ;  /* 0x00000001000d7882 */ /* 0x000fe20000000000 */
[----:B------:R-:W-:-:S10]  /*de60*/  UMOV UR5, URZ ;  /* 0x000000ff00057c82 */ /* 0x000fd40008000000 */
.L_x_10:
[----:B-1---5:R1:W-:Y:S01]  /*de70*/  STL [R1+0x578], R3 ;  /* 0x0005780301007387 */ /* 0x0223e20000100800 */
[----:B------:R-:W-:-:S03]  /*de80*/  USHF.L.U32 UR4, UR4, 0x1f, URZ ;  /* 0x0000001f04047899 */ /* 0x000fc600080006ff */
[----:B------:R2:W-:Y:S04]  /*de90*/  STL [R1+0x574], R2 ;  /* 0x0005740201007387 */ /* 0x0005e80000100800 */
[----:B------:R-:W-:Y:S01]  /*dea0*/  STL [R1+0x570], R0 ;  /* 0x0005700001007387 */ /* 0x000fe20000100800 */
[----:B-1----:R-:W-:Y:S01]  /*deb0*/  IMAD.U32 R3, RZ, RZ, UR4 ;  /* 0x00000004ff037e24 */ /* 0x002fe2000f8e00ff */
[----:B--2---:R-:W1:Y:S03]  /*dec0*/  S2R R2, SR_TID.X ;  /* 0x0000000000027919 */ /* 0x004e660000002100 */
[----:B------:R2:W3:Y:S01]  /*ded0*/  SYNCS.PHASECHK.TRANS64.TRYWAIT P2, [UR12], R3 ;  /* 0x00000003ff0075a7 */ /* 0x0004e2000804110c */
[----:B------:R2:W-:Y:S04]  /*dee0*/  STL [R1+0x340], R3 ;  /* 0x0003400301007387 */ /* 0x0005e80000100800 */
[----:B--2---:R2:W5:Y:S01]  /*def0*/  LDL.LU R3, [R1+0x578] ;  /* 0x0005780001037983 */ /* 0x0045620000300800 */
[----:B------:R-:W4:Y:S01]  /*df00*/  LDC R0, c[0x0][0x3a8] ;  /* 0x0000ea00ff007b82 */ /* 0x000f220000000800 */
[----:B-1----:R-:W-:-:S04]  /*df10*/  SHF.R.U32.HI R2, RZ, 0x6, R2 ;  /* 0x00000006ff027819 */ /* 0x002fc80000011602 */
[----:B------:R-:W-:Y:S01]  /*df20*/  SGXT.U32 R2, R2, 0x1 ;  /* 0x000000010202781a */ /* 0x000fe20000000000 */
[----:B----4-:R-:W-:-:S03]  /*df30*/  IMAD.SHL.U32 R0, R0, 0x80, RZ ;  /* 0x0000008000007824 */ /* 0x010fc600078e00ff */
[----:B------:R-:W-:Y:S02]  /*df40*/  ISETP.GE.AND P3, PT, R2, UR8, PT ;  /* 0x0000000802007c0c */ /* 0x000fe4000bf66270 */
[----:B------:R2:W5:Y:S01]  /*df50*/  LDL.LU R2, [R1+0x574] ;  /* 0x0005740001027983 */ /* 0x0005620000300800 */
[----:B------:R-:W-:-:S03]  /*df60*/  IMAD.WIDE R50, R0, 0x2, R50 ;  /* 0x0000000200327825 */ /* 0x000fc600078e0232 */
[----:B------:R2:W5:Y:S01]  /*df70*/  LDL.LU R0, [R1+0x570] ;  /* 0x0005700001007983 */ /* 0x0005620000300800 */
[----:B---3--:R-:W-:Y:S06]  /*df80*/  @!P2 BRA `(.L_x_8) ;  /* 0x0000007800d4a947 */ /* 0x008fec0003800000 */
.L_x_16:
[----:B------:R1:W-:Y:S04]  /*df90*/  STL.64 [R1+0x9c0], R50 ;  /* 0x0009c03201007387 */ /* 0x0003e80000100a00 */
[----:B-1----:R-:W3:Y:S04]  /*dfa0*/  LDL.LU.64 R50, [R1+0x18] ;  /* 0x0000180001327983 */ /* 0x002ee80000300a00 */
[----:B------:R-:W-:Y:S04]  /*dfb0*/  STL [R1+0x94c], R53 ;  /* 0x00094c3501007387 */ /* 0x000fe80000100800 */
[----:B------:R1:W-:Y:S04]  /*dfc0*/  STL [R1+0x988], R53 ;  /* 0x0009883501007387 */ /* 0x0003e80000100800 */
[----:B------:R-:W-:Y:S04]  /*dfd0*/  STL [R1+0x934], R52 ;  /* 0x0009343401007387 */ /* 0x000fe80000100800 */
[----:B------:R-:W-:Y:S01]  /*dfe0*/  STL [R1+0xae0], R52 ;  /* 0x000ae03401007387 */ /* 0x000fe20000100800 */
[----:B-1----:R-:W1:Y:S03]  /*dff0*/  LDC R53, c[0x0][0x3a8] ;  /* 0x0000ea00ff357b82 */ /* 0x002e660000000800 */
[----:B------:R-:W-:Y:S04]  /*e000*/  STL [R1+0x930], R4 ;  /* 0x0009300401007387 */ /* 0x000fe80000100800 */
[----:B------:R-:W-:Y:S04]  /*e010*/  STL [R1+0x92c], R5 ;  /* 0x00092c0501007387 */ /* 0x000fe80000100800 */
[----:B------:R4:W-:Y:S04]  /*e020*/  STL.64 [R1+0xa60], R4 ;  /* 0x000a600401007387 */ /* 0x0009e80000100a00 */
[----:B----4-:R-:W4:Y:S04]  /*e030*/  LDL.LU.64 R4, [R1+0x38] ;  /* 0x0000380001047983 */ /* 0x010f280000300a00 */
[----:B-----5:R-:W-:Y:S04]  /*e040*/  STL [R1+0x928], R0 ;  /* 0x0009280001007387 */ /* 0x020fe80000100800 */
[----:B------:R-:W-:Y:S04]  /*e050*/  STL [R1+0xaf8], R0 ;  /* 0x000af80001007387 */ /* 0x000fe80000100800 */
[----:B------:R-:W-:Y:S04]  /*e060*/  STL [R1+0x924], R6 ;  /* 0x0009240601007387 */ /* 0x000fe80000100800 */
[----:B------:R-:W-:Y:S04]  /*e070*/  STL [R1+0x920], R7 ;  /* 0x0009200701007387 */ /* 0x000fe80000100800 */
[----:B------:R0:W-:Y:S04]  /*e080*/  STL.64 [R1+0xa18], R6 ;  /* 0x000a180601007387 */ /* 0x0001e80000100a00 */
[----:B0-2---:R-:W2:Y:S04]  /*e090*/  LDL.LU.64 R6, [R1+0x58] ;  /* 0x0000580001067983 */ /* 0x005ea80000300a00 */
[----:B------:R-:W-:Y:S04]  /*e0a0*/  STL [R1+0x91c], R8 ;  /* 0x00091c0801007387 */ /* 0x000fe80000100800 */
[----:B------:R-:W-:Y:S04]  /*e0b0*/  STL [R1+0x918], R9 ;  /* 0x0009180901007387 */ /* 0x000fe80000100800 */
[----:B------:R0:W-:Y:S04]  /*e0c0*/  STL.64 [R1+0x9f8], R8 ;  /* 0x0009f80801007387 */ /* 0x0001e80000100a00 */
[----:B0-----:R-:W2:Y:S04]  /*e0d0*/  LDL.LU.64 R8, [R1+0x20] ;  /* 0x0000200001087983 */ /* 0x001ea80000300a00 */
[----:B------:R-:W-:Y:S04]  /*e0e0*/  STL [R1+0x914], R10 ;  /* 0x0009140a01007387 */ /* 0x000fe80000100800 */
[----:B------:R-:W-:Y:S04]  /*e0f0*/  STL [R1+0x910], R11 ;  /* 0x0009100b01007387 */ /* 0x000fe80000100800 */
[----:B------:R-:W-:Y:S04]  /*e100*/  STL.64 [R1+0x9e0], R10 ;  /* 0x0009e00a01007387 */ /* 0x000fe80000100a00 */
[----:B------:R-:W-:Y:S04]  /*e110*/  STL [R1+0x90c], R12 ;  /* 0x00090c0c01007387 */ /* 0x000fe80000100800 */
[----:B------:R-:W-:Y:S04]  /*e120*/  STL [R1+0xb30], R12 ;  /* 0x000b300c01007387 */ /* 0x000fe80000100800 */
[----:B------:R-:W-:Y:S04]  /*e130*/  STL [R1+0x908], R13 ;  /* 0x0009080d01007387 */ /* 0x000fe80000100800 */
[----:B------:R-:W-:Y:S04]  /*e140*/  STL [R1+0xb24], R13 ;  /* 0x000b240d01007387 */ /* 0x000fe80000100800 */
[----:B------:R-:W-:Y:S04]  /*e150*/  STL [R1+0x904], R14 ;  /* 0x0009040e01007387 */ /* 0x000fe80000100800 */
[----:B------:R-:W-:Y:S04]  /*e160*/  STL [R1+0x900], R15 ;  /* 0x0009000f01007387 */ /* 0x000fe80000100800 */
[----:B------:R0:W-:Y:S04]  /*e170*/  STL.64 [R1+0xae8], R14 ;  /* 0x000ae80e01007387 */ /* 0x0001e80000100a00 */
[----:B0-----:R-:W3:Y:S04]  /*e180*/  LDL.LU.64 R14, [R1+0x10] ;  /* 0x00001000010e7983 */ /* 0x001ee80000300a00 */
[----:B------:R-:W-:Y:S04]  /*e190*/  STL [R1+0x8fc], R16 ;  /* 0x0008fc1001007387 */ /* 0x000fe80000100800 */
[----:B------:R-:W-:Y:S04]  /*e1a0*/  STL [R1+0x8f8], R17 ;  /* 0x0008f81101007387 */ /* 0x000fe80000100800 */
[----:B------:R0:W-:Y:S04]  /*e1b0*/  STL.64 [R1+0xaa8], R16 ;  /* 0x000aa81001007387 */ /* 0x0001e80000100a00 */
[----:B0-----:R-:W3:Y:S04]  /*e1c0*/  LDL.LU.64 R16, [R1] ;  /* 0x0000000001107983 */ /* 0x001ee80000300a00 */
[----:B------:R-:W-:Y:S04]  /*e1d0*/  STL [R1+0x8f4], R18 ;  /* 0x0008f41201007387 */ /* 0x000fe80000100800 */
[----:B------:R-:W-:Y:S04]  /*e1e0*/  STL [R1+0x8f0], R19 ;  /* 0x0008f01301007387 */ /* 0x000fe80000100800 */
[----:B------:R-:W-:Y:S04]  /*e1f0*/  STL.64 [R1+0xa70], R18 ;  /* 0x000a701201007387 */ /* 0x000fe80000100a00 */
        /* <DEDUP_REMOVED lines=33> */
[----:B------:R0:W-:Y:S04]  /*e410*/  STL.64 [R1+0x9c8], R40 ;  /* 0x0009c82801007387 */ /* 0x0001e80000100a00 */
[----:B0-----:R-:W3:Y:S01]  /*e420*/  LDL.LU.64 R40, [R1+0x30] ;  /* 0x0000300001287983 */ /* 0x001ee20000300a00 */
[----:B-1----:R-:W-:-:S03]  /*e430*/  IMAD.SHL.U32 R53, R53, 0x80, RZ ;  /* 0x0000008035357824 */ /* 0x002fc600078e00ff */
[----:B------:R-:W-:Y:S04]  /*e440*/  STL [R1+0x894], R42 ;  /* 0x0008942a01007387 */ /* 0x000fe80000100800 */
[----:B------:R-:W-:Y:S04]  /*e450*/  STL [R1+0xb08], R42 ;  /* 0x000b082a01007387 */ /* 0x000fe80000100800 */
[----:B------:R-:W-:Y:S04]  /*e460*/  STL [R1+0x890], R43 ;  /* 0x0008902b01007387 */ /* 0x000fe80000100800 */
[----:B------:R-:W-:Y:S04]  /*e470*/  STL [R1+0xb20], R43 ;  /* 0x000b202b01007387 */ /* 0x000fe80000100800 */
[----:B------:R-:W-:Y:S04]  /*e480*/  STL [R1+0x88c], R44 ;  /* 0x00088c2c01007387 */ /* 0x000fe80000100800 */
[----:B------:R-:W-:Y:S01]  /*e490*/  STL [R1+0x888], R45 ;  /* 0x0008882d01007387 */ /* 0x000fe20000100800 */
[----:B------:R-:W-:-:S03]  /*e4a0*/  IMAD.WIDE R48, R53, 0x2, R48 ;  /* 0x0000000235307825 */ /* 0x000fc600078e0230 */
[----:B------:R-:W-:Y:S04]  /*e4b0*/  STL.64 [R1+0xaf0], R44 ;  /* 0x000af02c01007387 */ /* 0x000fe80000100a00 */
[----:B------:R-:W3:Y:S04]  /*e4c0*/  LDL.LU.64 R10, [R1+0x60] ;  /* 0x00006000010a7983 */ /* 0x000ee80000300a00 */
[----:B------:R-:W3:Y:S04]  /*e4d0*/  LDL.LU.64 R24, [R1+0x50] ;  /* 0x0000500001187983 */ /* 0x000ee80000300a00 */
[----:B------:R-:W-:Y:S01]  /*e4e0*/  STL [R1+0x884], R46 ;  /* 0x0008842e01007387 */ /* 0x000fe20000100800 */
[----:B----4-:R-:W-:-:S03]  /*e4f0*/  IMAD.WIDE R4, R53, 0x2, R4 ;  /* 0x0000000235047825 */ /* 0x010fc600078e0204 */
[----:B------:R-:W-:Y:S04]  /*e500*/  STL [R1+0x880], R47 ;  /* 0x0008802f01007387 */ /* 0x000fe80000100800 */
[----:B------:R-:W-:Y:S04]  /*e510*/  STL.64 [R1+0xab0], R46 ;  /* 0x000ab02e01007387 */ /* 0x000fe80000100a00 */
[----:B------:R-:W-:Y:S04]  /*e520*/  STL.64 [R1+0x870], R2 ;  /* 0x0008700201007387 */ /* 0x000fe80000100a00 */
[----:B------:R-:W-:Y:S04]  /*e530*/  STL.64 [R1+0xa30], R2 ;  /* 0x000a300201007387 */ /* 0x000fe80000100a00 */
[----:B------:R0:W-:Y:S01]  /*e540*/  STL.64 [R1+0x9d0], R48 ;  /* 0x0009d03001007387 */ /* 0x0001e20000100a00 */
[----:B--2---:R-:W-:-:S04]  /*e550*/  IMAD.WIDE R8, R53, 0x2, R8 ;  /* 0x0000000235087825 */ /* 0x004fc800078e0208 */
[C---:B---3--:R-:W-:Y:S01]  /*e560*/  IMAD.WIDE R50, R53.reuse, 0x2, R50 ;  /* 0x0000000235327825 */ /* 0x048fe200078e0232 */
[----:B0-----:R-:W2:Y:S03]  /*e570*/  LDL.LU.64 R48, [R1+0x48] ;  /* 0x0000480001307983 */ /* 0x001ea60000300a00 */
[----:B------:R-:W-:-:S04]  /*e580*/  IMAD.WIDE R14, R53, 0x2, R14 ;  /* 0x00000002350e7825 */ /* 0x000fc800078e020e */
[----:B------:R-:W-:-:S05]  /*e590*/  IMAD.WIDE R16, R53, 0x2, R16 ;  /* 0x0000000235107825 */ /* 0x000fca00078e0210 */
[----:B------:R-:W-:Y:S04]  /*e5a0*/  STL.64 [R1], R16 ;  /* 0x0000001001007387 */ /* 0x000fe80000100a00 */
[----:B------:R-:W-:Y:S04]  /*e5b0*/  STL.64 [R1+0x10], R14 ;  /* 0x0000100e01007387 */ /* 0x000fe80000100a00 */
[----:B------:R0:W-:Y:S04]  /*e5c0*/  STL.64 [R1+0x38], R4 ;  /* 0x0000380401007387 */ /* 0x0001e80000100a00 */
[----:B------:R1:W-:Y:S04]  /*e5d0*/  STL.64 [R1+0x20], R8 ;  /* 0x0000200801007387 */ /* 0x0003e80000100a00 */
[----:B0-----:R-:W3:Y:S04]  /*e5e0*/  LDL.LU.64 R4, [R1+0xa8] ;  /* 0x0000a80001047983 */ /* 0x001ee80000300a00 */
[----:B------:R-:W4:Y:S04]  /*e5f0*/  LDL.LU.64 R22, [R1+0x90] ;  /* 0x0000900001167983 */ /* 0x000f280000300a00 */
[----:B------:R-:W4:Y:S04]  /*e600*/  LDL.LU.64 R38, [R1+0x88] ;  /* 0x0000880001267983 */ /* 0x000f280000300a00 */
[----:B-1----:R-:W4:Y:S04]  /*e610*/  LDL.LU.64 R8, [R1+0x80] ;  /* 0x0000800001087983 */ /* 0x002f280000300a00 */
[----:B------:R-:W-:Y:S04]  /*e620*/  STL.64 [R1+0x18], R50 ;  /* 0x0000183201007387 */ /* 0x000fe80000100a00 */
[----:B------:R0:W-:Y:S04]  /*e630*/  STL.64 [R1+0x9e8], R50 ;  /* 0x0009e83201007387 */ /* 0x0001e80000100a00 */
[----:B0-----:R-:W4:Y:S01]  /*e640*/  LDL.LU.64 R50, [R1+0x68] ;  /* 0x0000680001327983 */ /* 0x001f220000300a00 */
[----:B------:R-:W-:-:S05]  /*e650*/  IMAD.WIDE R40, R53, 0x2, R40 ;  /* 0x0000000235287825 */ /* 0x000fca00078e0228 */
[----:B------:R-:W-:Y:S04]  /*e660*/  STL.64 [R1+0x30], R40 ;  /* 0x0000302801007387 */ /* 0x000fe80000100a00 */
[----:B------:R0:W-:Y:S04]  /*e670*/  STL.64 [R1+0x9f0], R40 ;  /* 0x0009f02801007387 */ /* 0x0001e80000100a00 */
[----:B0-----:R-:W4:Y:S01]  /*e680*/  LDL.LU.64 R40, [R1+0x70] ;  /* 0x0000700001287983 */ /* 0x001f220000300a00 */
[----:B------:R-:W-:-:S03]  /*e690*/  IMAD.WIDE R6, R53, 0x2, R6 ;  /* 0x0000000235067825 */ /* 0x000fc600078e0206 */
[----:B------:R-:W4:Y:S04]  /*e6a0*/  LDL.LU.64 R20, [R1+0xe8] ;  /* 0x0000e80001147983 */ /* 0x000f280000300a00 */
[----:B------:R-:W4:Y:S04]  /*e6b0*/  LDL.LU.64 R2, [R1+0xd8] ;  /* 0x0000d80001027983 */ /* 0x000f280000300a00 */
[----:B------:R-:W4:Y:S01]  /*e6c0*/  LDL.LU.64 R36, [R1+0xc8] ;  /* 0x0000c80001247983 */ /* 0x000f220000300a00 */
[----:B------:R-:W-:-:S03]  /*e6d0*/  IMAD.WIDE R24, R53, 0x2, R24 ;  /* 0x0000000235187825 */ /* 0x000fc600078e0218 */
[----:B------:R0:W-:Y:S01]  /*e6e0*/  STL.64 [R1+0x58], R6 ;  /* 0x0000580601007387 */ /* 0x0001e20000100a00 */
[----:B------:R-:W-:-:S03]  /*e6f0*/  IMAD.WIDE R10, R53, 0x2, R10 ;  /* 0x00000002350a7825 */ /* 0x000fc600078e020a */
[----:B0-----:R-:W4:Y:S01]  /*e700*/  LDL.LU.64 R6, [R1+0xb8] ;  /* 0x0000b80001067983 */ /* 0x001f220000300a00 */
[----:B--2---:R-:W-:-:S05]  /*e710*/  IMAD.WIDE R48, R53, 0x2, R48 ;  /* 0x0000000235307825 */ /* 0x004fca00078e0230 */
[----:B------:R-:W-:Y:S04]  /*e720*/  STL.64 [R1+0x48], R48 ;  /* 0x0000483001007387 */ /* 0x000fe80000100a00 */
[----:B------:R0:W-:Y:S04]  /*e730*/  STL.64 [R1+0xa10], R48 ;  /* 0x000a103001007387 */ /* 0x0001e80000100a00 */
[----:B0-----:R-:W2:Y:S04]  /*e740*/  LDL.LU.64 R48, [R1+0xb0] ;  /* 0x0000b00001307983 */ /* 0x001ea80000300a00 */
[----:B------:R-:W-:Y:S04]  /*e750*/  STL.64 [R1+0x50], R24 ;  /* 0x0000501801007387 */ /* 0x000fe80000100a00 */
[----:B------:R0:W-:Y:S04]  /*e760*/  STL.64 [R1+0xa28], R24 ;  /* 0x000a281801007387 */ /* 0x0001e80000100a00 */
[----:B0-----:R-:W2:Y:S04]  /*e770*/  LDL.LU.64 R24, [R1+0xd0] ;  /* 0x0000d00001187983 */ /* 0x001ea80000300a00 */
[----:B------:R-:W-:Y:S04]  /*e780*/  STL.64 [R1+0x60], R10 ;  /* 0x0000600a01007387 */ /* 0x000fe80000100a00 */
[----:B------:R0:W-:Y:S04]  /*e790*/  STL.64 [R1+0xa38], R10 ;  /* 0x000a380a01007387 */ /* 0x0001e80000100a00 */
[----:B0-----:R-:W2:Y:S01]  /*e7a0*/  LDL.LU.64 R10, [R1+0xe0] ;  /* 0x0000e000010a7983 */ /* 0x001ea20000300a00 */
[----:B---3--:R-:W-:-:S04]  /*e7b0*/  IMAD.WIDE R4, R53, 0x2, R4 ;  /* 0x0000000235047825 */ /* 0x008fc800078e0204 */
[----:B----4-:R-:W-:-:S04]  /*e7c0*/  IMAD.WIDE R8, R53, 0x2, R8 ;  /* 0x0000000235087825 */ /* 0x010fc800078e0208 */
[----:B------:R-:W-:-:S05]  /*e7d0*/  IMAD.WIDE R50, R53, 0x2, R50 ;  /* 0x0000000235327825 */ /* 0x000fca00078e0232 */
[----:B------:R-:W-:Y:S04]  /*e7e0*/  STL.64 [R1+0x68], R50 ;  /* 0x0000683201007387 */ /* 0x000fe80000100a00 */
[----:B------:R0:W-:Y:S04]  /*e7f0*/  STL.64 [R1+0xa48], R50 ;  /* 0x000a483201007387 */ /* 0x0001e80000100a00 */
[----:B0-----:R-:W3:Y:S01]  /*e800*/  LDL.LU.64 R50, [R1+0xf0] ;  /* 0x0000f00001327983 */ /* 0x001ee20000300a00 */
[----:B------:R-:W-:-:S05]  /*e810*/  IMAD.WIDE R40, R53, 0x2, R40 ;  /* 0x0000000235287825 */ /* 0x000fca00078e0228 */
[----:B------:R-:W-:Y:S04]  /*e820*/  STL.64 [R1+0x70], R40 ;  /* 0x0000702801007387 */ /* 0x000fe80000100a00 */
[----:B------:R-:W-:Y:S04]  /*e830*/  STL.64 [R1+0xa50], R40 ;  /* 0x000a502801007387 */ /* 0x000fe80000100a00 */
[----:B------:R-:W-:Y:S04]  /*e840*/  STL.64 [R1+0x80], R8 ;  /* 0x0000800801007387 */ /* 0x000fe80000100a00 */
[----:B------:R0:W-:Y:S04]  /*e850*/  STL.64 [R1+0xa68], R8 ;  /* 0x000a680801007387 */ /* 0x0001e80000100a00 */
[----:B------:R-:W4:Y:S04]  /*e860*/  LDL.LU.64 R14, [R1+0x138] ;  /* 0x00013800010e7983 */ /* 0x000f280000300a00 */
[----:B------:R-:W4:Y:S04]  /*e870*/  LDL.LU.64 R16, [R1+0x1a8] ;  /* 0x0001a80001107983 */ /* 0x000f280000300a00 */
[----:B------:R-:W4:Y:S04]  /*e880*/  LDL.LU.64 R32, [R1+0x158] ;  /* 0x0001580001207983 */ /* 0x000f280000300a00 */
[----:B------:R1:W-:Y:S04]  /*e890*/  STL.64 [R1+0xa8], R4 ;  /* 0x0000a80401007387 */ /* 0x0003e80000100a00 */
[----:B------:R-:W4:Y:S04]  /*e8a0*/  LDL.LU.64 R18, [R1+0x148] ;  /* 0x0001480001127983 */ /* 0x000f280000300a00 */
[----:B0-----:R-:W4:Y:S04]  /*e8b0*/  LDL.LU.64 R8, [R1+0x128] ;  /* 0x0001280001087983 */ /* 0x001f280000300a00 */
[----:B-1----:R-:W4:Y:S04]  /*e8c0*/  LDL.LU.64 R4, [R1+0x110] ;  /* 0x0001100001047983 */ /* 0x002f280000300a00 */
[----:B------:R-:W4:Y:S04]  /*e8d0*/  LDL.LU.64 R34, [R1+0x108] ;  /* 0x0001080001227983 */ /* 0x000f280000300a00 */
[----:B------:R-:W4:Y:S01]  /*e8e0*/  LDL.LU.64 R40, [R1+0x100] ;  /* 0x0001000001287983 */ /* 0x000f220000300a00 */
[----:B------:R-:W-:-:S04]  /*e8f0*/  IMAD.WIDE R38, R53, 0x2, R38 ;  /* 0x0000000235267825 */ /* 0x000fc800078e0226 */
[C---:B------:R-:W-:Y:S01]  /*e900*/  IMAD.WIDE R22, R53.reuse, 0x2, R22 ;  /* 0x0000000235167825 */ /* 0x040fe200078e0216 */
[----:B------:R-:W-:Y:S04]  /*e910*/  STL.64 [R1+0x88], R38 ;  /* 0x0000882601007387 */ /* 0x000fe80000100a00 */
[----:B------:R0:W-:Y:S01]  /*e920*/  STL.64 [R1+0xa80], R38 ;  /* 0x000a802601007387 */ /* 0x0001e20000100a00 */
[----:B------:R-:W-:-:S04]  /*e930*/  IMAD.WIDE R6, R53, 0x2, R6 ;  /* 0x0000000235067825 */ /* 0x000fc800078e0206 */
[C---:B--2---:R-:W-:Y:S01]  /*e940*/  IMAD.WIDE R48, R53.reuse, 0x2, R48 ;  /* 0x0000000235307825 */ /* 0x044fe200078e0230 */
[----:B0-----:R-:W2:Y:S04]  /*e950*/  LDL.LU.64 R38, [R1+0x168] ;  /* 0x0001680001267983 */ /* 0x001ea80000300a00 */
[----:B------:R-:W-:Y:S01]  /*e960*/  STL.64 [R1+0x90], R22 ;  /* 0x0000901601007387 */ /* 0x000fe20000100a00 */
[----:B------:R-:W-:-:S03]  /*e970*/  IMAD.WIDE R36, R53, 0x2, R36 ;  /* 0x0000000235247825 */ /* 0x000fc600078e0224 */
[----:B------:R0:W-:Y:S01]  /*e980*/  STL.64 [R1+0xa88], R22 ;  /* 0x000a881601007387 */ /* 0x0001e20000100a00 */
[----:B------:R-:W-:-:S03]  /*e990*/  IMAD.WIDE R2, R53, 0x2, R2 ;  /* 0x0000000235027825 */ /* 0x000fc600078e0202 */
[----:B0-----:R-:W2:Y:S04]  /*e9a0*/  LDL.LU.64 R22, [R1+0x178] ;  /* 0x0001780001167983 */ /* 0x001ea80000300a00 */
[----:B------:R-:W-:Y:S01]  /*e9b0*/  STL.64 [R1+0xb0], R48 ;  /* 0x0000b03001007387 */ /* 0x000fe20000100a00 */
[----:B------:R-:W-:-:S03]  /*e9c0*/  IMAD.WIDE R24, R53, 0x2, R24 ;  /* 0x0000000235187825 */ /* 0x000fc600078e0218 */
[----:B------:R0:W-:Y:S01]  /*e9d0*/  STL.64 [R1+0xa90], R48 ;  /* 0x000a903001007387 */ /* 0x0001e20000100a00 */
[----:B------:R-:W-:-:S03]  /*e9e0*/  IMAD.WIDE R20, R53, 0x2, R20 ;  /* 0x0000000235147825 */ /* 0x000fc600078e0214 */
[----:B0-----:R-:W2:Y:S04]  /*e9f0*/  LDL.LU.64 R48, [R1+0x188] ;  /* 0x0001880001307983 */ /* 0x001ea80000300a00 */
[----:B------:R-:W-:Y:S04]  /*ea00*/  STL.64 [R1+0xb8], R6 ;  /* 0x0000b80601007387 */ /* 0x000fe80000100a00 */
[----:B------:R0:W-:Y:S01]  /*ea10*/  STL.64 [R1+0xa98], R6 ;  /* 0x000a980601007387 */ /* 0x0001e20000100a00 */
[----:B------:R-:W-:-:S03]  /*ea20*/  IMAD.WIDE R10, R53, 0x2, R10 ;  /* 0x00000002350a7825 */ /* 0x000fc600078e020a */
[----:B0-----:R-:W2:Y:S04]  /*ea30*/  LDL.LU.64 R6, [R1+0x160] ;  /* 0x0001600001067983 */ /* 0x001ea80000300a00 */
[----:B------:R-:W-:Y:S04]  /*ea40*/  STL.64 [R1+0xc8], R36 ;  /* 0x0000c82401007387 */ /* 0x000fe80000100a00 */
[----:B------:R0:W-:Y:S04]  /*ea50*/  STL.64 [R1+0xaa0], R36 ;  /* 0x000aa02401007387 */ /* 0x0001e80000100a00 */
[----:B0-----:R-:W2:Y:S04]  /*ea60*/  LDL.LU.64 R36, [R1+0x198] ;  /* 0x0001980001247983 */ /* 0x001ea80000300a00 */
[----:B------:R-:W-:Y:S04]  /*ea70*/  STL.64 [R1+0xd0], R24 ;  /* 0x0000d01801007387 */ /* 0x000fe80000100a00 */
[----:B------:R-:W-:Y:S04]  /*ea80*/  STL.64 [R1+0xac0], R24 ;  /* 0x000ac01801007387 */ /* 0x000fe80000100a00 */
[----:B------:R-:W-:Y:S04]  /*ea90*/  STL.64 [R1+0xd8], R2 ;  /* 0x0000d80201007387 */ /* 0x000fe80000100a00 */
[----:B------:R-:W-:Y:S04]  /*eaa0*/  STL.64 [R1+0xac8], R2 ;  /* 0x000ac80201007387 */ /* 0x000fe80000100a00 */
[----:B------:R-:W-:Y:S04]  /*eab0*/  STL.64 [R1+0xe0], R10 ;  /* 0x0000e00a01007387 */ /* 0x000fe80000100a00 */
[----:B------:R-:W-:Y:S04]  /*eac0*/  STL.64 [R1+0xad0], R10 ;  /* 0x000ad00a01007387 */ /* 0x000fe80000100a00 */
[----:B------:R-:W-:Y:S04]  /*ead0*/  STL.64 [R1+0xe8], R20 ;  /* 0x0000e81401007387 */ /* 0x000fe80000100a00 */
[----:B------:R-:W-:Y:S01]  /*eae0*/  STL.64 [R1+0xad8], R20 ;  /* 0x000ad81401007387 */ /* 0x000fe20000100a00 */
[----:B---3--:R-:W-:-:S05]  /*eaf0*/  IMAD.WIDE R50, R53, 0x2, R50 ;  /* 0x0000000235327825 */ /* 0x008fca00078e0232 */
[----:B------:R-:W-:Y:S04]  /*eb00*/  STL.64 [R1+0xf0], R50 ;  /* 0x0000f03201007387 */ /* 0x000fe80000100a00 */
[----:B------:R-:W-:Y:S01]  /*eb10*/  STL.64 [R1+0xb10], R50 ;  /* 0x000b103201007387 */ /* 0x000fe20000100a00 */
[----:B----4-:R-:W-:-:S04]  /*eb20*/  IMAD.WIDE R14, R53, 0x2, R14 ;  /* 0x00000002350e7825 */ /* 0x010fc800078e020e */
[----:B------:R-:W-:-:S04]  /*eb30*/  IMAD.WIDE R4, R53, 0x2, R4 ;  /* 0x0000000235047825 */ /* 0x000fc800078e0204 */
[----:B------:R-:W-:-:S04]  /*eb40*/  IMAD.WIDE R34, R53, 0x2, R34 ;  /* 0x0000000235227825 */ /* 0x000fc800078e0222 */
[----:B------:R-:W-:-:S05]  /*eb50*/  IMAD.WIDE R40, R53, 0x2, R40 ;  /* 0x0000000235287825 */ /* 0x000fca00078e0228 */
[----:B------:R-:W-:Y:S04]  /*eb60*/  STL.64 [R1+0x100], R40 ;  /* 0x0001002801007387 */ /* 0x000fe80000100a00 */
[----:B------:R0:W-:Y:S04]  /*eb70*/  STL.64 [R1+0xb18], R40 ;  /* 0x000b182801007387 */ /* 0x0001e80000100a00 */
[----:B------:R-:W-:Y:S04]  /*eb80*/  STL.64 [R1+0x108], R34 ;  /* 0x0001082201007387 */ /* 0x000fe80000100a00 */
[----:B------:R-:W-:Y:S04]  /*eb90*/  STL.64 [R1+0x110], R4 ;  /* 0x0001100401007387 */ /* 0x000fe80000100a00 */
[----:B------:R-:W3:Y:S04]  /*eba0*/  LDL.LU.64 R26, [R1+0x330] ;  /* 0x00033000011a7983 */ /* 0x000ee80000300a00 */
[----:B------:R-:W4:Y:S04]  /*ebb0*/  LDL.LU.64 R42, [R1+0x1a0] ;  /* 0x0001a000012a7983 */ /* 0x000f280000300a00 */
[----:B0-----:R-:W4:Y:S04]  /*ebc0*/  LDL.LU.64 R40, [R1+0x190] ;  /* 0x0001900001287983 */ /* 0x001f280000300a00 */
[----:B------:R0:W-:Y:S04]  /*ebd0*/  STL.64 [R1+0x138], R14 ;  /* 0x0001380e01007387 */ /* 0x0001e80000100a00 */
[----:B------:R-:W4:Y:S04]  /*ebe0*/  LDL.LU.64 R50, [R1+0x180] ;  /* 0x0001800001327983 */ /* 0x000f280000300a00 */
[----:B------:R-:W4:Y:S04]  /*ebf0*/  LDL.LU.64 R28, [R1+0x328] ;  /* 0x00032800011c7983 */ /* 0x000f280000300a00 */
[----:B------:R-:W4:Y:S04]  /*ec00*/  LDL.LU.64 R44, [R1+0x318] ;  /* 0x00031800012c7983 */ /* 0x000f280000300a00 */
[----:B0-----:R-:W4:Y:S04]  /*ec10*/  LDL.LU.64 R14, [R1+0x308] ;  /* 0x00030800010e7983 */ /* 0x001f280000300a00 */
[----:B------:R-:W4:Y:S04]  /*ec20*/  LDL.LU.64 R20, [R1+0x170] ;  /* 0x0001700001147983 */ /* 0x000f280000300a00 */
[----:B------:R-:W4:Y:S04]  /*ec30*/  LDL.LU.64 R10, [R1+0x2f8] ;  /* 0x0002f800010a7983 */ /* 0x000f280000300a00 */
[----:B------:R-:W4:Y:S04]  /*ec40*/  LDL.LU.64 R2, [R1+0x2e8] ;  /* 0x0002e80001027983 */ /* 0x000f280000300a00 */
[----:B------:R-:W4:Y:S04]  /*ec50*/  LDL.LU.64 R24, [R1+0x2d8] ;  /* 0x0002d80001187983 */ /* 0x000f280000300a00 */
[----:B------:R-:W4:Y:S04]  /*ec60*/  LDL.LU.64 R30, [R1+0x2c8] ;  /* 0x0002c800011e7983 */ /* 0x000f280000300a00 */
[----:B------:R-:W4:Y:S01]  /*ec70*/  LDL.LU.64 R46, [R1+0x2b8] ;  /* 0x0002b800012e7983 */ /* 0x000f220000300a00 */
[----:B------:R-:W0:Y:S01]  /*ec80*/  S2R R52, SR_TID.X ;  /* 0x0000000000347919 */ /* 0x000e220000002100 */
[----:B------:R-:W-:-:S04]  /*ec90*/  IMAD.WIDE R8, R53, 0x2, R8 ;  /* 0x0000000235087825 */ /* 0x000fc800078e0208 */
[C---:B------:R-:W-:Y:S01]  /*eca0*/  IMAD.WIDE R18, R53.reuse, 0x2, R18 ;  /* 0x0000000235127825 */ /* 0x040fe200078e0212 */
[----:B------:R-:W-:Y:S03]  /*ecb0*/  STL.64 [R1+0x128], R8 ;  /* 0x0001280801007387 */ /* 0x000fe60000100a00 */
[C---:B------:R-:W-:Y:S01]  /*ecc0*/  IMAD.WIDE R32, R53.reuse, 0x2, R32 ;  /* 0x0000000235207825 */ /* 0x040fe200078e0220 */
[----:B------:R-:W-:Y:S03]  /*ecd0*/  STL.64 [R1+0x148], R18 ;  /* 0x0001481201007387 */ /* 0x000fe60000100a00 */
[C---:B--2---:R-:W-:Y:S01]  /*ece0*/  IMAD.WIDE R38, R53.reuse, 0x2, R38 ;  /* 0x0000000235267825 */ /* 0x044fe200078e0226 */
[----:B------:R-:W-:Y:S03]  /*ecf0*/  STL.64 [R1+0x158], R32 ;  /* 0x0001582001007387 */ /* 0x000fe60000100a00 */
[C---:B------:R-:W-:Y:S01]  /*ed00*/  IMAD.WIDE R22, R53.reuse, 0x2, R22 ;  /* 0x0000000235167825 */ /* 0x040fe200078e0216 */
[----:B------:R-:W-:Y:S03]  /*ed10*/  STL.64 [R1+0x168], R38 ;  /* 0x0001682601007387 */ /* 0x000fe60000100a00 */
[C---:B------:R-:W-:Y:S01]  /*ed20*/  IMAD.WIDE R48, R53.reuse, 0x2, R48 ;  /* 0x0000000235307825 */ /* 0x040fe200078e0230 */
[----:B------:R-:W-:Y:S03]  /*ed30*/  STL.64 [R1+0x178], R22 ;  /* 0x0001781601007387 */ /* 0x000fe60000100a00 */
[C---:B------:R-:W-:Y:S01]  /*ed40*/  IMAD.WIDE R6, R53.reuse, 0x2, R6 ;  /* 0x0000000235067825 */ /* 0x040fe200078e0206 */
[----:B------:R-:W-:Y:S03]  /*ed50*/  STL.64 [R1+0x188], R48 ;  /* 0x0001883001007387 */ /* 0x000fe60000100a00 */
[C---:B------:R-:W-:Y:S01]  /*ed60*/  IMAD.WIDE R36, R53.reuse, 0x2, R36 ;  /* 0x0000000235247825 */ /* 0x040fe200078e0224 */
[----:B------:R-:W-:Y:S03]  /*ed70*/  STL.64 [R1+0x160], R6 ;  /* 0x0001600601007387 */ /* 0x000fe60000100a00 */
[----:B------:R-:W-:Y:S01]  /*ed80*/  IMAD.WIDE R16, R53, 0x2, R16 ;  /* 0x0000000235107825 */ /* 0x000fe200078e0210 */
[----:B------:R-:W-:Y:S01]  /*ed90*/  STL.64 [R1+0x198], R36 ;  /* 0x0001982401007387 */ /* 0x000fe20000100a00 */
[----:B0-----:R-:W-:-:S03]  /*eda0*/  SHF.R.U32.HI R12, RZ, 0x6, R52 ;  /* 0x00000006ff0c7819 */ /* 0x001fc60000011634 */
[----:B------:R-:W-:Y:S01]  /*edb0*/  STL.64 [R1+0x1a8], R16 ;  /* 0x0001a81001007387 */ /* 0x000fe20000100a00 */
[----:B------:R-:W-:-:S04]  /*edc0*/  SGXT.U32 R12, R12, 0x1 ;  /* 0x000000010c0c781a */ /* 0x000fc80000000000 */
[----:B------:R-:W-:Y:S02]  /*edd0*/  LOP3.LUT R12, R12, 0x6, RZ, 0xfc, !PT ;  /* 0x000000060c0c7812 */ /* 0x000fe400078efcff */
[----:B------:R-:W-:Y:S02]  /*ede0*/  PRMT R13, RZ, 0x7610, R13 ;  /* 0x00007610ff0d7816 */ /* 0x000fe4000000000d */
[----:B------:R-:W-:Y:S01]  /*edf0*/  ISETP.GE.AND P6, PT, R12, UR8, PT ;  /* 0x000000080c007c0c */ /* 0x000fe2000bfc6270 */
[----:B---3--:R-:W-:-:S05]  /*ee00*/  IMAD.WIDE R26, R53, 0x2, R26 ;  /* 0x00000002351a7825 */ /* 0x008fca00078e021a */
[----:B------:R-:W2:Y:S01]  /*ee10*/  @!P3 LDG.E.U16 R13, desc[UR22][R26.64] ;  /* 0x000000161a0db981 */ /* 0x000ea2000c1e1500 */
[----:B----4-:R-:W-:-:S04]  /*ee20*/  IMAD.WIDE R40, R53, 0x2, R40 ;  /* 0x0000000235287825 */ /* 0x010fc800078e0228 */
[----:B------:R-:W-:-:S04]  /*ee30*/  IMAD.WIDE R50, R53, 0x2, R50 ;  /* 0x0000000235327825 */ /* 0x000fc800078e0232 */
        /* <DEDUP_REMOVED lines=8> */
[----:B------:R-:W-:-:S05]  /*eec0*/  IMAD.WIDE R46, R53, 0x2, R46 ;  /* 0x00000002352e7825 */ /* 0x000fca00078e022e */
[----:B------:R-:W-:Y:S04]  /*eed0*/  STL.64 [R1+0x2b8], R46 ;  /* 0x0002b82e01007387 */ /* 0x000fe80000100a00 */
        /* <DEDUP_REMOVED lines=10> */
[----:B------:R0:W-:Y:S04]  /*ef80*/  STL.64 [R1+0x330], R26 ;  /* 0x0003301a01007387 */ /* 0x0001e80000100a00 */
[----:B------:R-:W3:Y:S01]  /*ef90*/  LDL.LU R12, [R1+0xb30] ;  /* 0x000b3000010c7983 */ /* 0x000ee20000300800 */
[----:B------:R-:W-:-:S04]  /*efa0*/  SHF.R.U32.HI R0, RZ, 0x6, R52 ;  /* 0x00000006ff007819 */ /* 0x000fc80000011634 */
[----:B------:R-:W-:-:S04]  /*efb0*/  SGXT.U32 R0, R0, 0x1 ;  /* 0x000000010000781a */ /* 0x000fc80000000000 */
[----:B------:R-:W-:-:S04]  /*efc0*/  LOP3.LUT R0, R0, 0x2, RZ, 0xfc, !PT ;  /* 0x0000000200007812 */ /* 0x000fc800078efcff */
[----:B------:R-:W-:Y:S01]  /*efd0*/  ISETP.GE.AND P4, PT, R0, UR8, PT ;  /* 0x0000000800007c0c */ /* 0x000fe2000bf86270 */
[----:B------:R-:W-:-:S05]  /*efe0*/  IMAD.WIDE R42, R53, 0x2, R42 ;  /* 0x00000002352a7825 */ /* 0x000fca00078e022a */
[----:B------:R-:W-:Y:S04]  /*eff0*/  STL.64 [R1+0x1a0], R42 ;  /* 0x0001a02a01007387 */ /* 0x000fe80000100a00 */
[----:B0-----:R-:W4:Y:S04]  /*f000*/  LDL.LU.64 R26, [R1+0xb28] ;  /* 0x000b2800011a7983 */ /* 0x001f280000300a00 */
[----:B--2---:R0:W-:Y:S04]  /*f010*/  STL [R1+0x420], R13 ;  /* 0x0004200d01007387 */ /* 0x0041e80000100800 */
[----:B0-----:R-:W2:Y:S01]  /*f020*/  LDL.LU R13, [R1+0xb24] ;  /* 0x000b2400010d7983 */ /* 0x001ea20000300800 */
[----:B---3--:R-:W-:-:S06]  /*f030*/  PRMT R12, RZ, 0x7610, R12 ;  /* 0x00007610ff0c7816 */ /* 0x008fcc000000000c */
[----:B------:R0:W3:Y:S04]  /*f040*/  @!P4 LDG.E.U16 R12, desc[UR22][R42.64] ;  /* 0x000000162a0cc981 */ /* 0x0000e8000c1e1500 */
[----:B------:R-:W0:Y:S01]  /*f050*/  LDL.LU R43, [R1+0xb20] ;  /* 0x000b2000012b7983 */ /* 0x000e220000300800 */
[----:B------:R-:W-:-:S04]  /*f060*/  SHF.R.U32.HI R0, RZ, 0x6, R52 ;  /* 0x00000006ff007819 */ /* 0x000fc80000011634 */
[----:B------:R-:W-:-:S04]  /*f070*/  SGXT.U32 R0, R0, 0x1 ;  /* 0x000000010000781a */ /* 0x000fc80000000000 */
[----:B------:R-:W-:-:S04]  /*f080*/  LOP3.LUT R0, R0, 0x4, RZ, 0xfc, !PT ;  /* 0x0000000400007812 */ /* 0x000fc800078efcff */
[----:B------:R-:W-:Y:S02]  /*f090*/  ISETP.GE.AND P5, PT, R0, UR8, PT ;  /* 0x0000000800007c0c */ /* 0x000fe4000bfa6270 */
[----:B----4-:R-:W-:-:S11]  /*f0a0*/  PRMT R27, RZ, 0x7610, R27 ;  /* 0x00007610ff1b7816 */ /* 0x010fd6000000001b */
[----:B------:R-:W4:Y:S01]  /*f0b0*/  @!P5 LDG.E.U16 R27, desc[UR22][R40.64] ;  /* 0x00000016281bd981 */ /* 0x000f22000c1e1500 */
[----:B0-----:R-:W-:-:S06]  /*f0c0*/  PRMT R43, RZ, 0x7610, R43 ;  /* 0x00007610ff2b7816 */ /* 0x001fcc000000002b */
[----:B------:R-:W2:Y:S01]  /*f0d0*/  @!P6 LDG.E.U16 R43, desc[UR22][R50.64] ;  /* 0x00000016322be981 */ /* 0x000ea2000c1e1500 */
[----:B------:R-:W-:-:S04]  /*f0e0*/  SHF.R.U32.HI R0, RZ, 0x6, R52 ;  /* 0x00000006ff007819 */ /* 0x000fc80000011634 */
[----:B------:R-:W-:-:S04]  /*f0f0*/  SGXT.U32 R0, R0, 0x1 ;  /* 0x000000010000781a */ /* 0x000fc80000000000 */
[----:B------:R-:W-:Y:S02]  /*f100*/  LOP3.LUT R0, R0, 0x8, RZ, 0xfc, !PT ;  /* 0x0000000800007812 */ /* 0x000fe400078efcff */
[----:B------:R-:W-:Y:S02]  /*f110*/  SHF.R.U32.HI R42, RZ, 0x6, R52 ;  /* 0x00000006ff2a7819 */ /* 0x000fe40000011634 */
[----:B------:R-:W-:Y:S02]  /*f120*/  ISETP.GE.AND P2, PT, R0, UR8, PT ;  /* 0x0000000800007c0c */ /* 0x000fe4000bf46270 */
[----:B------:R-:W-:Y:S01]  /*f130*/  SGXT.U32 R42, R42, 0x1 ;  /* 0x000000012a2a781a */ /* 0x000fe20000000000 */
[----:B---3--:R-:W-:Y:S01]  /*f140*/  STL [R1+0x938], R12 ;  /* 0x0009380c01007387 */ /* 0x008fe20000100800 */
[----:B------:R-:W-:Y:S02]  /*f150*/  PRMT R26, RZ, 0x7610, R26 ;  /* 0x00007610ff1a7816 */ /* 0x000fe4000000001a */
[----:B------:R-:W-:Y:S01]  /*f160*/  LOP3.LUT R42, R42, 0x10, RZ, 0xfc, !PT ;  /* 0x000000102a2a7812 */ /* 0x000fe200078efcff */
[----:B------:R-:W3:Y:S04]  /*f170*/  LDL.LU.64 R40, [R1+0xb18] ;  /* 0x000b180001287983 */ /* 0x000ee80000300a00 */
[----:B----4-:R-:W-:Y:S01]  /*f180*/  STL [R1+0x93c], R27 ;  /* 0x00093c1b01007387 */ /* 0x010fe20000100800 */
[----:B------:R-:W-:-:S03]  /*f190*/  ISETP.GE.AND P6, PT, R42, UR8, PT ;  /* 0x000000082a007c0c */ /* 0x000fc6000bfc6270 */
[----:B------:R-:W4:Y:S04]  /*f1a0*/  LDL.LU.64 R50, [R1+0xb10] ;  /* 0x000b100001327983 */ /* 0x000f280000300a00 */
[----:B------:R-:W3:Y:S01]  /*f1b0*/  @!P2 LDG.E.U16 R26, desc[UR22][R28.64] ;  /* 0x000000161c1aa981 */ /* 0x000ee2000c1e1500 */
[----:B------:R-:W-:-:S04]  /*f1c0*/  SHF.R.U32.HI R0, RZ, 0x6, R52 ;  /* 0x00000006ff007819 */ /* 0x000fc80000011634 */
[----:B------:R-:W-:-:S04]  /*f1d0*/  SGXT.U32 R0, R0, 0x1 ;  /* 0x000000010000781a */ /* 0x000fc80000000000 */
[----:B------:R-:W-:-:S04]  /*f1e0*/  LOP3.LUT R0, R0, 0xa, RZ, 0xfc, !PT ;  /* 0x0000000a00007812 */ /* 0x000fc800078efcff */
[----:B------:R-:W-:Y:S02]  /*f1f0*/  ISETP.GE.AND P3, PT, R0, UR8, PT ;  /* 0x0000000800007c0c */ /* 0x000fe4000bf66270 */
[----:B--2---:R-:W-:-:S11]  /*f200*/  PRMT R13, RZ, 0x7610, R13 ;  /* 0x00007610ff0d7816 */ /* 0x004fd6000000000d */
[----:B------:R-:W2:Y:S04]  /*f210*/  @!P3 LDG.E.U16 R13, desc[UR22][R44.64] ;  /* 0x000000162c0db981 */ /* 0x000ea8000c1e1500 */
[----:B------:R-:W-:Y:S04]  /*f220*/  STL [R1+0x940], R43 ;  /* 0x0009402b01007387 */ /* 0x000fe80000100800 */
[----:B------:R-:W4:Y:S04]  /*f230*/  LDL.LU R42, [R1+0xb08] ;  /* 0x000b0800012a7983 */ /* 0x000f280000300800 */
[----:B------:R-:W4:Y:S01]  /*f240*/  LDL.LU.64 R28, [R1+0xb00] ;  /* 0x000b0000011c7983 */ /* 0x000f220000300a00 */
[----:B------:R-:W-:-:S04]  /*f250*/  SHF.R.U32.HI R0, RZ, 0x6, R52 ;  /* 0x00000006ff007819 */ /* 0x000fc80000011634 */
[----:B------:R-:W-:-:S04]  /*f260*/  SGXT.U32 R0, R0, 0x1 ;  /* 0x000000010000781a */ /* 0x000fc80000000000 */
[----:B------:R-:W-:-:S04]  /*f270*/  LOP3.LUT R0, R0, 0xc, RZ, 0xfc, !PT ;  /* 0x0000000c00007812 */ /* 0x000fc800078efcff */
[----:B------:R-:W-:Y:S02]  /*f280*/  ISETP.GE.AND P4, PT, R0, UR8, PT ;  /* 0x0000000800007c0c */ /* 0x000fe4000bf86270 */
[----:B------:R-:W-:-:S04]  /*f290*/  LEA.HI R0, R52, 0xe, RZ, 0x1a ;  /* 0x0000000e34007811 */ /* 0x000fc800078fd0ff */
[----:B------:R-:W-:Y:S02]  /*f2a0*/  ISETP.GE.AND P5, PT, R0, UR8, PT ;  /* 0x0000000800007c0c */ /* 0x000fe4000bfa6270 */
[----:B------:R-:W-:-:S04]  /*f2b0*/  SHF.R.U32.HI R0, RZ, 0x6, R52 ;  /* 0x00000006ff007819 */ /* 0x000fc80000011634 */
[----:B------:R-:W-:-:S04]  /*f2c0*/  SGXT.U32 R0, R0, 0x1 ;  /* 0x000000010000781a */ /* 0x000fc80000000000 */
[----:B------:R-:W-:Y:S01]  /*f2d0*/  LOP3.LUT R0, R0, 0x12, RZ, 0xfc, !PT ;  /* 0x0000001200007812 */ /* 0x000fe200078efcff */
[----:B---3--:R0:W-:Y:S01]  /*f2e0*/  STL [R1+0x410], R26 ;  /* 0x0004101a01007387 */ /* 0x0081e20000100800 */
[----:B------:R-:W-:Y:S02]  /*f2f0*/  SHF.R.U32.HI R52, RZ, 0x6, R52 ;  /* 0x00000006ff347819 */ /* 0x000fe40000011634 */
[----:B------:R-:W-:Y:S01]  /*f300*/  ISETP.GE.AND P2, PT, R0, UR8, PT ;  /* 0x0000000800007c0c */ /* 0x000fe2000bf46270 */
[----:B0-----:R-:W3:Y:S04]  /*f310*/  LDL.LU R26, [R1+0xafc] ;  /* 0x000afc00011a7983 */ /* 0x001ee80000300800 */
[----:B------:R-:W3:Y:S04]  /*f320*/  LDL.LU R0, [R1+0xaf8] ;  /* 0x000af80001007983 */ /* 0x000ee80000300800 */
[----:B------:R-:W3:Y:S01]  /*f330*/  LDL.LU.64 R44, [R1+0xaf0] ;  /* 0x000af000012c7983 */ /* 0x000ee20000300a00 */
[----:B------:R-:W-:-:S04]  /*f340*/  SGXT.U32 R52, R52, 0x1 ;  /* 0x000000013434781a */ /* 0x000fc80000000000 */
[----:B------:R-:W-:Y:S01]  /*f350*/  LOP3.LUT R52, R52, 0x14, RZ, 0xfc, !PT ;  /* 0x0000001434347812 */ /* 0x000fe200078efcff */
[----:B--2---:R0:W-:Y:S03]  /*f360*/  STL [R1+0x944], R13 ;  /* 0x0009440d01007387 */ /* 0x0041e60000100800 */
[----:B------:R-:W-:Y:S02]  /*f370*/  ISETP.GE.AND P3, PT, R52, UR8, PT ;  /* 0x0000000834007c0c */ /* 0x000fe4000bf66270 */
[----:B0-----:R-:W-:-:S06]  /*f380*/  PRMT R13, RZ, 0x7610, R13 ;  /* 0x00007610ff0d7816 */ /* 0x001fcc000000000d */
[----:B------:R-:W2:Y:S01]  /*f390*/  @!P6 LDG.E.U16 R13, desc[UR22][R10.64] ;  /* 0x000000160a0de981 */ /* 0x000ea2000c1e1500 */
[----:B----4-:R-:W-:-:S06]  /*f3a0*/  PRMT R28, RZ, 0x7610, R28 ;  /* 0x00007610ff1c7816 */ /* 0x010fcc000000001c */
[----:B------:R-:W4:Y:S01]  /*f3b0*/  @!P4 LDG.E.U16 R28, desc[UR22][R14.64] ;  /* 0x000000160e1cc981 */ /* 0x000f22000c1e1500 */
[----:B------:R-:W-:-:S06]  /*f3c0*/  PRMT R29, RZ, 0x7610, R29 ;  /* 0x00007610ff1d7816 */ /* 0x000fcc000000001d */
[----:B------:R-:W2:Y:S04]  /*f3d0*/  @!P3 LDG.E.U16 R29, desc[UR22][R24.64] ;  /* 0x00000016181db981 */ /* 0x000ea8000c1e1500 */
[----:B------:R-:W2:Y:S01]  /*f3e0*/  LDL.LU.64 R14, [R1+0xae8] ;  /* 0x000ae800010e7983 */ /* 0x000ea20000300a00 */
[----:B------:R-:W-:Y:S02]  /*f3f0*/  PRMT R43, RZ, 0x7610, R43 ;  /* 0x00007610ff2b7816 */ /* 0x000fe4000000002b */
[----:B---3--:R-:W-:Y:S02]  /*f400*/  PRMT R44, RZ, 0x7610, R44 ;  /* 0x00007610ff2c7816 */ /* 0x008fe4000000002c */
[----:B------:R-:W-:-:S04]  /*f410*/  PRMT R45, RZ, 0x7610, R45 ;  /* 0x00007610ff2d7816 */ /* 0x000fc8000000002d */
[----:B------:R-:W3:Y:S04]  /*f420*/  @!P5 LDG.E.U16 R44, desc[UR22][R20.64] ;  /* 0x00000016142cd981 */ /* 0x000ee8000c1e1500 */
[----:B----4-:R0:W-:Y:S02]  /*f430*/  STL [R1+0x948], R28 ;  /* 0x0009481c01007387 */ /* 0x0101e40000100800 */
[----:B0-----:R-:W0:Y:S02]  /*f440*/  S2R R28, SR_TID.X ;  /* 0x00000000001c7919 */ /* 0x001e240000002100 */
[----:B0-----:R-:W-:-:S04]  /*f450*/  SHF.R.U32.HI R52, RZ, 0x6, R28 ;  /* 0x00000006ff347819 */ /* 0x001fc8000001161c */
[----:B------:R-:W-:-:S04]  /*f460*/  SGXT.U32 R52, R52, 0x1 ;  /* 0x000000013434781a */ /* 0x000fc80000000000 */
[----:B------:R-:W-:-:S04]  /*f470*/  LOP3.LUT R52, R52, 0x16, RZ, 0xfc, !PT ;  /* 0x0000001634347812 */ /* 0x000fc800078efcff */
[----:B------:R-:W-:Y:S02]  /*f480*/  ISETP.GE.AND P4, PT, R52, UR8, PT ;  /* 0x0000000834007c0c */ /* 0x000fe4000bf86270 */
[----:B------:R-:W-:Y:S01]  /*f490*/  SHF.R.U32.HI R28, RZ, 0x6, R28 ;  /* 0x00000006ff1c7819 */ /* 0x000fe2000001161c */
[----:B------:R-:W4:Y:S03]  /*f4a0*/  LDL.LU R52, [R1+0xae0] ;  /* 0x000ae00001347983 */ /* 0x000f260000300800 */
[----:B------:R-:W-:Y:S01]  /*f4b0*/  SGXT.U32 R28, R28, 0x1 ;  /* 0x000000011c1c781a */ /* 0x000fe20000000000 */
[----:B------:R-:W3:Y:S03]  /*f4c0*/  LDL.LU.64 R20, [R1+0xad8] ;  /* 0x000ad80001147983 */ /* 0x000ee60000300a00 */
[----:B------:R-:W-:Y:S01]  /*f4d0*/  LOP3.LUT R28, R28, 0x18, RZ, 0xfc, !PT ;  /* 0x000000181c1c7812 */ /* 0x000fe200078efcff */
[----:B------:R-:W3:Y:S04]  /*f4e0*/  LDL.LU.64 R10, [R1+0xad0] ;  /* 0x000ad000010a7983 */ /* 0x000ee80000300a00 */
[----:B------:R-:W3:Y:S01]  /*f4f0*/  @!P4 LDG.E.U16 R45, desc[UR22][R30.64] ;  /* 0x000000161e2dc981 */ /* 0x000ee2000c1e1500 */
[----:B------:R-:W-:-:S02]  /*f500*/  ISETP.GE.AND P5, PT, R28, UR8, PT ;  /* 0x000000081c007c0c */ /* 0x000fc4000bfa6270 */
[----:B--2---:R-:W-:Y:S01]  /*f510*/  PRMT R14, RZ, 0x7610, R14 ;  /* 0x00007610ff0e7816 */ /* 0x004fe2000000000e */
[----:B------:R-:W-:Y:S04]  /*f520*/  STL [R1+0x958], R13 ;  /* 0x0009580d01007387 */ /* 0x000fe80000100800 */
[----:B------:R0:W-:Y:S04]  /*f530*/  STL [R1+0x98c], R13 ;  /* 0x00098c0d01007387 */ /* 0x0001e80000100800 */
[----:B------:R-:W2:Y:S04]  /*f540*/  @!P2 LDG.E.U16 R14, desc[UR22][R2.64] ;  /* 0x00000016020ea981 */ /* 0x000ea8000c1e1500 */
[----:B------:R-:W2:Y:S04]  /*f550*/  @!P5 LDG.E.U16 R43, desc[UR22][R46.64] ;  /* 0x000000162e2bd981 */ /* 0x000ea8000c1e1500 */
[----:B------:R-:W4:Y:S04]  /*f560*/  LDL.LU.64 R2, [R1+0xac8] ;  /* 0x000ac80001027983 */ /* 0x000f280000300a00 */
[----:B------:R-:W4:Y:S04]  /*f570*/  LDL.LU.64 R24, [R1+0xac0] ;  /* 0x000ac00001187983 */ /* 0x000f280000300a00 */
[----:B------:R-:W-:Y:S04]  /*f580*/  STL [R1+0x968], R29 ;  /* 0x0009681d01007387 */ /* 0x000fe80000100800 */
[----:B------:R-:W-:Y:S04]  /*f590*/  STL [R1+0x990], R29 ;  /* 0x0009901d01007387 */ /* 0x000fe80000100800 */
[----:B------:R-:W4:Y:S01]  /*f5a0*/  LDL.LU.64 R30, [R1+0xab8] ;  /* 0x000ab800011e7983 */ /* 0x000f220000300a00 */
[----:B------:R-:W0:Y:S02]  /*f5b0*/  S2R R28, SR_TID.X ;  /* 0x00000000001c7919 */ /* 0x000e240000002100 */
[----:B0-----:R-:W-:-:S02]  /*f5c0*/  SHF.R.U32.HI R13, RZ, 0x6, R28 ;  /* 0x00000006ff0d7819 */ /* 0x001fc4000001161c */
[----:B------:R-:W-:-:S04]  /*f5d0*/  SHF.R.U32.HI R28, RZ, 0x6, R28 ;  /* 0x00000006ff1c7819 */ /* 0x000fc8000001161c */
[----:B------:R-:W-:-:S04]  /*f5e0*/  SGXT.U32 R28, R28, 0x1 ;  /* 0x000000011c1c781a */ /* 0x000fc80000000000 */
[----:B------:R-:W-:-:S04]  /*f5f0*/  LOP3.LUT R28, R28, 0x1c, RZ, 0xfc, !PT ;  /* 0x0000001c1c1c7812 */ /* 0x000fc800078efcff */
[----:B------:R-:W-:Y:S02]  /*f600*/  ISETP.GE.AND P2, PT, R28, UR8, PT ;  /* 0x000000081c007c0c */ /* 0x000fe4000bf46270 */
[----:B------:R-:W0:Y:S01]  /*f610*/  S2R R28, SR_TID.X ;  /* 0x00000000001c7919 */ /* 0x000e220000002100 */
[----:B------:R-:W-:-:S04]  /*f620*/  SGXT.U32 R13, R13, 0x1 ;  /* 0x000000010d0d781a */ /* 0x000fc80000000000 */
[----:B------:R-:W-:-:S04]  /*f630*/  LOP3.LUT R13, R13, 0x1a, RZ, 0xfc, !PT ;  /* 0x0000001a0d0d7812 */ /* 0x000fc800078efcff */
[----:B------:R-:W-:Y:S02]  /*f640*/  ISETP.GE.AND P6, PT, R13, UR8, PT ;  /* 0x000000080d007c0c */ /* 0x000fe4000bfc6270 */
[----:B0-----:R-:W-:-:S04]  /*f650*/  LEA.HI R13, R28, 0x1e, RZ, 0x1a ;  /* 0x0000001e1c0d7811 */ /* 0x001fc800078fd0ff */
[----:B------:R-:W-:Y:S02]  /*f660*/  ISETP.GE.AND P3, PT, R13, UR8, PT ;  /* 0x000000080d007c0c */ /* 0x000fe4000bf66270 */
[----:B------:R-:W-:-:S04]  /*f670*/  SHF.R.U32.HI R13, RZ, 0x6, R28 ;  /* 0x00000006ff0d7819 */ /* 0x000fc8000001161c */
[----:B------:R-:W-:-:S04]  /*f680*/  SGXT.U32 R13, R13, 0x1 ;  /* 0x000000010d0d781a */ /* 0x000fc80000000000 */
[----:B------:R-:W-:-:S04]  /*f690*/  LOP3.LUT R13, R13, 0x20, RZ, 0xfc, !PT ;  /* 0x000000200d0d7812 */ /* 0x000fc800078efcff */
[----:B------:R-:W-:Y:S02]  /*f6a0*/  ISETP.GE.AND P4, PT, R13, UR8, PT ;  /* 0x000000080d007c0c */ /* 0x000fe4000bf86270 */
[----:B------:R-:W-:-:S04]  /*f6b0*/  SHF.R.U32.HI R13, RZ, 0x6, R28 ;  /* 0x00000006ff0d7819 */ /* 0x000fc8000001161c */
[----:B------:R-:W-:-:S04]  /*f6c0*/  SGXT.U32 R13, R13, 0x1 ;  /* 0x000000010d0d781a */ /* 0x000fc80000000000 */
[----:B------:R-:W-:-:S04]  /*f6d0*/  LOP3.LUT R13, R13, 0x22, RZ, 0xfc, !PT ;  /* 0x000000220d0d7812 */ /* 0x000fc800078efcff */
[----:B------:R-:W-:Y:S02]  /*f6e0*/  ISETP.GE.AND P5, PT, R13, UR8, PT ;  /* 0x000000080d007c0c */ /* 0x000fe4000bfa6270 */
[----:B------:R-:W-:Y:S02]  /*f6f0*/  SHF.R.U32.HI R13, RZ, 0x6, R28 ;  /* 0x00000006ff0d7819 */ /* 0x000fe4000001161c */
[----:B------:R-:W-:Y:S02]  /*f700*/  PRMT R15, RZ, 0x7610, R15 ;  /* 0x00007610ff0f7816 */ /* 0x000fe4000000000f */
[----:B------:R-:W-:-:S04]  /*f710*/  SGXT.U32 R13, R13, 0x1 ;  /* 0x000000010d0d781a */ /* 0x000fc80000000000 */
[----:B------:R-:W-:Y:S01]  /*f720*/  LOP3.LUT R13, R13, 0x24, RZ, 0xfc, !PT ;  /* 0x000000240d0d7812 */ /* 0x000fe200078efcff */
[----:B------:R-:W4:Y:S03]  /*f730*/  @!P6 LDG.E.U16 R15, desc[UR22][R16.64] ;  /* 0x00000016100fe981 */ /* 0x000f26000c1e1500 */
[----:B------:R-:W-:Y:S02]  /*f740*/  ISETP.GE.AND P6, PT, R13, UR8, PT ;  /* 0x000000080d007c0c */ /* 0x000fe4000bfc6270 */
[----:B------:R-:W-:-:S06]  /*f750*/  PRMT R27, RZ, 0x7610, R27 ;  /* 0x00007610ff1b7816 */ /* 0x000fcc000000001b */
[----:B------:R-:W4:Y:S04]  /*f760*/  @!P4 LDG.E.U16 R27, desc[UR22][R48.64] ;  /* 0x00000016301bc981 */ /* 0x000f28000c1e1500 */
[----:B---3--:R0:W-:Y:S04]  /*f770*/  STL.64 [R1+0x950], R44 ;  /* 0x0009502c01007387 */ /* 0x0081e80000100a00 */
[----:B------:R-:W3:Y:S04]  /*f780*/  LDL.LU.64 R46, [R1+0xab0] ;  /* 0x000ab000012e7983 */ /* 0x000ee80000300a00 */
[----:B--2---:R-:W-:Y:S04]  /*f790*/  STL [R1+0x978], R43 ;  /* 0x0009782b01007387 */ /* 0x004fe80000100800 */
[----:B------:R-:W-:Y:S04]  /*f7a0*/  STL [R1+0x9a0], R43 ;  /* 0x0009a02b01007387 */ /* 0x000fe80000100800 */
[----:B------:R-:W2:Y:S04]  /*f7b0*/  LDL.LU.64 R16, [R1+0xaa8] ;  /* 0x000aa80001107983 */ /* 0x000ea80000300a00 */
[----:B0-----:R-:W2:Y:S01]  /*f7c0*/  LDL.64 R44, [R1+0x138] ;  /* 0x00013800012c7983 */ /* 0x001ea20000100a00 */
[----:B----4-:R-:W-:-:S02]  /*f7d0*/  PRMT R30, RZ, 0x7610, R30 ;  /* 0x00007610ff1e7816 */ /* 0x010fc4000000001e */
[----:B------:R-:W-:-:S04]  /*f7e0*/  PRMT R31, RZ, 0x7610, R31 ;  /* 0x00007610ff1f7816 */ /* 0x000fc8000000001f */
[----:B------:R-:W4:Y:S04]  /*f7f0*/  @!P2 LDG.E.U16 R30, desc[UR22][R36.64] ;  /* 0x00000016241ea981 */ /* 0x000f28000c1e1500 */
[----:B------:R-:W4:Y:S01]  /*f800*/  @!P6 LDG.E.U16 R31, desc[UR22][R38.64] ;  /* 0x00000016261fe981 */ /* 0x000f22000c1e1500 */
[----:B------:R-:W-:-:S04]  /*f810*/  SHF.R.U32.HI R13, RZ, 0x6, R28 ;  /* 0x00000006ff0d7819 */ /* 0x000fc8000001161c */
[----:B------:R-:W-:-:S04]  /*f820*/  SGXT.U32 R13, R13, 0x1 ;  /* 0x000000010d0d781a */ /* 0x000fc80000000000 */
[----:B------:R-:W-:-:S04]  /*f830*/  LOP3.LUT R13, R13, 0x26, RZ, 0xfc, !PT ;  /* 0x000000260d0d7812 */ /* 0x000fc800078efcff */
[----:B------:R-:W-:Y:S02]  /*f840*/  ISETP.GE.AND P2, PT, R13, UR8, PT ;  /* 0x000000080d007c0c */ /* 0x000fe4000bf46270 */
[----:B------:R-:W-:-:S04]  /*f850*/  SHF.R.U32.HI R13, RZ, 0x6, R28 ;  /* 0x00000006ff0d7819 */ /* 0x000fc8000001161c */
[----:B------:R-:W-:-:S04]  /*f860*/  SGXT.U32 R13, R13, 0x1 ;  /* 0x000000010d0d781a */ /* 0x000fc80000000000 */
[----:B------:R-:W-:Y:S02]  /*f870*/  LOP3.LUT R13, R13, 0x28, RZ, 0xfc, !PT ;  /* 0x000000280d0d7812 */ /* 0x000fe400078efcff */
[----:B------:R-:W-:Y:S01]  /*f880*/  PRMT R12, RZ, 0x7610, R12 ;  /* 0x00007610ff0c7816 */ /* 0x000fe2000000000c */
[----:B------:R0:W-:Y:S04]  /*f890*/  STL.64 [R1+0x960], R14 ;  /* 0x0009600e01007387 */ /* 0x0001e80000100a00 */
[----:B------:R-:W4:Y:S01]  /*f8a0*/  LDL.LU.64 R36, [R1+0xaa0] ;  /* 0x000aa00001247983 */ /* 0x000f220000300a00 */
[----:B---3--:R-:W-:-:S06]  /*f8b0*/  PRMT R46, RZ, 0x7610, R46 ;  /* 0x00007610ff2e7816 */ /* 0x008fcc000000002e */
[----:B------:R-:W3:Y:S01]  /*f8c0*/  @!P3 LDG.E.U16 R46, desc[UR22][R6.64] ;  /* 0x00000016062eb981 */ /* 0x000ee2000c1e1500 */
[----:B------:R-:W-:Y:S02]  /*f8d0*/  ISETP.GE.AND P3, PT, R13, UR8, PT ;  /* 0x000000080d007c0c */ /* 0x000fe4000bf66270 */
[----:B------:R-:W-:-:S04]  /*f8e0*/  SHF.R.U32.HI R13, RZ, 0x6, R28 ;  /* 0x00000006ff0d7819 */ /* 0x000fc8000001161c */
[----:B------:R-:W-:Y:S02]  /*f8f0*/  SGXT.U32 R13, R13, 0x1 ;  /* 0x000000010d0d781a */ /* 0x000fe40000000000 */
[----:B------:R-:W-:Y:S01]  /*f900*/  PRMT R47, RZ, 0x7610, R47 ;  /* 0x00007610ff2f7816 */ /* 0x000fe2000000002f */
[----:B------:R-:W3:Y:S01]  /*f910*/  LDL.LU.64 R6, [R1+0xa98] ;  /* 0x000a980001067983 */ /* 0x000ee20000300a00 */
[----:B------:R-:W-:Y:S02]  /*f920*/  LOP3.LUT R13, R13, 0x2a, RZ, 0xfc, !PT ;  /* 0x0000002a0d0d7812 */ /* 0x000fe400078efcff */
[----:B--2---:R-:W-:Y:S01]  /*f930*/  PRMT R16, RZ, 0x7610, R16 ;  /* 0x00007610ff107816 */ /* 0x004fe20000000010 */
[----:B------:R-:W2:Y:S01]  /*f940*/  LDL.LU.64 R48, [R1+0xa90] ;  /* 0x000a900001307983 */ /* 0x000ea20000300a00 */
[----:B------:R-:W-:-:S03]  /*f950*/  ISETP.GE.AND P4, PT, R13, UR8, PT ;  /* 0x000000080d007c0c */ /* 0x000fc6000bf86270 */
[----:B------:R-:W-:Y:S04]  /*f960*/  STL [R1+0x9a4], R27 ;  /* 0x0009a41b01007387 */ /* 0x000fe80000100800 */
[----:B------:R-:W2:Y:S01]  /*f970*/  @!P5 LDG.E.U16 R16, desc[UR22][R22.64] ;  /* 0x000000161610d981 */ /* 0x000ea2000c1e1500 */
[----:B------:R-:W-:-:S03]  /*f980*/  PRMT R17, RZ, 0x7610, R17 ;  /* 0x00007610ff117816 */ /* 0x000fc60000000011 */
[----:B------:R-:W3:Y:S04]  /*f990*/  @!P2 LDG.E.U16 R47, desc[UR22][R32.64] ;  /* 0x00000016202fa981 */ /* 0x000ee8000c1e1500 */
[----:B------:R-:W2:Y:S04]  /*f9a0*/  @!P3 LDG.E.U16 R12, desc[UR22][R18.64] ;  /* 0x00000016120cb981 */ /* 0x000ea8000c1e1500 */
[----:B------:R-:W2:Y:S04]  /*f9b0*/  LDL.LU.64 R22, [R1+0xa88] ;  /* 0x000a880001167983 */ /* 0x000ea80000300a00 */
[----:B------:R-:W2:Y:S04]  /*f9c0*/  LDL.LU.64 R38, [R1+0xa80] ;  /* 0x000a800001267983 */ /* 0x000ea80000300a00 */
[----:B----4-:R-:W-:Y:S04]  /*f9d0*/  STL.64 [R1+0x970], R30 ;  /* 0x0009701e01007387 */ /* 0x010fe80000100a00 */
[----:B------:R-:W4:Y:S04]  /*f9e0*/  LDL.LU.64 R32, [R1+0xa78] ;  /* 0x000a780001207983 */ /* 0x000f280000300a00 */
[----:B------:R-:W4:Y:S01]  /*f9f0*/  @!P4 LDG.E.U16 R17, desc[UR22][R44.64] ;  /* 0x000000162c11c981 */ /* 0x000f22000c1e1500 */
        /* <DEDUP_REMOVED lines=14> */
[----:B------:R-:W-:Y:S02]  /*fae0*/  LOP3.LUT R13, R13, 0x34, RZ, 0xfc, !PT ;  /* 0x000000340d0d7812 */ /* 0x000fe400078efcff */
[----:B------:R-:W-:Y:S02]  /*faf0*/  PRMT R52, RZ, 0x7610, R52 ;  /* 0x00007610ff347816 */ /* 0x000fe40000000034 */
[----:B------:R-:W-:-:S04]  /*fb00*/  ISETP.GE.AND P3, PT, R13, UR8, PT ;  /* 0x000000080d007c0c */ /* 0x000fc8000bf66270 */
[----:B------:R1:W4:Y:S04]  /*fb10*/  @!P6 LDG.E.U16 R52, desc[UR22][R4.64] ;  /* 0x000000160434e981 */ /* 0x000328000c1e1500 */
[----:B---3--:R3:W-:Y:S04]  /*fb20*/  STL.64 [R1+0x980], R46 ;  /* 0x0009802e01007387 */ /* 0x0087e80000100a00 */
[----:B------:R-:W3:Y:S04]  /*fb30*/  LDL.LU.64 R18, [R1+0xa70] ;  /* 0x000a700001127983 */ /* 0x000ee80000300a00 */
[----:B--2---:R-:W-:Y:S01]  /*fb40*/  STL [R1+0x9b0], R12 ;  /* 0x0009b00c01007387 */ /* 0x004fe20000100800 */
[----:B----4-:R-:W-:-:S02]  /*fb50*/  PRMT R32, RZ, 0x7610, R32 ;  /* 0x00007610ff207816 */ /* 0x010fc40000000020 */
[----:B------:R-:W-:Y:S01]  /*fb60*/  PRMT R33, RZ, 0x7610, R33 ;  /* 0x00007610ff217816 */ /* 0x000fe20000000021 */
[----:B------:R2:W-:Y:S04]  /*fb70*/  STL.64 [R1+0x998], R16 ;  /* 0x0009981001007387 */ /* 0x0005e80000100a00 */
[----:B------:R-:W4:Y:S04]  /*fb80*/  @!P5 LDG.E.U16 R32, desc[UR22][R8.64] ;  /* 0x000000160820d981 */ /* 0x000f28000c1e1500 */
[----:B------:R-:W4:Y:S04]  /*fb90*/  @!P3 LDG.E.U16 R33, desc[UR22][R40.64] ;  /* 0x000000162821b981 */ /* 0x000f28000c1e1500 */
[----:B------:R-:W2:Y:S04]  /*fba0*/  LDL.LU.64 R8, [R1+0xa68] ;  /* 0x000a680001087983 */ /* 0x000ea80000300a00 */
[----:B------:R-:W1:Y:S01]  /*fbb0*/  LDL.LU.64 R4, [R1+0xa60] ;  /* 0x000a600001047983 */ /* 0x000e620000300a00 */
        /* <DEDUP_REMOVED lines=8> */
[----:B---3--:R-:W-:Y:S02]  /*fc40*/  PRMT R18, RZ, 0x7610, R18 ;  /* 0x00007610ff127816 */ /* 0x008fe40000000012 */
[----:B------:R-:W-:-:S04]  /*fc50*/  PRMT R19, RZ, 0x7610, R19 ;  /* 0x00007610ff137816 */ /* 0x000fc80000000013 */
[----:B------:R-:W3:Y:S05]  /*fc60*/  @!P2 LDG.E.U16 R18, desc[UR22][R34.64] ;  /* 0x000000162212a981 */ /* 0x000eea000c1e1500 */
[----:B------:R-:W3:Y:S04]  /*fc70*/  @!P5 LDG.E.U16 R19, desc[UR22][R20.64] ;  /* 0x000000161413d981 */ /* 0x000ee8000c1e1500 */
[----:B------:R-:W2:Y:S04]  /*fc80*/  LDL.LU.64 R34, [R1+0xa58] ;  /* 0x000a580001227983 */ /* 0x000ea80000300a00 */
[----:B------:R-:W2:Y:S04]  /*fc90*/  LDL.LU.64 R40, [R1+0xa50] ;  /* 0x000a500001287983 */ /* 0x000ea80000300a00 */
[----:B----4-:R-:W-:Y:S04]  /*fca0*/  STL.64 [R1+0x9a8], R32 ;  /* 0x0009a82001007387 */ /* 0x010fe80000100a00 */
[----:B------:R-:W4:Y:S01]  /*fcb0*/  LDL.64 R44, [R1+0xa8] ;  /* 0x0000a800012c7983 */ /* 0x000f220000100a00 */
[----:B-1----:R-:W-:-:S06]  /*fcc0*/  PRMT R4, RZ, 0x7610, R4 ;  /* 0x00007610ff047816 */ /* 0x002fcc0000000004 */
[----:B------:R-:W4:Y:S04]  /*fcd0*/  @!P4 LDG.E.U16 R4, desc[UR22][R50.64] ;  /* 0x000000163204c981 */ /* 0x000f28000c1e1500 */
[----:B------:R-:W4:Y:S04]  /*fce0*/  LDL.LU.64 R50, [R1+0xa48] ;  /* 0x000a480001327983 */ /* 0x000f280000300a00 */
[----:B------:R-:W4:Y:S01]  /*fcf0*/  LDL.LU.64 R20, [R1+0xa40] ;  /* 0x000a400001147983 */ /* 0x000f220000300a00 */
[----:B------:R-:W-:-:S04]  /*fd00*/  SHF.R.U32.HI R13, RZ, 0x6, R28 ;  /* 0x00000006ff0d7819 */ /* 0x000fc8000001161c */
[----:B------:R-:W-:-:S04]  /*fd10*/  SGXT.U32 R13, R13, 0x1 ;  /* 0x000000010d0d781a */ /* 0x000fc80000000000 */
[----:B------:R-:W-:Y:S02]  /*fd20*/  LOP3.LUT R13, R13, 0x40, RZ, 0xfc, !PT ;  /* 0x000000400d0d7812 */ /* 0x000fe400078efcff */
[--C-:B0-----:R-:W-:Y:S02]  /*fd30*/  SHF.R.U32.HI R14, RZ, 0x6, R28.reuse ;  /* 0x00000006ff0e7819 */ /* 0x101fe4000001161c */
[----:B------:R-:W-:Y:S02]  /*fd40*/  ISETP.GE.AND P2, PT, R13, UR8, PT ;  /* 0x000000080d007c0c */ /* 0x000fe4000bf46270 */
[----:B------:R-:W-:Y:S02]  /*fd50*/  SHF.R.U32.HI R13, RZ, 0x6, R28 ;  /* 0x00000006ff0d7819 */ /* 0x000fe4000001161c */
[----:B------:R-:W-:Y:S02]  /*fd60*/  SGXT.U32 R14, R14, 0x1 ;  /* 0x000000010e0e781a */ /* 0x000fe40000000000 */
[----:B------:R-:W-:-:S02]  /*fd70*/  SGXT.U32 R13, R13, 0x1 ;  /* 0x000000010d0d781a */ /* 0x000fc40000000000 */
[----:B------:R-:W-:Y:S02]  /*fd80*/  LOP3.LUT R14, R14, 0x3c, RZ, 0xfc, !PT ;  /* 0x0000003c0e0e7812 */ /* 0x000fe400078efcff */
[----:B------:R-:W-:Y:S02]  /*fd90*/  LOP3.LUT R13, R13, 0x42, RZ, 0xfc, !PT ;  /* 0x000000420d0d7812 */ /* 0x000fe400078efcff */
[----:B------:R-:W-:Y:S02]  /*fda0*/  ISETP.GE.AND P6, PT, R14, UR8, PT ;  /* 0x000000080e007c0c */ /* 0x000fe4000bfc6270 */
[----:B------:R-:W-:Y:S02]  /*fdb0*/  ISETP.GE.AND P3, PT, R13, UR8, PT ;  /* 0x000000080d007c0c */ /* 0x000fe4000bf66270 */
[--C-:B------:R-:W-:Y:S02]  /*fdc0*/  SHF.R.U32.HI R13, RZ, 0x6, R28.reuse ;  /* 0x00000006ff0d7819 */ /* 0x100fe4000001161c */
[----:B------:R-:W-:-:S02]  /*fdd0*/  SHF.R.U32.HI R14, RZ, 0x6, R28 ;  /* 0x00000006ff0e7819 */ /* 0x000fc4000001161c */
[----:B------:R-:W-:Y:S02]  /*fde0*/  SGXT.U32 R13, R13, 0x1 ;  /* 0x000000010d0d781a */ /* 0x000fe40000000000 */
[----:B------:R-:W-:Y:S02]  /*fdf0*/  SGXT.U32 R14, R14, 0x1 ;  /* 0x000000010e0e781a */ /* 0x000fe40000000000 */
[----:B------:R-:W-:Y:S02]  /*fe00*/  LOP3.LUT R13, R13, 0x44, RZ, 0xfc, !PT ;  /* 0x000000440d0d7812 */ /* 0x000fe400078efcff */
[----:B------:R-:W-:Y:S02]  /*fe10*/  LOP3.LUT R14, R14, 0x48, RZ, 0xfc, !PT ;  /* 0x000000480e0e7812 */ /* 0x000fe400078efcff */
[----:B------:R-:W-:Y:S02]  /*fe20*/  ISETP.GE.AND P4, PT, R13, UR8, PT ;  /* 0x000000080d007c0c */ /* 0x000fe4000bf86270 */
[----:B------:R-:W-:-:S02]  /*fe30*/  ISETP.GE.AND P5, PT, R14, UR8, PT ;  /* 0x000000080e007c0c */ /* 0x000fc4000bfa6270 */
[----:B------:R-:W-:Y:S02]  /*fe40*/  PRMT R5, RZ, 0x7610, R5 ;  /* 0x00007610ff057816 */ /* 0x000fe40000000005 */
[----:B------:R-:W-:-:S04]  /*fe50*/  PRMT R0, RZ, 0x7610, R0 ;  /* 0x00007610ff007816 */ /* 0x000fc80000000000 */
[----:B------:R0:W4:Y:S05]  /*fe60*/  @!P2 LDG.E.U16 R5, desc[UR22][R2.64] ;  /* 0x000000160205a981 */ /* 0x00012a000c1e1500 */
[----:B------:R-:W4:Y:S04]  /*fe70*/  @!P5 LDG.E.U16 R0, desc[UR22][R6.64] ;  /* 0x000000160600d981 */ /* 0x000f28000c1e1500 */
[----:B---3--:R1:W-:Y:S01]  /*fe80*/  STL.64 [R1+0x9b8], R18 ;  /* 0x0009b81201007387 */ /* 0x0083e20000100a00 */
[----:B--2---:R-:W-:-:S02]  /*fe90*/  PRMT R34, RZ, 0x7610, R34 ;  /* 0x00007610ff227816 */ /* 0x004fc40000000022 */
[----:B------:R-:W-:-:S04]  /*fea0*/  PRMT R35, RZ, 0x7610, R35 ;  /* 0x00007610ff237816 */ /* 0x000fc80000000023 */
[----:B------:R-:W2:Y:S04]  /*feb0*/  @!P6 LDG.E.U16 R34, desc[UR22][R10.64] ;  /* 0x000000160a22e981 */ /* 0x000ea8000c1e1500 */
[----:B------:R3:W2:Y:S04]  /*fec0*/  @!P4 LDG.E.U16 R35, desc[UR22][R36.64] ;  /* 0x000000162423c981 */ /* 0x0006a8000c1e1500 */
[----:B------:R-:W2:Y:S04]  /*fed0*/  LDL.LU.64 R10, [R1+0xa38] ;  /* 0x000a3800010a7983 */ /* 0x000ea80000300a00 */
[----:B------:R-:W0:Y:S01]  /*fee0*/  LDL.LU.64 R2, [R1+0xa30] ;  /* 0x000a300001027983 */ /* 0x000e220000300a00 */
[----:B----4-:R-:W-:-:S06]  /*fef0*/  PRMT R20, RZ, 0x7610, R20 ;  /* 0x00007610ff147816 */ /* 0x010fcc0000000014 */
[----:B------:R-:W4:Y:S04]  /*ff00*/  @!P3 LDG.E.U16 R20, desc[UR22][R24.64] ;  /* 0x000000161814b981 */ /* 0x000f28000c1e1500 */
[----:B------:R-:W2:Y:S04]  /*ff10*/  LDL.LU.64 R24, [R1+0xa28] ;  /* 0x000a280001187983 */ /* 0x000ea80000300a00 */
[----:B------:R-:W3:Y:S04]  /*ff20*/  LDL.LU.64 R36, [R1+0xa20] ;  /* 0x000a200001247983 */ /* 0x000ee80000300a00 */
[----:B------:R-:W2:Y:S01]  /*ff30*/  LDL.LU.64 R6, [R1+0xa18] ;  /* 0x000a180001067983 */ /* 0x000ea20000300a00 */
        /* <DEDUP_REMOVED lines=8> */
[--C-:B------:R-:W-:Y:S02]  /*ffc0*/  SHF.R.U32.HI R13, RZ, 0x6, R28.reuse ;  /* 0x00000006ff0d7819 */ /* 0x100fe4000001161c */
[----:B------:R-:W-:Y:S02]  /*ffd0*/  SHF.R.U32.HI R14, RZ, 0x6, R28 ;  /* 0x00000006ff0e7819 */ /* 0x000fe4000001161c */
[----:B------:R-:W-:Y:S02]  /*ffe0*/  SGXT.U32 R13, R13, 0x1 ;  /* 0x000000010d0d781a */ /* 0x000fe40000000000 */
[----:B------:R-:W-:Y:S02]  /*fff0*/  SGXT.U32 R14, R14, 0x1 ;  /* 0x000000010e0e781a */ /* 0x000fe40000000000 */
[----:B------:R-:W-:-:S02]  /*10000*/  LOP3.LUT R13, R13, 0x50, RZ, 0xfc, !PT ;  /* 0x000000500d0d7812 */ /* 0x000fc400078efcff */
[----:B------:R-:W-:Y:S02]  /*10010*/  LOP3.LUT R14, R14, 0x52, RZ, 0xfc, !PT ;  /* 0x000000520e0e7812 */ /* 0x000fe400078efcff */
[----:B------:R-:W-:Y:S02]  /*10020*/  ISETP.GE.AND P3, PT, R13, UR8, PT ;  /* 0x000000080d007c0c */ /* 0x000fe4000bf66270 */
[----:B------:R-:W-:Y:S02]  /*10030*/  ISETP.GE.AND P4, PT, R14, UR8, PT ;  /* 0x000000080e007c0c */ /* 0x000fe4000bf86270 */
[----:B------:R-:W-:Y:S01]  /*10040*/  PRMT R21, RZ, 0x7610, R21 ;  /* 0x00007610ff157816 */ /* 0x000fe20000000015 */
[----:B------:R-:W4:Y:S10]  /*10050*/  LDL.64 R14, [R1+0x58] ;  /* 0x00005800010e7983 */ /* 0x000f340000100a00 */
[----:B------:R-:W4:Y:S01]  /*10060*/  @!P4 LDG.E.U16 R21, desc[UR22][R38.64] ;  /* 0x000000162615c981 */ /* 0x000f22000c1e1500 */
[----:B0-----:R-:W-:-:S06]  /*10070*/  PRMT R3, RZ, 0x7610, R3 ;  /* 0x00007610ff037816 */ /* 0x001fcc0000000003 */
[----:B------:R-:W4:Y:S04]  /*10080*/  @!P6 LDG.E.U16 R3, desc[UR22][R48.64] ;  /* 0x000000163003e981 */ /* 0x000f28000c1e1500 */
[----:B------:R-:W4:Y:S01]  /*10090*/  LDL.LU.64 R48, [R1+0xa10] ;  /* 0x000a100001307983 */ /* 0x000f220000300a00 */
[----:B---3--:R-:W-:Y:S02]  /*100a0*/  PRMT R36, RZ, 0x7610, R36 ;  /* 0x00007610ff247816 */ /* 0x008fe40000000024 */
[----:B--2---:R-:W-:-:S04]  /*100b0*/  PRMT R6, RZ, 0x7610, R6 ;  /* 0x00007610ff067816 */ /* 0x004fc80000000006 */
[----:B------:R-:W2:Y:S04]  /*100c0*/  @!P2 LDG.E.U16 R36, desc[UR22][R44.64] ;  /* 0x000000162c24a981 */ /* 0x000ea8000c1e1500 */
[----:B------:R0:W3:Y:S04]  /*100d0*/  @!P3 LDG.E.U16 R6, desc[UR22][R22.64] ;  /* 0x000000161606b981 */ /* 0x0000e8000c1e1500 */
[----:B------:R-:W0:Y:S04]  /*100e0*/  LDL.LU.64 R22, [R1+0xa08] ;  /* 0x000a080001167983 */ /* 0x000e280000300a00 */
[----:B------:R-:W2:Y:S04]  /*100f0*/  LDL.64 R46, [R1+0x38] ;  /* 0x00003800012e7983 */ /* 0x000ea80000100a00 */
[----:B------:R-:W2:Y:S04]  /*10100*/  LDL.64 R30, [R1+0x20] ;  /* 0x00002000011e7983 */ /* 0x000ea80000100a00 */
[----:B------:R-:W2:Y:S04]  /*10110*/  LDL.64 R44, [R1] ;  /* 0x00000000012c7983 */ /* 0x000ea80000100a00 */
        /* <DEDUP_REMOVED lines=21> */
[----:B------:R0:W3:Y:S03]  /*10270*/  @!P5 LDG.E.U16 R37, desc[UR22][R8.64] ;  /* 0x000000160825d981 */ /* 0x0000e6000c1e1500 */
[----:B------:R-:W-:Y:S02]  /*10280*/  ISETP.GE.AND P4, PT, R13, UR8, PT ;  /* 0x000000080d007c0c */ /* 0x000fe4000bf86270 */
[----:B------:R-:W-:Y:S01]  /*10290*/  SHF.R.U32.HI R13, RZ, 0x6, R28 ;  /* 0x00000006ff0d7819 */ /* 0x000fe2000001161c */
[----:B------:R-:W3:Y:S03]  /*102a0*/  LDL.LU.64 R8, [R1+0x9f8] ;  /* 0x0009f80001087983 */ /* 0x000ee60000300a00 */
[----:B------:R-:W-:-:S04]  /*102b0*/  SGXT.U32 R13, R13, 0x1 ;  /* 0x000000010d0d781a */ /* 0x000fc80000000000 */
[----:B------:R-:W-:Y:S02]  /*102c0*/  LOP3.LUT R13, R13, 0x62, RZ, 0xfc, !PT ;  /* 0x000000620d0d7812 */ /* 0x000fe400078efcff */
[----:B------:R-:W-:Y:S02]  /*102d0*/  SHF.R.U32.HI R16, RZ, 0x6, R28 ;  /* 0x00000006ff107819 */ /* 0x000fe4000001161c */
[----:B------:R-:W-:Y:S02]  /*102e0*/  ISETP.GE.AND P5, PT, R13, UR8, PT ;  /* 0x000000080d007c0c */ /* 0x000fe4000bfa6270 */
[----:B------:R-:W-:Y:S02]  /*102f0*/  PRMT R7, RZ, 0x7610, R7 ;  /* 0x00007610ff077816 */ /* 0x000fe40000000007 */
[----:B------:R-:W-:-:S04]  /*10300*/  SGXT.U32 R16, R16, 0x1 ;  /* 0x000000011010781a */ /* 0x000fc80000000000 */
[----:B------:R-:W-:Y:S01]  /*10310*/  LOP3.LUT R16, R16, 0x70, RZ, 0xfc, !PT ;  /* 0x0000007010107812 */ /* 0x000fe200078efcff */
[----:B------:R-:W4:Y:S04]  /*10320*/  @!P6 LDG.E.U16 R7, desc[UR22][R40.64] ;  /* 0x000000162807e981 */ /* 0x000f28000c1e1500 */
[----:B------:R-:W4:Y:S01]  /*10330*/  LDL.LU.64 R40, [R1+0x9f0] ;  /* 0x0009f00001287983 */ /* 0x000f220000300a00 */
[----:B0-----:R-:W-:Y:S02]  /*10340*/  PRMT R22, RZ, 0x7610, R22 ;  /* 0x00007610ff167816 */ /* 0x001fe40000000016 */
[----:B------:R-:W-:-:S04]  /*10350*/  PRMT R23, RZ, 0x7610, R23 ;  /* 0x00007610ff177816 */ /* 0x000fc80000000017 */
[----:B------:R-:W4:Y:S01]  /*10360*/  @!P2 LDG.E.U16 R22, desc[UR22][R50.64] ;  /* 0x000000163216a981 */ /* 0x000f22000c1e1500 */
[----:B------:R-:W-:-:S03]  /*10370*/  ISETP.GE.AND P2, PT, R16, UR8, PT ;  /* 0x0000000810007c0c */ /* 0x000fc6000bf46270 */
[----:B------:R0:W4:Y:S01]  /*10380*/  @!P5 LDG.E.U16 R23, desc[UR22][R24.64] ;  /* 0x000000161817d981 */ /* 0x000122000c1e1500 */
[----:B--2---:R-:W-:-:S03]  /*10390*/  PRMT R38, RZ, 0x7610, R38 ;  /* 0x00007610ff267816 */ /* 0x004fc60000000026 */
[----:B------:R-:W2:Y:S04]  /*103a0*/  LDL.LU.64 R50, [R1+0x9e8] ;  /* 0x0009e80001327983 */ /* 0x000ea80000300a00 */
[----:B------:R0:W2:Y:S04]  /*103b0*/  @!P3 LDG.E.U16 R38, desc[UR22][R10.64] ;  /* 0x000000160a26b981 */ /* 0x0000a8000c1e1500 */
[----:B------:R-:W2:Y:S04]  /*103c0*/  LDL.LU.64 R10, [R1+0x9e0] ;  /* 0x0009e000010a7983 */ /* 0x000ea80000300a00 */
[----:B------:R-:W2:Y:S04]  /*103d0*/  LDL.LU.64 R16, [R1+0x28] ;  /* 0x0000280001107983 */ /* 0x000ea80000300a00 */
[----:B------:R-:W0:Y:S01]  /*103e0*/  LDL.LU.64 R24, [R1+0x9d8] ;  /* 0x0009d80001187983 */ /* 0x000e220000300a00 */
        /* <DEDUP_REMOVED lines=11> */
[----:B---3--:R-:W-:-:S06]  /*104a0*/  PRMT R8, RZ, 0x7610, R8 ;  /* 0x00007610ff087816 */ /* 0x008fcc0000000008 */
[----:B----4-:R3:W4:Y:S01]  /*104b0*/  @!P4 LDG.E.U16 R8, desc[UR22][R14.64] ;  /* 0x000000160e08c981 */ /* 0x010722000c1e1500 */
[----:B------:R-:W-:Y:S02]  /*104c0*/  ISETP.GE.AND P4, PT, R13, UR8, PT ;  /* 0x000000080d007c0c */ /* 0x000fe4000bf86270 */
[----:B------:R-:W-:-:S04]  /*104d0*/  SHF.R.U32.HI R13, RZ, 0x6, R28 ;  /* 0x00000006ff0d7819 */ /* 0x000fc8000001161c */
[----:B------:R-:W-:Y:S02]  /*104e0*/  SGXT.U32 R13, R13, 0x1 ;  /* 0x000000010d0d781a */ /* 0x000fe40000000000 */
[----:B-1----:R-:W-:Y:S01]  /*104f0*/  SHF.R.U32.HI R18, RZ, 0x6, R28 ;  /* 0x00000006ff127819 */ /* 0x002fe2000001161c */
[----:B------:R-:W3:Y:S01]  /*10500*/  LDL.LU.64 R14, [R1+0xc0] ;  /* 0x0000c000010e7983 */ /* 0x000ee20000300a00 */
[----:B------:R-:W-:-:S04]  /*10510*/  LOP3.LUT R13, R13, 0x6a, RZ, 0xfc, !PT ;  /* 0x0000006a0d0d7812 */ /* 0x000fc800078efcff */
[----:B------:R-:W-:Y:S02]  /*10520*/  ISETP.GE.AND P5, PT, R13, UR8, PT ;  /* 0x000000080d007c0c */ /* 0x000fe4000bfa6270 */
[----:B------:R-:W-:Y:S02]  /*10530*/  PRMT R9, RZ, 0x7610, R9 ;  /* 0x00007610ff097816 */ /* 0x000fe40000000009 */
[----:B------:R-:W-:Y:S02]  /*10540*/  SGXT.U32 R18, R18, 0x1 ;  /* 0x000000011212781a */ /* 0x000fe40000000000 */
[----:B------:R-:W-:Y:S02]  /*10550*/  PRMT R39, RZ, 0x7610, R39 ;  /* 0x00007610ff277816 */ /* 0x000fe40000000027 */
[----:B------:R-:W-:Y:S01]  /*10560*/  LOP3.LUT R18, R18, 0x72, RZ, 0xfc, !PT ;  /* 0x0000007212127812 */ /* 0x000fe200078efcff */
[----:B------:R-:W3:Y:S04]  /*10570*/  @!P6 LDG.E.U16 R9, desc[UR22][R46.64] ;  /* 0x000000162e09e981 */ /* 0x000ee8000c1e1500 */
[----:B------:R-:W3:Y:S01]  /*10580*/  @!P4 LDG.E.U16 R39, desc[UR22][R48.64] ;  /* 0x000000163027c981 */ /* 0x000ee2000c1e1500 */
[----:B------:R-:W-:-:S03]  /*10590*/  ISETP.GE.AND P6, PT, R18, UR8, PT ;  /* 0x0000000812007c0c */ /* 0x000fc6000bfc6270 */
[----:B------:R-:W3:Y:S04]  /*105a0*/  LDL.64 R46, [R1+0x10] ;  /* 0x00001000012e7983 */ /* 0x000ee80000100a00 */
[----:B------:R-:W3:Y:S01]  /*105b0*/  LDL.LU.64 R48, [R1+0x9d0] ;  /* 0x0009d00001307983 */ /* 0x000ee20000300a00 */
[----:B0-----:R-:W-:-:S06]  /*105c0*/  PRMT R24, RZ, 0x7610, R24 ;  /* 0x00007610ff187816 */ /* 0x001fcc0000000018 */
[----:B------:R0:W4:Y:S01]  /*105d0*/  @!P5 LDG.E.U16 R24, desc[UR22][R40.64] ;  /* 0x000000162818d981 */ /* 0x000122000c1e1500 */
[----:B------:R-:W-:Y:S01]  /*105e0*/  PRMT R25, RZ, 0x7610, R25 ;  /* 0x00007610ff197816 */ /* 0x000fe20000000019 */
[----:B--2---:R-:W-:Y:S01]  /*105f0*/  IMAD.WIDE R16, R53, 0x2, R16 ;  /* 0x0000000235107825 */ /* 0x004fe200078e0210 */
[----:B------:R-:W-:Y:S02]  /*10600*/  PRMT R11, RZ, 0x7610, R11 ;  /* 0x00007610ff0b7816 */ /* 0x000fe4000000000b */
[----:B------:R-:W-:Y:S02]  /*10610*/  PRMT R10, RZ, 0x7610, R10 ;  /* 0x00007610ff0a7816 */ /* 0x000fe4000000000a */
[----:B------:R-:W2:Y:S04]  /*10620*/  @!P6 LDG.E.U16 R25, desc[UR22][R50.64] ;  /* 0x000000163219e981 */ /* 0x000ea8000c1e1500 */
[----:B------:R-:W0:Y:S04]  /*10630*/  LDL.LU.64 R40, [R1+0x9c8] ;  /* 0x0009c80001287983 */ /* 0x000e280000300a00 */
[----:B------:R1:W-:Y:S04]  /*10640*/  STL.64 [R1+0x28], R16 ;  /* 0x0000281001007387 */ /* 0x0003e80000100a00 */
[----:B------:R-:W2:Y:S04]  /*10650*/  LDL.LU.64 R50, [R1+0x9c0] ;  /* 0x0009c00001327983 */ /* 0x000ea80000300a00 */
[----:B------:R-:W4:Y:S04]  /*10660*/  @!P3 LDG.E.U16 R11, desc[UR22][R44.64] ;  /* 0x000000162c0bb981 */ /* 0x000f28000c1e1500 */
[----:B------:R-:W4:Y:S04]  /*10670*/  LDL.LU.64 R32, [R1+0x150] ;  /* 0x0001500001207983 */ /* 0x000f280000300a00 */
[----:B------:R-:W4:Y:S04]  /*10680*/  @!P2 LDG.E.U16 R10, desc[UR22][R30.64] ;  /* 0x000000161e0aa981 */ /* 0x000f28000c1e1500 */
[----:B------:R-:W4:Y:S04]  /*10690*/  LDL.LU.64 R44, [R1+0xf8] ;  /* 0x0000f800012c7983 */ /* 0x000f280000300a00 */
[----:B------:R-:W4:Y:S01]  /*106a0*/  LDL.LU.64 R30, [R1+0x140] ;  /* 0x00014000011e7983 */ /* 0x000f220000300a00 */
        /* <DEDUP_REMOVED lines=13> */
[----:B------:R-:W-:Y:S01]  /*10780*/  SGXT.U32 R13, R13, 0x1 ;  /* 0x000000010d0d781a */ /* 0x000fe20000000000 */
[----:B---3--:R-:W-:-:S03]  /*10790*/  IMAD.WIDE R14, R53, 0x2, R14 ;  /* 0x00000002350e7825 */ /* 0x008fc600078e020e */
[----:B------:R-:W-:Y:S02]  /*107a0*/  LOP3.LUT R13, R13, 0x7c, RZ, 0xfc, !PT ;  /* 0x0000007c0d0d7812 */ /* 0x000fe400078efcff */
[----:B------:R-:W-:Y:S02]  /*107b0*/  PRMT R26, RZ, 0x7610, R26 ;  /* 0x00007610ff1a7816 */ /* 0x000fe4000000001a */
[----:B------:R-:W-:Y:S01]  /*107c0*/  ISETP.GE.AND P5, PT, R13, UR8, PT ;  /* 0x000000080d007c0c */ /* 0x000fe2000bfa6270 */
[----:B------:R-:W-:Y:S01]  /*107d0*/  STL.64 [R1+0xc0], R14 ;  /* 0x0000c00e01007387 */ /* 0x000fe20000100a00 */
[----:B------:R-:W-:-:S03]  /*107e0*/  LEA.HI R13, R28, 0x2e, RZ, 0x1a ;  /* 0x0000002e1c0d7811 */ /* 0x000fc600078fd0ff */
[----:B------:R-:W-:Y:S01]  /*107f0*/  STL [R1+0x574], R48 ;  /* 0x0005743001007387 */ /* 0x000fe20000100800 */
[----:B------:R-:W-:-:S03]  /*10800*/  PRMT R42, RZ, 0x7610, R42 ;  /* 0x00007610ff2a7816 */ /* 0x000fc6000000002a */
[----:B------:R-:W-:Y:S04]  /*10810*/  STL [R1+0x570], R49 ;  /* 0x0005703101007387 */ /* 0x000fe80000100800 */
[----:B------:R-:W-:Y:S04]  /*10820*/  STL.64 [R1+0x670], R48 ;  /* 0x0006703001007387 */ /* 0x000fe80000100a00 */
[----:B------:R-:W3:Y:S01]  /*10830*/  @!P2 LDG.E.U16 R26, desc[UR22][R48.64] ;  /* 0x00000016301aa981 */ /* 0x000ee2000c1e1500 */
[----:B------:R-:W-:-:S03]  /*10840*/  ISETP.GE.AND P2, PT, R13, UR8, PT ;  /* 0x000000080d007c0c */ /* 0x000fc6000bf46270 */
[----:B------:R-:W3:Y:S01]  /*10850*/  LDL.LU.64 R18, [R1+0x130] ;  /* 0x0001300001127983 */ /* 0x000ee20000300a00 */
[----:B0-----:R-:W-:-:S06]  /*10860*/  PRMT R40, RZ, 0x7610, R40 ;  /* 0x00007610ff287816 */ /* 0x001fcc0000000028 */
[----:B------:R1:W3:Y:S01]  /*10870*/  @!P3 LDG.E.U16 R40, desc[UR22][R16.64] ;  /* 0x000000161028b981 */ /* 0x0002e2000c1e1500 */
[----:B------:R-:W-:-:S03]  /*10880*/  PRMT R41, RZ, 0x7610, R41 ;  /* 0x00007610ff297816 */ /* 0x000fc60000000029 */
[----:B--2---:R0:W2:Y:S04]  /*10890*/  @!P5 LDG.E.U16 R42, desc[UR22][R50.64] ;  /* 0x00000016322ad981 */ /* 0x0040a8000c1e1500 */
[----:B------:R-:W2:Y:S01]  /*108a0*/  @!P4 LDG.E.U16 R41, desc[UR22][R46.64] ;  /* 0x000000162e29c981 */ /* 0x000ea2000c1e1500 */
[----:B-1----:R-:W-:-:S04]  /*108b0*/  SHF.R.U32.HI R17, RZ, 0x6, R28 ;  /* 0x00000006ff117819 */ /* 0x002fc8000001161c */
[----:B------:R-:W-:Y:S02]  /*108c0*/  SGXT.U32 R17, R17, 0x1 ;  /* 0x000000011111781a */ /* 0x000fe40000000000 */
[----:B------:R-:W-:Y:S02]  /*108d0*/  LEA.HI R16, R28, 0x3e, RZ, 0x1a ;  /* 0x0000003e1c107811 */ /* 0x000fe400078fd0ff */
[----:B------:R-:W-:Y:S01]  /*108e0*/  LOP3.LUT R17, R17, 0x36, RZ, 0xfc, !PT ;  /* 0x0000003611117812 */ /* 0x000fe200078efcff */
[----:B----4-:R-:W-:Y:S01]  /*108f0*/  IMAD.WIDE R44, R53, 0x2, R44 ;  /* 0x00000002352c7825 */ /* 0x010fe200078e022c */
[----:B------:R-:W-:-:S03]  /*10900*/  ISETP.GE.AND P4, PT, R16, UR8, PT ;  /* 0x0000000810007c0c */ /* 0x000fc6000bf86270 */
[----:B------:R-:W-:Y:S01]  /*10910*/  IMAD.WIDE R30, R53, 0x2, R30 ;  /* 0x00000002351e7825 */ /* 0x000fe200078e021e */
[----:B------:R-:W-:Y:S02]  /*10920*/  ISETP.GE.AND P3, PT, R17, UR8, PT ;  /* 0x0000000811007c0c */ /* 0x000fe4000bf66270 */
[----:B------:R-:W4:Y:S01]  /*10930*/  LDL.LU.64 R16, [R1+0x120] ;  /* 0x0001200001107983 */ /* 0x000f220000300a00 */
[----:B------:R-:W-:-:S03]  /*10940*/  IMAD.WIDE R32, R53, 0x2, R32 ;  /* 0x0000000235207825 */ /* 0x000fc600078e0220 */
[----:B------:R-:W-:Y:S04]  /*10950*/  STL.64 [R1+0x140], R30 ;  /* 0x0001401e01007387 */ /* 0x000fe80000100a00 */
[----:B------:R-:W-:Y:S04]  /*10960*/  STL.64 [R1+0xf8], R44 ;  /* 0x0000f82c01007387 */ /* 0x000fe80000100a00 */
[----:B------:R-:W-:Y:S04]  /*10970*/  STL.64 [R1+0x150], R32 ;  /* 0x0001502001007387 */ /* 0x000fe80000100a00 */
[----:B------:R-:W-:Y:S04]  /*10980*/  STL [R1+0x57c], R50 ;  /* 0x00057c3201007387 */ /* 0x000fe80000100800 */
[----:B------:R-:W-:Y:S04]  /*10990*/  STL [R1+0x578], R51 ;  /* 0x0005783301007387 */ /* 0x000fe80000100800 */
[----:B------:R0:W-:Y:S02]  /*109a0*/  STL.64 [R1+0x658], R50 ;  /* 0x0006583201007387 */ /* 0x0001e40000100a00 */
[----:B0-----:R-:W-:-:S06]  /*109b0*/  PRMT R50, RZ, 0x7610, R50 ;  /* 0x00007610ff327816 */ /* 0x001fcc0000000032 */
[----:B------:R0:W2:Y:S04]  /*109c0*/  @!P2 LDG.E.U16 R50, desc[UR22][R32.64] ;  /* 0x000000162032a981 */ /* 0x0000a8000c1e1500 */
[----:B------:R-:W0:Y:S01]  /*109d0*/  LDL.LU.64 R32, [R1+0x78] ;  /* 0x0000780001207983 */ /* 0x000e220000300a00 */
[----:B------:R-:W1:Y:S01]  /*109e0*/  S2R R43, SR_TID.X ;  /* 0x00000000002b7919 */ /* 0x000e620000002100 */
[----:B------:R-:W-:-:S04]  /*109f0*/  SHF.R.U32.HI R13, RZ, 0x6, R28 ;  /* 0x00000006ff0d7819 */ /* 0x000fc8000001161c */
[----:B------:R-:W-:Y:S02]  /*10a00*/  SGXT.U32 R13, R13, 0x1 ;  /* 0x000000010d0d781a */ /* 0x000fe40000000000 */
[----:B------:R-:W-:Y:S02]  /*10a10*/  PRMT R49, RZ, 0x7610, R49 ;  /* 0x00007610ff317816 */ /* 0x000fe40000000031 */
[----:B------:R-:W-:-:S04]  /*10a20*/  LOP3.LUT R13, R13, 0x46, RZ, 0xfc, !PT ;  /* 0x000000460d0d7812 */ /* 0x000fc800078efcff */
[----:B------:R-:W-:Y:S01]  /*10a30*/  ISETP.GE.AND P6, PT, R13, UR8, PT ;  /* 0x000000080d007c0c */ /* 0x000fe2000bfc6270 */
[----:B------:R-:W2:Y:S01]  /*10a40*/  @!P4 LDG.E.U16 R49, desc[UR22][R30.64] ;  /* 0x000000161e31c981 */ /* 0x000ea2000c1e1500 */
[----:B------:R-:W-:Y:S02]  /*10a50*/  LEA.HI R13, R28, 0x4e, RZ, 0x1a ;  /* 0x0000004e1c0d7811 */ /* 0x000fe400078fd0ff */
[----:B------:R-:W-:Y:S01]  /*10a60*/  PRMT R12, RZ, 0x7610, R12 ;  /* 0x00007610ff0c7816 */ /* 0x000fe2000000000c */
[----:B---3--:R-:W-:Y:S01]  /*10a70*/  IMAD.WIDE R18, R53, 0x2, R18 ;  /* 0x0000000235127825 */ /* 0x008fe200078e0212 */
[----:B------:R-:W-:Y:S01]  /*10a80*/  ISETP.GE.AND P4, PT, R13, UR8, PT ;  /* 0x000000080d007c0c */ /* 0x000fe2000bf86270 */
[----:B------:R-:W3:Y:S01]  /*10a90*/  LDL.LU R28, [R1+0x420] ;  /* 0x00042000011c7983 */ /* 0x000ee20000300800 */
[----:B------:R-:W-:Y:S02]  /*10aa0*/  PRMT R51, RZ, 0x7610, R51 ;  /* 0x00007610ff337816 */ /* 0x000fe40000000033 */
[----:B------:R-:W-:Y:S01]  /*10ab0*/  PRMT R27, RZ, 0x7610, R27 ;  /* 0x00007610ff1b7816 */ /* 0x000fe2000000001b */
[----:B------:R-:W2:Y:S04]  /*10ac0*/  LDL.LU R48, [R1+0x410] ;  /* 0x0004100001307983 */ /* 0x000ea80000300800 */
[----:B------:R0:W2:Y:S01]  /*10ad0*/  @!P3 LDG.E.U16 R51, desc[UR22][R44.64] ;  /* 0x000000162c33b981 */ /* 0x0000a2000c1e1500 */
[----:B-1----:R-:W-:-:S03]  /*10ae0*/  SHF.R.U32.HI R13, RZ, 0x6, R43 ;  /* 0x00000006ff0d7819 */ /* 0x002fc6000001162b */
[----:B------:R-:W2:Y:S01]  /*10af0*/  @!P4 LDG.E.U16 R12, desc[UR22][R18.64] ;  /* 0x00000016120cc981 */ /* 0x000ea2000c1e1500 */
[----:B------:R-:W-:-:S04]  /*10b00*/  SGXT.U32 R13, R13, 0x1 ;  /* 0x000000010d0d781a */ /* 0x000fc80000000000 */
[----:B------:R-:W-:Y:S02]  /*10b10*/  LOP3.LUT R13, R13, 0x56, RZ, 0xfc, !PT ;  /* 0x000000560d0d7812 */ /* 0x000fe400078efcff */
[----:B------:R-:W-:Y:S02]  /*10b20*/  LEA.HI R43, R43, 0x5e, RZ, 0x1a ;  /* 0x0000005e2b2b7811 */ /* 0x000fe400078fd0ff */
[----:B------:R-:W-:Y:S02]  /*10b30*/  ISETP.GE.AND P5, PT, R13, UR8, PT ;  /* 0x000000080d007c0c */ /* 0x000fe4000bfa6270 */
[----:B------:R-:W-:Y:S02]  /*10b40*/  ISETP.GE.AND P3, PT, R43, UR8, PT ;  /* 0x000000082b007c0c */ /* 0x000fe4000bf66270 */
[----:B------:R-:W-:Y:S02]  /*10b50*/  PRMT R29, RZ, 0x7610, R29 ;  /* 0x00007610ff1d7816 */ /* 0x000fe4000000001d */
[----:B------:R-:W-:-:S06]  /*10b60*/  PRMT R2, RZ, 0x7610, R2 ;  /* 0x00007610ff027816 */ /* 0x000fcc0000000002 */
[----:B------:R1:W2:Y:S04]  /*10b70*/  @!P6 LDG.E.U16 R2, desc[UR22][R14.64] ;  /* 0x000000160e02e981 */ /* 0x0002a8000c1e1500 */
[----:B------:R-:W1:Y:S04]  /*10b80*/  LDL.LU.64 R14, [R1+0x8] ;  /* 0x00000800010e7983 */ /* 0x000e680000300a00 */
[----:B------:R-:W3:Y:S04]  /*10b90*/  LDL.LU.64 R44, [R1+0xa0] ;  /* 0x0000a000012c7983 */ /* 0x000ee80000300a00 */
[----:B------:R-:W3:Y:S04]  /*10ba0*/  LDL.LU.64 R30, [R1+0x118] ;  /* 0x00011800011e7983 */ /* 0x000ee80000300a00 */
[----:B------:R0:W-:Y:S04]  /*10bb0*/  STL.64 [R1+0x130], R18 ;  /* 0x0001301201007387 */ /* 0x0001e80000100a00 */
[----:B------:R-:W3:Y:S01]  /*10bc0*/  LDL.LU.64 R46, [R1+0x40] ;  /* 0x00004000012e7983 */ /* 0x000ee20000300a00 */
[----:B----4-:R-:W-:-:S04]  /*10bd0*/  IMAD.WIDE R16, R53, 0x2, R16 ;  /* 0x0000000235107825 */ /* 0x010fc800078e0210 */
[----:B0-----:R-:W-:Y:S01]  /*10be0*/  IMAD.WIDE R32, R53, 0x2, R32 ;  /* 0x0000000235207825 */ /* 0x001fe200078e0220 */
[----:B------:R-:W4:Y:S04]  /*10bf0*/  @!P3 LDG.E.U16 R29, desc[UR22][R16.64] ;  /* 0x00000016101db981 */ /* 0x000f28000c1e1500 */
[----:B------:R-:W4:Y:S01]  /*10c00*/  @!P5 LDG.E.U16 R27, desc[UR22][R32.64] ;  /* 0x00000016201bd981 */ /* 0x000f22000c1e1500 */
[----:B------:R-:W0:Y:S01]  /*10c10*/  S2R R13, SR_TID.X ;  /* 0x00000000000d7919 */ /* 0x000e220000002100 */
[----:B------:R-:W1:Y:S02]  /*10c20*/  S2R R43, SR_TID.X ;  /* 0x00000000002b7919 */ /* 0x000e640000002100 */
[----:B------:R-:W4:Y:S01]  /*10c30*/  LDL.LU.64 R18, [R1+0x9b8] ;  /* 0x0009b80001127983 */ /* 0x000f220000300a00 */
[----:B0-----:R-:W-:-:S04]  /*10c40*/  SHF.R.U32.HI R13, RZ, 0x6, R13 ;  /* 0x00000006ff0d7819 */ /* 0x001fc8000001160d */
[----:B------:R-:W-:-:S04]  /*10c50*/  SGXT.U32 R13, R13, 0x1 ;  /* 0x000000010d0d781a */ /* 0x000fc80000000000 */
[----:B------:R-:W-:-:S04]  /*10c60*/  LOP3.LUT R13, R13, 0x66, RZ, 0xfc, !PT ;  /* 0x000000660d0d7812 */ /* 0x000fc800078efcff */
[----:B------:R-:W-:Y:S02]  /*10c70*/  ISETP.GE.AND P2, PT, R13, UR8, PT ;  /* 0x000000080d007c0c */ /* 0x000fe4000bf46270 */
[----:B------:R-:W0:Y:S01]  /*10c80*/  S2R R13, SR_TID.X ;  /* 0x00000000000d7919 */ /* 0x000e220000002100 */
[----:B------:R-:W-:Y:S04]  /*10c90*/  STL.64 [R1+0x120], R16 ;  /* 0x0001201001007387 */ /* 0x000fe80000100a00 */
[----:B------:R-:W-:Y:S04]  /*10ca0*/  STL.64 [R1+0x78], R32 ;  /* 0x0000782001007387 */ /* 0x000fe80000100a00 */
[----:B--2---:R1:W-:Y:S02]  /*10cb0*/  STL [R1+0x45c], R12 ;  /* 0x00045c0c01007387 */ /* 0x0043e40000100800 */
[----:B-1----:R-:W-:-:S02]  /*10cc0*/  LEA.HI R12, R43, 0x6e, RZ, 0x1a ;  /* 0x0000006e2b0c7811 */ /* 0x002fc400078fd0ff */
[----:B0-----:R-:W-:-:S04]  /*10cd0*/  SHF.R.U32.HI R43, RZ, 0x6, R13 ;  /* 0x00000006ff2b7819 */ /* 0x001fc8000001160d */
[----:B------:R-:W-:Y:S02]  /*10ce0*/  SGXT.U32 R43, R43, 0x1 ;  /* 0x000000012b2b781a */ /* 0x000fe40000000000 */
[----:B------:R-:W-:Y:S02]  /*10cf0*/  ISETP.GE.AND P4, PT, R12, UR8, PT ;  /* 0x000000080c007c0c */ /* 0x000fe4000bf86270 */
[----:B------:R-:W-:Y:S01]  /*10d00*/  LOP3.LUT R43, R43, 0x76, RZ, 0xfc, !PT ;  /* 0x000000762b2b7812 */ /* 0x000fe200078efcff */
[----:B------:R-:W2:Y:S01]  /*10d10*/  LDL.LU R12, [R1+0x9b0] ;  /* 0x0009b000010c7983 */ /* 0x000ea20000300800 */
[----:B------:R-:W-:-:S03]  /*10d20*/  LEA.HI R13, R13, 0x7e, RZ, 0x1a ;  /* 0x0000007e0d0d7811 */ /* 0x000fc600078fd0ff */
[----:B------:R-:W2:Y:S01]  /*10d30*/  LDL.LU.64 R32, [R1+0x9a8] ;  /* 0x0009a80001207983 */ /* 0x000ea20000300a00 */
[----:B------:R-:W-:Y:S02]  /*10d40*/  ISETP.GE.AND P5, PT, R43, UR8, PT ;  /* 0x000000082b007c0c */ /* 0x000fe4000bfa6270 */
[----:B------:R-:W-:Y:S01]  /*10d50*/  ISETP.GE.AND P3, PT, R13, UR8, PT ;  /* 0x000000080d007c0c */ /* 0x000fe2000bf66270 */
[----:B---3--:R-:W-:-:S04]  /*10d60*/  IMAD.WIDE R44, R53, 0x2, R44 ;  /* 0x00000002352c7825 */ /* 0x008fc800078e022c */
[----:B------:R-:W-:-:S04]  /*10d70*/  IMAD.WIDE R14, R53, 0x2, R14 ;  /* 0x00000002350e7825 */ /* 0x000fc800078e020e */
[----:B------:R-:W-:-:S04]  /*10d80*/  IMAD.WIDE R30, R53, 0x2, R30 ;  /* 0x00000002351e7825 */ /* 0x000fc800078e021e */
[----:B------:R-:W-:Y:S01]  /*10d90*/  IMAD.WIDE R46, R53, 0x2, R46 ;  /* 0x00000002352e7825 */ /* 0x000fe200078e022e */
[----:B----4-:R0:W-:Y:S04]  /*10da0*/  STL [R1+0x458], R27 ;  /* 0x0004581b01007387 */ /* 0x0101e80000100800 */
[----:B0-----:R-:W3:Y:S04]  /*10db0*/  LDL.LU R27, [R1+0x9a4] ;  /* 0x0009a400011b7983 */ /* 0x001ee80000300800 */
[----:B------:R-:W4:Y:S04]  /*10dc0*/  LDL.LU R43, [R1+0x9a0] ;  /* 0x0009a000012b7983 */ /* 0x000f280000300800 */
[----:B------:R-:W2:Y:S04]  /*10dd0*/  LDL.LU.64 R16, [R1+0x998] ;  /* 0x0009980001107983 */ /* 0x000ea80000300a00 */
[----:B------:R0:W-:Y:S04]  /*10de0*/  STL [R1+0x454], R29 ;  /* 0x0004541d01007387 */ /* 0x0001e80000100800 */
[----:B0-----:R-:W2:Y:S04]  /*10df0*/  LDL.LU R29, [R1+0x990] ;  /* 0x00099000011d7983 */ /* 0x001ea80000300800 */
[----:B------:R-:W3:Y:S04]  /*10e00*/  LDL.LU R13, [R1+0x98c] ;  /* 0x00098c00010d7983 */ /* 0x000ee80000300800 */
[----:B------:R-:W3:Y:S01]  /*10e10*/  LDL.LU R53, [R1+0x988] ;  /* 0x0009880001357983 */ /* 0x000ee20000300800 */
[----:B----4-:R-:W-:-:S06]  /*10e20*/  PRMT R43, RZ, 0x7610, R43 ;  /* 0x00007610ff2b7816 */ /* 0x010fcc000000002b */
[----:B------:R-:W4:Y:S01]  /*10e30*/  @!P2 LDG.E.U16 R43, desc[UR22][R46.64] ;  /* 0x000000162e2ba981 */ /* 0x000f22000c1e1500 */
[----:B--2---:R-:W-:Y:S02]  /*10e40*/  PRMT R29, RZ, 0x7610, R29 ;  /* 0x00007610ff1d7816 */ /* 0x004fe4000000001d */
[----:B---3--:R-:W-:-:S04]  /*10e50*/  PRMT R13, RZ, 0x7610, R13 ;  /* 0x00007610ff0d7816 */ /* 0x008fc8000000000d */
[----:B------:R-:W2:Y:S01]  /*10e60*/  @!P4 LDG.E.U16 R29, desc[UR22][R30.64] ;  /* 0x000000161e1dc981 */ /* 0x000ea2000c1e1500 */
[----:B------:R-:W-:-:S03]  /*10e70*/  PRMT R53, RZ, 0x7610, R53 ;  /* 0x00007610ff357816 */ /* 0x000fc60000000035 */
[----:B------:R-:W3:Y:S04]  /*10e80*/  @!P5 LDG.E.U16 R13, desc[UR22][R14.64] ;  /* 0x000000160e0dd981 */ /* 0x000ee8000c1e1500 */
[----:B------:R-:W3:Y:S04]  /*10e90*/  @!P3 LDG.E.U16 R53, desc[UR22][R44.64] ;  /* 0x000000162c35b981 */ /* 0x000ee8000c1e1500 */
[----:B------:R-:W-:Y:S04]  /*10ea0*/  STL.64 [R1+0xa0], R44 ;  /* 0x0000a02c01007387 */ /* 0x000fe80000100a00 */
[----:B------:R-:W-:Y:S04]  /*10eb0*/  STL.64 [R1+0x8], R14 ;  /* 0x0000080e01007387 */ /* 0x000fe80000100a00 */
[----:B------:R-:W-:Y:S04]  /*10ec0*/  STL.64 [R1+0x118], R30 ;  /* 0x0001181e01007387 */ /* 0x000fe80000100a00 */
[----:B------:R0:W-:Y:S04]  /*10ed0*/  STL.64 [R1+0x40], R46 ;  /* 0x0000402e01007387 */ /* 0x0001e80000100a00 */
[----:B0-----:R-:W3:Y:S01]  /*10ee0*/  LDL.LU.64 R46, [R1+0x980] ;  /* 0x00098000012e7983 */ /* 0x001ee20000300a00 */
[----:B------:R-:W-:Y:S06]  /*10ef0*/  BAR.SYNC.DEFER_BLOCKING 0x0 ;  /* 0x0000000000007b1d */ /* 0x000fec0000010000 */
[----:B----4-:R0:W-:Y:S04]  /*10f00*/  STL [R1+0x450], R43 ;  /* 0x0004502b01007387 */ /* 0x0101e80000100800 */
[----:B0-----:R-:W4:Y:S04]  /*10f10*/  LDL.LU R43, [R1+0x978] ;  /* 0x00097800012b7983 */ /* 0x001f280000300800 */
[----:B------:R-:W4:Y:S04]  /*10f20*/  LDL.LU.64 R30, [R1+0x970] ;  /* 0x00097000011e7983 */ /* 0x000f280000300a00 */
[----:B--2---:R0:W-:Y:S04]  /*10f30*/  STL [R1+0x44c], R29 ;  /* 0x00044c1d01007387 */ /* 0x0041e80000100800 */
[----:B0-----:R-:W2:Y:S04]  /*10f40*/  LDL.LU R29, [R1+0x968] ;  /* 0x00096800011d7983 */ /* 0x001ea80000300800 */
[----:B------:R-:W2:Y:S04]  /*10f50*/  LDL.LU.64 R14, [R1+0x960] ;  /* 0x00096000010e7983 */ /* 0x000ea80000300a00 */
[----:B---3--:R0:W-:Y:S04]  /*10f60*/  STL [R1+0x448], R13 ;  /* 0x0004480d01007387 */ /* 0x0081e80000100800 */
[----:B0-----:R-:W3:Y:S04]  /*10f70*/  LDL.LU R13, [R1+0x958] ;  /* 0x00095800010d7983 */ /* 0x001ee80000300800 */
[----:B------:R-:W2:Y:S04]  /*10f80*/  LDL.LU.64 R44, [R1+0x950] ;  /* 0x00095000012c7983 */ /* 0x000ea80000300a00 */
[----:B------:R0:W-:Y:S04]  /*10f90*/  STL [R1+0x444], R53 ;  /* 0x0004443501007387 */ /* 0x0001e80000100800 */
[----:B0-----:R-:W2:Y:S04]  /*10fa0*/  LDL.LU R53, [R1+0x94c] ;  /* 0x00094c0001357983 */ /* 0x001ea80000300800 */
[----:B--2---:R0:W-:Y:S04]  /*10fb0*/  STS.U16 [R53+UR11+0x8000], R28 ;  /* 0x0080001c35007988 */ /* 0x0041e8000800040b */
[----:B---3--:R1:W-:Y:S04]  /*10fc0*/  STS.U16 [R53+UR11+0x8800], R13 ;  /* 0x0088000d35007988 */ /* 0x0083e8000800040b */
[----:B----4-:R2:W-:Y:S04]  /*10fd0*/  STS.U16 [R53+UR11+0x8c00], R43 ;  /* 0x008c002b35007988 */ /* 0x0105e8000800040b */
[----:B0-----:R-:W3:Y:S04]  /*10fe0*/  LDL.LU R28, [R1+0x948] ;  /* 0x00094800011c7983 */ /* 0x001ee80000300800 */
[----:B-1----:R-:W4:Y:S04]  /*10ff0*/  LDL.LU R13, [R1+0x944] ;  /* 0x00094400010d7983 */ /* 0x002f280000300800 */
[----:B--2---:R-:W2:Y:S04]  /*11000*/  LDL.LU R43, [R1+0x940] ;  /* 0x00094000012b7983 */ /* 0x004ea80000300800 */
[----:B------:R0:W-:Y:S04]  /*11010*/  STS.U16 [R53+UR11+0x9000], R27 ;  /* 0x0090001b35007988 */ /* 0x0001e8000800040b */
[----:B------:R1:W-:Y:S04]  /*11020*/  STS.U16 [R53+UR11+0x9400], R12 ;  /* 0x0094000c35007988 */ /* 0x0003e8000800040b */
[----:B0-----:R-:W2:Y:S04]  /*11030*/  LDL.LU R27, [R1+0x93c] ;  /* 0x00093c00011b7983 */ /* 0x001ea80000300800 */
[----:B-1----:R-:W2:Y:S04]  /*11040*/  LDL.LU R12, [R1+0x938] ;  /* 0x00093800010c7983 */ /* 0x002ea80000300800 */
[----:B------:R0:W-:Y:S04]  /*11050*/  STS.U16 [R53+UR11+0x9800], R52 ;  /* 0x0098003435007988 */ /* 0x0001e8000800040b */
[----:B0-----:R-:W3:Y:S04]  /*11060*/  LDL.LU R52, [R1+0x934] ;  /* 0x0009340001347983 */ /* 0x001ee80000300800 */
[----:B------:R0:W-:Y:S04]  /*11070*/  STS.U16 [R53+UR11+0x8400], R48 ;  /* 0x0084003035007988 */ /* 0x0001e8000800040b */
[----:B------:R1:W-:Y:S01]  /*11080*/  STS.U16 [R53+UR11+0x9c00], R4 ;  /* 0x009c000435007988 */ /* 0x0003e2000800040b */
[----:B0-----:R-:W-:-:S03]  /*11090*/  LOP3.LUT R48, R53, 0x20, RZ, 0x3c, !PT ;  /* 0x0000002035307812 */ /* 0x001fc600078e3cff */
[----:B------:R0:W-:Y:S04]  /*110a0*/  STS.U16 [R53+UR11+0xa000], R5 ;  /* 0x00a0000535007988 */ /* 0x0001e8000800040b */
[----:B------:R0:W-:Y:S04]  /*110b0*/  STS.U16 [R53+UR11+0xa400], R0 ;  /* 0x00a4000035007988 */ /* 0x0001e8000800040b */
[----:B------:R0:W-:Y:S04]  /*110c0*/  STS.U16 [R53+UR11+0xa800], R6 ;  /* 0x00a8000635007988 */ /* 0x0001e8000800040b */
[----:B------:R0:W-:Y:S04]  /*110d0*/  STS.U16 [R53+UR11+0xac00], R7 ;  /* 0x00ac000735007988 */ /* 0x0001e8000800040b */
[----:B------:R0:W-:Y:S04]  /*110e0*/  STS.U16 [R53+UR11+0xb000], R8 ;  /* 0x00b0000835007988 */ /* 0x0001e8000800040b */
[----:B------:R0:W-:Y:S04]  /*110f0*/  STS.U16 [R53+UR11+0xb400], R9 ;  /* 0x00b4000935007988 */ /* 0x0001e8000800040b */
[----:B------:R0:W-:Y:S04]  /*11100*/  STS.U16 [R53+UR11+0xb800], R10 ;  /* 0x00b8000a35007988 */ /* 0x0001e8000800040b */
[----:B------:R0:W-:Y:S04]  /*11110*/  STS.U16 [R53+UR11+0xbc00], R11 ;  /* 0x00bc000b35007988 */ /* 0x0001e8000800040b */
[----:B-1----:R-:W3:Y:S04]  /*11120*/  LDL.LU R4, [R1+0x930] ;  /* 0x0009300001047983 */ /* 0x002ee80000300800 */
[----:B0-----:R-:W3:Y:S04]  /*11130*/  LDL.LU R5, [R1+0x92c] ;  /* 0x00092c0001057983 */ /* 0x001ee80000300800 */
[----:B------:R-:W3:Y:S04]  /*11140*/  LDL.LU R0, [R1+0x928] ;  /* 0x0009280001007983 */ /* 0x000ee80000300800 */
[----:B------:R-:W3:Y:S04]  /*11150*/  LDL.LU R6, [R1+0x924] ;  /* 0x0009240001067983 */ /* 0x000ee80000300800 */
[----:B------:R-:W3:Y:S04]  /*11160*/  LDL.LU R7, [R1+0x920] ;  /* 0x0009200001077983 */ /* 0x000ee80000300800 */
[----:B------:R-:W3:Y:S04]  /*11170*/  LDL.LU R8, [R1+0x91c] ;  /* 0x00091c0001087983 */ /* 0x000ee80000300800 */
[----:B------:R-:W3:Y:S04]  /*11180*/  LDL.LU R9, [R1+0x918] ;  /* 0x0009180001097983 */ /* 0x000ee80000300800 */
[----:B------:R-:W3:Y:S04]  /*11190*/  LDL.LU R10, [R1+0x914] ;  /* 0x00091400010a7983 */ /* 0x000ee80000300800 */
[----:B------:R-:W3:Y:S04]  /*111a0*/  LDL.LU R11, [R1+0x910] ;  /* 0x00091000010b7983 */ /* 0x000ee80000300800 */
[----:B------:R-:W-:Y:S04]  /*111b0*/  STL [R1+0x580], R53 ;  /* 0x0005803501007387 */ /* 0x000fe80000100800 */
[----:B--2---:R-:W-:Y:S04]  /*111c0*/  STS.U16 [R48+UR11+0x8100], R12 ;  /* 0x0081000c30007988 */ /* 0x004fe8000800040b */
[----:B----4-:R-:W-:Y:S04]  /*111d0*/  STS.U16 [R48+UR11+0x8500], R13 ;  /* 0x0085000d30007988 */ /* 0x010fe8000800040b */
        /* <DEDUP_REMOVED lines=8> */
[----:B0-----:R-:W0:Y:S02]  /*11260*/  S2R R3, SR_TID.X ;  /* 0x0000000000037919 */ /* 0x001e240000002100 */
[----:B---3--:R0:W-:Y:S04]  /*11270*/  STL.64 [R1+0x660], R52 ;  /* 0x0006603401007387 */ /* 0x0081e80000100a00 */
[----:B------:R-:W2:Y:S04]  /*11280*/  LDL.LU R12, [R1+0x90c] ;  /* 0x00090c00010c7983 */ /* 0x000ea80000300800 */
[----:B------:R-:W2:Y:S04]  /*11290*/  LDL.LU R13, [R1+0x908] ;  /* 0x00090800010d7983 */ /* 0x000ea80000300800 */
[----:B------:R-:W3:Y:S04]  /*112a0*/  LDL.LU R14, [R1+0x904] ;  /* 0x00090400010e7983 */ /* 0x000ee80000300800 */
[----:B------:R-:W3:Y:S04]  /*112b0*/  LDL.LU R15, [R1+0x900] ;  /* 0x00090000010f7983 */ /* 0x000ee80000300800 */
[----:B------:R1:W-:Y:S04]  /*112c0*/  STS.U16 [R48+UR11+0xa900], R21 ;  /* 0x00a9001530007988 */ /* 0x0003e8000800040b */
[----:B------:R-:W4:Y:S01]  /*112d0*/  LDL.LU R16, [R1+0x8fc] ;  /* 0x0008fc0001107983 */ /* 0x000f220000300800 */
[----:B0-----:R-:W-:Y:S01]  /*112e0*/  IMAD.SHL.U32 R52, R3, 0x2, RZ ;  /* 0x0000000203347824 */ /* 0x001fe200078e00ff */
[----:B------:R-:W-:-:S02]  /*112f0*/  SHF.R.S32.HI R53, RZ, 0x6, R3 ;  /* 0x00000006ff357819 */ /* 0x000fc40000011403 */
[----:B------:R0:W-:Y:S02]  /*11300*/  STS.U16 [R48+UR11+0xad00], R22 ;  /* 0x00ad001630007988 */ /* 0x0001e4000800040b */
[----:B------:R-:W-:Y:S02]  /*11310*/  SGXT R53, R53, 0x1 ;  /* 0x000000013535781a */ /* 0x000fe40000000200 */
[----:B------:R-:W4:Y:S01]  /*11320*/  LDL.LU R17, [R1+0x8f8] ;  /* 0x0008f80001117983 */ /* 0x000f220000300800 */
[----:B------:R-:W-:-:S03]  /*11330*/  LOP3.LUT R52, R52, 0x7e, RZ, 0xc0, !PT ;  /* 0x0000007e34347812 */ /* 0x000fc600078ec0ff */
[----:B------:R-:W-:Y:S01]  /*11340*/  STS.U16 [R48+UR11+0xb100], R23 ;  /* 0x00b1001730007988 */ /* 0x000fe2000800040b */
[----:B------:R-:W-:-:S03]  /*11350*/  LOP3.LUT R52, R52, 0x90, R53, 0x78, !PT ;  /* 0x0000009034347812 */ /* 0x000fc600078e7835 */
[----:B------:R-:W4:Y:S01]  /*11360*/  LDL.LU R18, [R1+0x8f4] ;  /* 0x0008f40001127983 */ /* 0x000f220000300800 */
[----:B------:R-:W-:-:S03]  /*11370*/  LOP3.LUT R52, R52, 0x40, RZ, 0x3c, !PT ;  /* 0x0000004034347812 */ /* 0x000fc600078e3cff */
[----:B------:R-:W-:Y:S04]  /*11380*/  STS.U16 [R48+UR11+0xb500], R24 ;  /* 0x00b5001830007988 */ /* 0x000fe8000800040b */
[----:B------:R-:W4:Y:S04]  /*11390*/  LDL.LU R19, [R1+0x8f0] ;  /* 0x0008f00001137983 */ /* 0x000f280000300800 */
[----:B------:R-:W-:Y:S04]  /*113a0*/  STS.U16 [R48+UR11+0xb900], R25 ;  /* 0x00b9001930007988 */ /* 0x000fe8000800040b */
[----:B------:R-:W4:Y:S04]  /*113b0*/  LDL.LU R20, [R1+0x8ec] ;  /* 0x0008ec0001147983 */ /* 0x000f280000300800 */
[----:B------:R0:W-:Y:S04]  /*113c0*/  STS.U16 [R48+UR11+0xbd00], R26 ;  /* 0x00bd001a30007988 */ /* 0x0001e8000800040b */
[----:B-1----:R-:W4:Y:S04]  /*113d0*/  LDL.LU R21, [R1+0x8e8] ;  /* 0x0008e80001157983 */ /* 0x002f280000300800 */
[----:B0-----:R-:W4:Y:S01]  /*113e0*/  LDL.LU R22, [R1+0x8e4] ;  /* 0x0008e40001167983 */ /* 0x001f220000300800 */
[----:B------:R-:W-:Y:S01]  /*113f0*/  SHF.R.S32.HI R48, RZ, 0x6, R3 ;  /* 0x00000006ff307819 */ /* 0x000fe20000011403 */
[----:B------:R-:W-:-:S02]  /*11400*/  IMAD.SHL.U32 R3, R3, 0x2, RZ ;  /* 0x0000000203037824 */ /* 0x000fc400078e00ff */
[----:B------:R-:W4:Y:S04]  /*11410*/  LDL.LU R23, [R1+0x8e0] ;  /* 0x0008e00001177983 */ /* 0x000f280000300800 */
[----:B------:R-:W4:Y:S01]  /*11420*/  LDL.LU R24, [R1+0x8dc] ;  /* 0x0008dc0001187983 */ /* 0x000f220000300800 */
[----:B------:R-:W-:-:S03]  /*11430*/  SGXT R48, R48, 0x1 ;  /* 0x000000013030781a */ /* 0x000fc60000000200 */
[----:B------:R0:W-:Y:S01]  /*11440*/  STS.U16 [R52+UR11+0x8200], R27 ;  /* 0x0082001b34007988 */ /* 0x0001e2000800040b */
[----:B------:R-:W-:-:S03]  /*11450*/  LOP3.LUT R3, R3, 0x7e, RZ, 0xc0, !PT ;  /* 0x0000007e03037812 */ /* 0x000fc600078ec0ff */
[----:B------:R-:W4:Y:S04]  /*11460*/  LDL.LU R25, [R1+0x8d8] ;  /* 0x0008d80001197983 */ /* 0x000f280000300800 */
[----:B------:R1:W-:Y:S04]  /*11470*/  STS.U16 [R52+UR11+0x8600], R28 ;  /* 0x0086001c34007988 */ /* 0x0003e8000800040b */
[----:B------:R-:W4:Y:S04]  /*11480*/  LDL.LU R26, [R1+0x8d4] ;  /* 0x0008d400011a7983 */ /* 0x000f280000300800 */
[----:B------:R1:W-:Y:S04]  /*11490*/  STS.U16 [R52+UR11+0x8a00], R29 ;  /* 0x008a001d34007988 */ /* 0x0003e8000800040b */
[----:B0-----:R-:W4:Y:S04]  /*114a0*/  LDL.LU R27, [R1+0x8d0] ;  /* 0x0008d000011b7983 */ /* 0x001f280000300800 */
[----:B------:R0:W-:Y:S01]  /*114b0*/  STS.U16 [R52+UR11+0x8e00], R30 ;  /* 0x008e001e34007988 */ /* 0x0001e2000800040b */
[----:B------:R-:W-:-:S03]  /*114c0*/  LOP3.LUT R3, R3, 0x90, R48, 0x78, !PT ;  /* 0x0000009003037812 */ /* 0x000fc600078e7830 */
[----:B-1----:R-:W4:Y:S04]  /*114d0*/  LDL.LU R28, [R1+0x8cc] ;  /* 0x0008cc00011c7983 */ /* 0x002f280000300800 */
[----:B------:R1:W-:Y:S04]  /*114e0*/  STS.U16 [R52+UR11+0x9200], R31 ;  /* 0x0092001f34007988 */ /* 0x0003e8000800040b */
[----:B------:R-:W4:Y:S04]  /*114f0*/  LDL.LU R29, [R1+0x8c8] ;  /* 0x0008c800011d7983 */ /* 0x000f280000300800 */
[----:B------:R1:W-:Y:S04]  /*11500*/  STS.U16 [R52+UR11+0x9600], R32 ;  /* 0x0096002034007988 */ /* 0x0003e8000800040b */
[----:B0-----:R-:W4:Y:S04]  /*11510*/  LDL.LU R30, [R1+0x8c4] ;  /* 0x0008c400011e7983 */ /* 0x001f280000300800 */
[----:B------:R0:W-:Y:S04]  /*11520*/  STS.U16 [R52+UR11+0x9a00], R33 ;  /* 0x009a002134007988 */ /* 0x0001e8000800040b */
[----:B-1----:R-:W4:Y:S04]  /*11530*/  LDL.LU R31, [R1+0x8c0] ;  /* 0x0008c000011f7983 */ /* 0x002f280000300800 */
[----:B------:R1:W-:Y:S01]  /*11540*/  STS.U16 [R52+UR11+0x9e00], R34 ;  /* 0x009e002234007988 */ /* 0x0003e2000800040b */
[----:B------:R-:W-:-:S03]  /*11550*/  LOP3.LUT R3, R3, 0x60, RZ, 0x3c, !PT ;  /* 0x0000006003037812 */ /* 0x000fc600078e3cff */
[----:B------:R-:W4:Y:S04]  /*11560*/  LDL.LU R32, [R1+0x8bc] ;  /* 0x0008bc0001207983 */ /* 0x000f280000300800 */
[----:B------:R1:W-:Y:S04]  /*11570*/  STS.U16 [R52+UR11+0xa200], R35 ;  /* 0x00a2002334007988 */ /* 0x0003e8000800040b */
[----:B0-----:R-:W4:Y:S04]  /*11580*/  LDL.LU R33, [R1+0x8b8] ;  /* 0x0008b80001217983 */ /* 0x001f280000300800 */
[----:B------:R0:W-:Y:S04]  /*11590*/  STS.U16 [R52+UR11+0xa600], R36 ;  /* 0x00a6002434007988 */ /* 0x0001e8000800040b */
[----:B-1----:R-:W4:Y:S04]  /*115a0*/  LDL.LU R34, [R1+0x8b4] ;  /* 0x0008b40001227983 */ /* 0x002f280000300800 */
[----:B------:R1:W-:Y:S04]  /*115b0*/  STS.U16 [R52+UR11+0xaa00], R37 ;  /* 0x00aa002534007988 */ /* 0x0003e8000800040b */
        /* <DEDUP_REMOVED lines=21> */
[----:B------:R-:W-:Y:S04]  /*11710*/  STS.U16 [R3+UR11+0x9700], R50 ;  /* 0x0097003203007988 */ /* 0x000fe8000800040b */
[----:B-1----:R-:W4:Y:S04]  /*11720*/  LDL.LU R46, [R1+0x884] ;  /* 0x00088400012e7983 */ /* 0x002f280000300800 */
[----:B------:R-:W-:Y:S04]  /*11730*/  STS.U16 [R3+UR11+0x9b00], R51 ;  /* 0x009b003303007988 */ /* 0x000fe8000800040b */
[----:B------:R-:W4:Y:S04]  /*11740*/  LDL.LU R47, [R1+0x880] ;  /* 0x00088000012f7983 */ /* 0x000f280000300800 */
[----:B------:R-:W-:Y:S04]  /*11750*/  STS.U16 [R3+UR11+0x9f00], R49 ;  /* 0x009f003103007988 */ /* 0x000fe8000800040b */
[----:B------:R0:W-:Y:S04]  /*11760*/  STS.U16 [R3+UR11+0xa300], R2 ;  /* 0x00a3000203007988 */ /* 0x0001e8000800040b */
[----:B0-----:R-:W4:Y:S01]  /*11770*/  LDL.LU.64 R2, [R1+0x1b0] ;  /* 0x0001b00001027983 */ /* 0x001f220000300a00 */
[----:B------:R-:W-:-:S03]  /*11780*/  IMAD.WIDE R4, R0, 0x2, R4 ;  /* 0x0000000200047825 */ /* 0x000fc600078e0204 */
[----:B------:R-:W4:Y:S01]  /*11790*/  LDL.LU.64 R48, [R1+0x1f0] ;  /* 0x0001f00001307983 */ /* 0x000f220000300a00 */
[----:B------:R-:W-:-:S03]  /*117a0*/  IMAD.WIDE R6, R0, 0x2, R6 ;  /* 0x0000000200067825 */ /* 0x000fc600078e0206 */
[----:B------:R-:W4:Y:S01]  /*117b0*/  LDL.LU.64 R52, [R1+0x1f8] ;  /* 0x0001f80001347983 */ /* 0x000f220000300a00 */
[----:B------:R-:W-:-:S03]  /*117c0*/  IMAD.WIDE R8, R0, 0x2, R8 ;  /* 0x0000000200087825 */ /* 0x000fc600078e0208 */
[----:B------:R-:W4:Y:S01]  /*117d0*/  LDL.LU.64 R50, [R1+0x1b8] ;  /* 0x0001b80001327983 */ /* 0x000f220000300a00 */
[----:B------:R-:W-:-:S03]  /*117e0*/  IMAD.WIDE R10, R0, 0x2, R10 ;  /* 0x00000002000a7825 */ /* 0x000fc600078e020a */
[----:B------:R-:W-:Y:S04]  /*117f0*/  STL.64 [R1+0x668], R4 ;  /* 0x0006680401007387 */ /* 0x000fe80000100a00 */
[----:B------:R0:W-:Y:S01]  /*11800*/  STL.64 [R1+0x688], R6 ;  /* 0x0006880601007387 */ /* 0x0001e20000100a00 */
[----:B--2---:R-:W-:-:S03]  /*11810*/  IMAD.WIDE R12, R0, 0x2, R12 ;  /* 0x00000002000c7825 */ /* 0x004fc600078e020c */
[----:B0-----:R-:W2:Y:S04]  /*11820*/  LDL.LU.64 R6, [R1+0x200] ;  /* 0x0002000001067983 */ /* 0x001ea80000300a00 */
[----:B------:R0:W-:Y:S01]  /*11830*/  STL.64 [R1+0x6b0], R8 ;  /* 0x0006b00801007387 */ /* 0x0001e20000100a00 */
[----:B---3--:R-:W-:-:S03]  /*11840*/  IMAD.WIDE R14, R0, 0x2, R14 ;  /* 0x00000002000e7825 */ /* 0x008fc600078e020e */
[----:B0-----:R-:W3:Y:S04]  /*11850*/  LDL.LU.64 R8, [R1+0x1c8] ;  /* 0x0001c80001087983 */ /* 0x001ee80000300a00 */
[----:B------:R-:W-:Y:S01]  /*11860*/  STL [R1+0x700], R10 ;  /* 0x0007000a01007387 */ /* 0x000fe20000100800 */
[----:B----4-:R-:W-:-:S03]  /*11870*/  IMAD.WIDE R16, R0, 0x2, R16 ;  /* 0x0000000200107825 */ /* 0x010fc600078e0210 */
[----:B------:R-:W-:Y:S04]  /*11880*/  STL [R1+0x6fc], R11 ;  /* 0x0006fc0b01007387 */ /* 0x000fe80000100800 */
[----:B------:R-:W-:Y:S04]  /*11890*/  STL.64 [R1+0x878], R10 ;  /* 0x0008780a01007387 */ /* 0x000fe80000100a00 */
[----:B------:R-:W-:Y:S04]  /*118a0*/  STL [R1+0x758], R12 ;  /* 0x0007580c01007387 */ /* 0x000fe80000100800 */
[----:B------:R-:W-:Y:S01]  /*118b0*/  STL [R1+0x754], R13 ;  /* 0x0007540d01007387 */ /* 0x000fe20000100800 */
[----:B------:R-:W-:-:S03]  /*118c0*/  IMAD.WIDE R18, R0, 0x2, R18 ;  /* 0x0000000200127825 */ /* 0x000fc600078e0212 */
[----:B------:R-:W-:Y:S04]  /*118d0*/  STL [R1+0x7b0], R14 ;  /* 0x0007b00e01007387 */ /* 0x000fe80000100800 */
[----:B------:R-:W-:Y:S04]  /*118e0*/  STL [R1+0x7ac], R15 ;  /* 0x0007ac0f01007387 */ /* 0x000fe80000100800 */
[----:B------:R-:W-:Y:S04]  /*118f0*/  STL [R1+0x808], R16 ;  /* 0x0008081001007387 */ /* 0x000fe80000100800 */
[----:B------:R-:W-:Y:S01]  /*11900*/  STL [R1+0x804], R17 ;  /* 0x0008041101007387 */ /* 0x000fe20000100800 */
[----:B------:R-:W-:-:S03]  /*11910*/  IMAD.WIDE R20, R0, 0x2, R20 ;  /* 0x0000000200147825 */ /* 0x000fc600078e0214 */
[----:B------:R0:W-:Y:S01]  /*11920*/  STL.64 [R1+0x678], R18 ;  /* 0x0006781201007387 */ /* 0x0001e20000100a00 */
[----:B------:R-:W-:-:S03]  /*11930*/  IMAD.WIDE R22, R0, 0x2, R22 ;  /* 0x0000000200167825 */ /* 0x000fc600078e0216 */
[----:B0-----:R-:W4:Y:S04]  /*11940*/  LDL.LU.64 R18, [R1+0x1e8] ;  /* 0x0001e80001127983 */ /* 0x001f280000300a00 */
[----:B------:R0:W-:Y:S01]  /*11950*/  STL.64 [R1+0x680], R20 ;  /* 0x0006801401007387 */ /* 0x0001e20000100a00 */
[----:B------:R-:W-:-:S03]  /*11960*/  IMAD.WIDE R24, R0, 0x2, R24 ;  /* 0x0000000200187825 */ /* 0x000fc600078e0218 */
[----:B0-----:R-:W2:Y:S04]  /*11970*/  LDL.LU.64 R20, [R1+0x1c0] ;  /* 0x0001c00001147983 */ /* 0x001ea80000300a00 */
[----:B------:R-:W-:Y:S01]  /*11980*/  STL.64 [R1+0x690], R22 ;  /* 0x0006901601007387 */ /* 0x000fe20000100a00 */
[----:B------:R-:W-:-:S03]  /*11990*/  IMAD.WIDE R26, R0, 0x2, R26 ;  /* 0x00000002001a7825 */ /* 0x000fc600078e021a */
[----:B------:R-:W-:Y:S04]  /*119a0*/  STL [R1+0x6c8], R24 ;  /* 0x0006c81801007387 */ /* 0x000fe80000100800 */
[----:B------:R-:W-:Y:S04]  /*119b0*/  STL [R1+0x6b8], R25 ;  /* 0x0006b81901007387 */ /* 0x000fe80000100800 */
[----:B------:R-:W-:Y:S01]  /*119c0*/  STL [R1+0x710], R26 ;  /* 0x0007101a01007387 */ /* 0x000fe20000100800 */
[----:B------:R-:W-:-:S03]  /*119d0*/  IMAD.WIDE R28, R0, 0x2, R28 ;  /* 0x00000002001c7825 */ /* 0x000fc600078e021c */
[----:B------:R-:W-:Y:S04]  /*119e0*/  STL [R1+0x704], R27 ;  /* 0x0007041b01007387 */ /* 0x000fe80000100800 */
[----:B------:R-:W-:Y:S04]  /*119f0*/  STL [R1+0x768], R28 ;  /* 0x0007681c01007387 */ /* 0x000fe80000100800 */
[----:B------:R-:W-:Y:S01]  /*11a00*/  STL [R1+0x75c], R29 ;  /* 0x00075c1d01007387 */ /* 0x000fe20000100800 */
[----:B------:R-:W-:-:S05]  /*11a10*/  IMAD.WIDE R30, R0, 0x2, R30 ;  /* 0x00000002001e7825 */ /* 0x000fca00078e021e */
[----:B------:R-:W-:Y:S04]  /*11a20*/  STL [R1+0x7c0], R30 ;  /* 0x0007c01e01007387 */ /* 0x000fe80000100800 */
[----:B------:R-:W-:Y:S01]  /*11a30*/  STL [R1+0x7b4], R31 ;  /* 0x0007b41f01007387 */ /* 0x000fe20000100800 */
[----:B------:R-:W-:-:S05]  /*11a40*/  IMAD.WIDE R32, R0, 0x2, R32 ;  /* 0x0000000200207825 */ /* 0x000fca00078e0220 */
[----:B------:R0:W-:Y:S01]  /*11a50*/  STL.64 [R1+0x810], R32 ;  /* 0x0008102001007387 */ /* 0x0001e20000100a00 */
[----:B------:R-:W-:-:S03]  /*11a60*/  IMAD.WIDE R34, R0, 0x2, R34 ;  /* 0x0000000200227825 */ /* 0x000fc600078e0222 */
[----:B0-----:R-:W2:Y:S04]  /*11a70*/  LDL.LU.64 R32, [R1+0x98] ;  /* 0x0000980001207983 */ /* 0x001ea80000300a00 */
[----:B------:R-:W-:Y:S01]  /*11a80*/  STL.64 [R1+0x698], R34 ;  /* 0x0006982201007387 */ /* 0x000fe20000100a00 */
[----:B------:R-:W-:-:S05]  /*11a90*/  IMAD.WIDE R36, R0, 0x2, R36 ;  /* 0x0000000200247825 */ /* 0x000fca00078e0224 */
[----:B------:R-:W-:Y:S01]  /*11aa0*/  STL.64 [R1+0x6a0], R36 ;  /* 0x0006a02401007387 */ /* 0x000fe20000100a00 */
[----:B------:R-:W-:-:S05]  /*11ab0*/  IMAD.WIDE R38, R0, 0x2, R38 ;  /* 0x0000000200267825 */ /* 0x000fca00078e0226 */
[----:B------:R-:W-:Y:S04]  /*11ac0*/  STL [R1+0x6d8], R38 ;  /* 0x0006d82601007387 */ /* 0x000fe80000100800 */
[----:B------:R-:W-:Y:S01]  /*11ad0*/  STL [R1+0x6a8], R39 ;  /* 0x0006a82701007387 */ /* 0x000fe20000100800 */
[----:B------:R-:W-:-:S03]  /*11ae0*/  IMAD.WIDE R40, R0, 0x2, R40 ;  /* 0x0000000200287825 */ /* 0x000fc600078e0228 */
[----:B------:R-:W-:Y:S04]  /*11af0*/  STL [R1+0x868], R39 ;  /* 0x0008682701007387 */ /* 0x000fe80000100800 */
[----:B------:R-:W-:Y:S01]  /*11b00*/  STL.64 [R1+0x6c0], R40 ;  /* 0x0006c02801007387 */ /* 0x000fe20000100a00 */
[----:B------:R-:W-:-:S05]  /*11b10*/  IMAD.WIDE R42, R0, 0x2, R42 ;  /* 0x00000002002a7825 */ /* 0x000fca00078e022a */
[----:B------:R0:W-:Y:S01]  /*11b20*/  STL.64 [R1+0x708], R42 ;  /* 0x0007082a01007387 */ /* 0x0001e20000100a00 */
[----:B------:R-:W-:-:S03]  /*11b30*/  IMAD.WIDE R44, R0, 0x2, R44 ;  /* 0x00000002002c7825 */ /* 0x000fc600078e022c */
[----:B0-----:R-:W2:Y:S04]  /*11b40*/  LDL.LU.64 R42, [R1+0x1d0] ;  /* 0x0001d000012a7983 */ /* 0x001ea80000300a00 */
[----:B------:R-:W-:Y:S01]  /*11b50*/  STL.64 [R1+0x760], R44 ;  /* 0x0007602c01007387 */ /* 0x000fe20000100a00 */
[----:B------:R-:W-:-:S05]  /*11b60*/  IMAD.WIDE R46, R0, 0x2, R46 ;  /* 0x00000002002e7825 */ /* 0x000fca00078e022e */
[----:B------:R-:W-:Y:S04]  /*11b70*/  STL.64 [R1+0x7b8], R46 ;  /* 0x0007b82e01007387 */ /* 0x000fe80000100a00 */
[----:B------:R-:W2:Y:S01]  /*11b80*/  LDL.LU.64 R10, [R1+0x228] ;  /* 0x00022800010a7983 */ /* 0x000ea20000300a00 */
[----:B------:R-:W-:-:S05]  /*11b90*/  IMAD.WIDE R2, R0, 0x2, R2 ;  /* 0x0000000200027825 */ /* 0x000fca00078e0202 */
[----:B------:R0:W-:Y:S04]  /*11ba0*/  STL.64 [R1+0x1b0], R2 ;  /* 0x0001b00201007387 */ /* 0x0001e80000100a00 */
[----:B0-----:R-:W2:Y:S04]  /*11bb0*/  LDL.LU.64 R2, [R1+0x230] ;  /* 0x0002300001027983 */ /* 0x001ea80000300a00 */
[----:B------:R-:W2:Y:S04]  /*11bc0*/  LDL.LU.64 R46, [R1+0x1e0] ;  /* 0x0001e000012e7983 */ /* 0x000ea80000300a00 */
[----:B------:R-:W2:Y:S01]  /*11bd0*/  LDL.LU.64 R44, [R1+0x1d8] ;  /* 0x0001d800012c7983 */ /* 0x000ea20000300a00 */
[----:B------:R-:W-:-:S04]  /*11be0*/  IMAD.WIDE R50, R0, 0x2, R50 ;  /* 0x0000000200327825 */ /* 0x000fc800078e0232 */
[----:B------:R-:W-:-:S04]  /*11bf0*/  IMAD.WIDE R48, R0, 0x2, R48 ;  /* 0x0000000200307825 */ /* 0x000fc800078e0230 */
[----:B---3--:R-:W-:-:S04]  /*11c00*/  IMAD.WIDE R8, R0, 0x2, R8 ;  /* 0x0000000200087825 */ /* 0x008fc800078e0208 */
[----:B----4-:R-:W-:-:S04]  /*11c10*/  IMAD.WIDE R18, R0, 0x2, R18 ;  /* 0x0000000200127825 */ /* 0x010fc800078e0212 */
[----:B--2---:R-:W-:-:S04]  /*11c20*/  IMAD.WIDE R20, R0, 0x2, R20 ;  /* 0x0000000200147825 */ /* 0x004fc800078e0214 */
[----:B------:R-:W-:-:S05]  /*11c30*/  IMAD.WIDE R32, R0, 0x2, R32 ;  /* 0x0000000200207825 */ /* 0x000fca00078e0220 */
[----:B------:R-:W-:Y:S04]  /*11c40*/  STL.64 [R1+0x98], R32 ;  /* 0x0000982001007387 */ /* 0x000fe80000100a00 */
[----:B------:R-:W-:Y:S04]  /*11c50*/  STL [R1+0x828], R32 ;  /* 0x0008282001007387 */ /* 0x000fe80000100800 */
[----:B------:R-:W-:Y:S04]  /*11c60*/  STL [R1+0x818], R33 ;  /* 0x0008182101007387 */ /* 0x000fe80000100800 */
[----:B------:R-:W2:Y:S04]  /*11c70*/  LDL.LU.64 R40, [R1+0x208] ;  /* 0x0002080001287983 */ /* 0x000ea80000300a00 */
[----:B------:R-:W3:Y:S04]  /*11c80*/  LDL.LU.64 R22, [R1+0x240] ;  /* 0x0002400001167983 */ /* 0x000ee80000300a00 */
[----:B------:R-:W4:Y:S04]  /*11c90*/  LDL.LU.64 R4, [R1+0x238] ;  /* 0x0002380001047983 */ /* 0x000f280000300a00 */
[----:B------:R-:W-:Y:S04]  /*11ca0*/  STL.64 [R1+0x1b8], R50 ;  /* 0x0001b83201007387 */ /* 0x000fe80000100a00 */
[----:B------:R-:W-:Y:S04]  /*11cb0*/  STL.64 [R1+0x6d0], R50 ;  /* 0x0006d03201007387 */ /* 0x000fe80000100a00 */
[----:B------:R-:W-:Y:S01]  /*11cc0*/  STL.64 [R1+0x1c0], R20 ;  /* 0x0001c01401007387 */ /* 0x000fe20000100a00 */
[----:B------:R-:W-:-:S05]  /*11cd0*/  IMAD.WIDE R42, R0, 0x2, R42 ;  /* 0x00000002002a7825 */ /* 0x000fca00078e022a */
[----:B------:R-:W-:Y:S04]  /*11ce0*/  STL.64 [R1+0x1d0], R42 ;  /* 0x0001d02a01007387 */ /* 0x000fe80000100a00 */
[----:B------:R0:W-:Y:S04]  /*11cf0*/  STL.64 [R1+0x718], R42 ;  /* 0x0007182a01007387 */ /* 0x0001e80000100a00 */
[----:B0-----:R-:W4:Y:S04]  /*11d00*/  LDL.LU.64 R42, [R1+0x210] ;  /* 0x00021000012a7983 */ /* 0x001f280000300a00 */
[----:B------:R-:W-:Y:S04]  /*11d10*/  STL.64 [R1+0x6e0], R20 ;  /* 0x0006e01401007387 */ /* 0x000fe80000100a00 */
[----:B------:R-:W-:Y:S04]  /*11d20*/  STL.64 [R1+0x1c8], R8 ;  /* 0x0001c80801007387 */ /* 0x000fe80000100a00 */
[----:B------:R-:W-:Y:S04]  /*11d30*/  STL [R1+0x6f8], R8 ;  /* 0x0006f80801007387 */ /* 0x000fe80000100800 */
[----:B------:R-:W-:Y:S01]  /*11d40*/  STL [R1+0x6e8], R9 ;  /* 0x0006e80901007387 */ /* 0x000fe20000100800 */
[----:B------:R-:W-:-:S04]  /*11d50*/  IMAD.WIDE R46, R0, 0x2, R46 ;  /* 0x00000002002e7825 */ /* 0x000fc800078e022e */
[----:B------:R-:W-:-:S05]  /*11d60*/  IMAD.WIDE R44, R0, 0x2, R44 ;  /* 0x00000002002c7825 */ /* 0x000fca00078e022c */
[----:B------:R-:W-:Y:S04]  /*11d70*/  STL.64 [R1+0x1d8], R44 ;  /* 0x0001d82c01007387 */ /* 0x000fe80000100a00 */
[----:B------:R-:W-:Y:S04]  /*11d80*/  STL.64 [R1+0x1e0], R46 ;  /* 0x0001e02e01007387 */ /* 0x000fe80000100a00 */
[----:B------:R-:W-:Y:S04]  /*11d90*/  STL.64 [R1+0x1e8], R18 ;  /* 0x0001e81201007387 */ /* 0x000fe80000100a00 */
[----:B------:R0:W-:Y:S04]  /*11da0*/  STL.64 [R1+0x7c8], R46 ;  /* 0x0007c82e01007387 */ /* 0x0001e80000100a00 */
[----:B------:R-:W-:Y:S04]  /*11db0*/  STL.64 [R1+0x1f0], R48 ;  /* 0x0001f03001007387 */ /* 0x000fe80000100a00 */
[----:B0-----:R-:W4:Y:S04]  /*11dc0*/  LDL.LU.64 R46, [R1+0x220] ;  /* 0x00022000012e7983 */ /* 0x001f280000300a00 */
[----:B------:R0:W-:Y:S04]  /*11dd0*/  STL.64 [R1+0x770], R44 ;  /* 0x0007702c01007387 */ /* 0x0001e80000100a00 */
[----:B0-----:R-:W4:Y:S04]  /*11de0*/  LDL.LU.64 R44, [R1+0x218] ;  /* 0x00021800012c7983 */ /* 0x001f280000300a00 */
[----:B------:R-:W4:Y:S01]  /*11df0*/  LDL.LU.64 R50, [R1+0x248] ;  /* 0x0002480001327983 */ /* 0x000f220000300a00 */
[----:B------:R-:W-:-:S03]  /*11e00*/  IMAD.WIDE R52, R0, 0x2, R52 ;  /* 0x0000000200347825 */ /* 0x000fc600078e0234 */
[----:B------:R-:W4:Y:S01]  /*11e10*/  LDL.LU.64 R34, [R1+0x280] ;  /* 0x0002800001227983 */ /* 0x000f220000300a00 */
[----:B------:R-:W-:-:S03]  /*11e20*/  IMAD.WIDE R6, R0, 0x2, R6 ;  /* 0x0000000200067825 */ /* 0x000fc600078e0206 */
[----:B------:R-:W4:Y:S04]  /*11e30*/  LDL.LU.64 R48, [R1+0x278] ;  /* 0x0002780001307983 */ /* 0x000f280000300a00 */
[----:B------:R-:W-:Y:S04]  /*11e40*/  STL.64 [R1+0x1f8], R52 ;  /* 0x0001f83401007387 */ /* 0x000fe80000100a00 */
[----:B------:R-:W-:Y:S01]  /*11e50*/  STL.64 [R1+0x6f0], R52 ;  /* 0x0006f03401007387 */ /* 0x000fe20000100a00 */
[----:B------:R-:W-:-:S03]  /*11e60*/  IMAD.WIDE R10, R0, 0x2, R10 ;  /* 0x00000002000a7825 */ /* 0x000fc600078e020a */
[----:B------:R-:W-:Y:S04]  /*11e70*/  STL.64 [R1+0x200], R6 ;  /* 0x0002000601007387 */ /* 0x000fe80000100a00 */
[----:B------:R-:W-:Y:S01]  /*11e80*/  STL [R1+0x730], R6 ;  /* 0x0007300601007387 */ /* 0x000fe20000100800 */
[----:B------:R-:W-:-:S03]  /*11e90*/  IMAD.WIDE R2, R0, 0x2, R2 ;  /* 0x0000000200027825 */ /* 0x000fc600078e0202 */
[----:B------:R-:W-:Y:S01]  /*11ea0*/  STL [R1+0x720], R7 ;  /* 0x0007200701007387 */ /* 0x000fe20000100800 */
[----:B--2---:R-:W-:-:S04]  /*11eb0*/  IMAD.WIDE R40, R0, 0x2, R40 ;  /* 0x0000000200287825 */ /* 0x004fc800078e0228 */
[----:B---3--:R-:W-:-:S04]  /*11ec0*/  IMAD.WIDE R22, R0, 0x2, R22 ;  /* 0x0000000200167825 */ /* 0x008fc800078e0216 */
[----:B----4-:R-:W-:-:S04]  /*11ed0*/  IMAD.WIDE R4, R0, 0x2, R4 ;  /* 0x0000000200047825 */ /* 0x010fc800078e0204 */
[----:B------:R-:W-:-:S05]  /*11ee0*/  IMAD.WIDE R42, R0, 0x2, R42 ;  /* 0x00000002002a7825 */ /* 0x000fca00078e022a */
[----:B------:R-:W-:Y:S04]  /*11ef0*/  STL.64 [R1+0x210], R42 ;  /* 0x0002102a01007387 */ /* 0x000fe80000100a00 */
[----:B------:R0:W-:Y:S04]  /*11f00*/  STL.64 [R1+0x728], R42 ;  /* 0x0007282a01007387 */ /* 0x0001e80000100a00 */
[----:B0-----:R-:W2:Y:S04]  /*11f10*/  LDL.LU.64 R42, [R1+0x250] ;  /* 0x00025000012a7983 */ /* 0x001ea80000300a00 */
[----:B------:R-:W-:Y:S04]  /*11f20*/  STL.64 [R1+0x208], R40 ;  /* 0x0002082801007387 */ /* 0x000fe80000100a00 */
[----:B------:R-:W-:Y:S04]  /*11f30*/  STL.64 [R1+0x738], R40 ;  /* 0x0007382801007387 */ /* 0x000fe80000100a00 */
[----:B------:R0:W-:Y:S04]  /*11f40*/  STL.64 [R1+0x228], R10 ;  /* 0x0002280a01007387 */ /* 0x0001e80000100a00 */
[----:B0-----:R-:W3:Y:S04]  /*11f50*/  LDL.LU.64 R10, [R1+0x260] ;  /* 0x00026000010a7983 */ /* 0x001ee80000300a00 */
[----:B------:R0:W-:Y:S04]  /*11f60*/  STL.64 [R1+0x230], R2 ;  /* 0x0002300201007387 */ /* 0x0001e80000100a00 */
[----:B0-----:R-:W4:Y:S01]  /*11f70*/  LDL.LU.64 R2, [R1+0x270] ;  /* 0x0002700001027983 */ /* 0x001f220000300a00 */
[----:B------:R-:W-:-:S04]  /*11f80*/  IMAD.WIDE R46, R0, 0x2, R46 ;  /* 0x00000002002e7825 */ /* 0x000fc800078e022e */
[----:B------:R-:W-:-:S05]  /*11f90*/  IMAD.WIDE R44, R0, 0x2, R44 ;  /* 0x00000002002c7825 */ /* 0x000fca00078e022c */
[----:B------:R-:W-:Y:S04]  /*11fa0*/  STL.64 [R1+0x218], R44 ;  /* 0x0002182c01007387 */ /* 0x000fe80000100a00 */
[----:B------:R-:W-:Y:S04]  /*11fb0*/  STL.64 [R1+0x220], R46 ;  /* 0x0002202e01007387 */ /* 0x000fe80000100a00 */
[----:B------:R-:W-:Y:S04]  /*11fc0*/  STL [R1+0x7e0], R46 ;  /* 0x0007e02e01007387 */ /* 0x000fe80000100800 */
[----:B------:R-:W-:Y:S04]  /*11fd0*/  STL [R1+0x7d0], R47 ;  /* 0x0007d02f01007387 */ /* 0x000fe80000100800 */
[----:B------:R-:W-:Y:S04]  /*11fe0*/  STL [R1+0x788], R44 ;  /* 0x0007882c01007387 */ /* 0x000fe80000100800 */
[----:B------:R-:W-:Y:S04]  /*11ff0*/  STL [R1+0x778], R45 ;  /* 0x0007782d01007387 */ /* 0x000fe80000100800 */
[----:B------:R-:W4:Y:S04]  /*12000*/  LDL.LU.64 R40, [R1+0x290] ;  /* 0x0002900001287983 */ /* 0x000f280000300a00 */
[----:B------:R-:W4:Y:S04]  /*12010*/  LDL.LU.64 R52, [R1+0x2e0] ;  /* 0x0002e00001347983 */ /* 0x000f280000300a00 */
[----:B------:R-:W4:Y:S01]  /*12020*/  LDL.LU.64 R20, [R1+0x288] ;  /* 0x0002880001147983 */ /* 0x000f220000300a00 */
[----:B------:R-:W-:-:S03]  /*12030*/  IMAD.WIDE R50, R0, 0x2, R50 ;  /* 0x0000000200327825 */ /* 0x000fc600078e0232 */
[----:B------:R-:W4:Y:S04]  /*12040*/  LDL.LU.64 R36, [R1+0x2d0] ;  /* 0x0002d00001247983 */ /* 0x000f280000300a00 */
[----:B------:R-:W4:Y:S04]  /*12050*/  LDL.LU.64 R18, [R1+0x2c0] ;  /* 0x0002c00001127983 */ /* 0x000f280000300a00 */
[----:B------:R-:W-:Y:S04]  /*12060*/  STL.64 [R1+0x238], R4 ;  /* 0x0002380401007387 */ /* 0x000fe80000100a00 */
[----:B------:R-:W-:Y:S04]  /*12070*/  STL [R1+0x750], R4 ;  /* 0x0007500401007387 */ /* 0x000fe80000100800 */
[----:B------:R-:W-:Y:S04]  /*12080*/  STL [R1+0x740], R5 ;  /* 0x0007400501007387 */ /* 0x000fe80000100800 */
[----:B------:R-:W-:Y:S04]  /*12090*/  STL.64 [R1+0x240], R22 ;  /* 0x0002401601007387 */ /* 0x000fe80000100a00 */
[----:B------:R0:W-:Y:S04]  /*120a0*/  STL.64 [R1+0x748], R22 ;  /* 0x0007481601007387 */ /* 0x0001e80000100a00 */
[----:B0-----:R-:W4:Y:S04]  /*120b0*/  LDL.LU.64 R22, [R1+0x268] ;  /* 0x0002680001167983 */ /* 0x001f280000300a00 */
[----:B------:R-:W-:Y:S04]  /*120c0*/  STL.64 [R1+0x248], R50 ;  /* 0x0002483201007387 */ /* 0x000fe80000100a00 */
[----:B------:R0:W-:Y:S04]  /*120d0*/  STL.64 [R1+0x780], R50 ;  /* 0x0007803201007387 */ /* 0x0001e80000100a00 */
[----:B0-----:R-:W4:Y:S01]  /*120e0*/  LDL.LU.64 R50, [R1+0x258] ;  /* 0x0002580001327983 */ /* 0x001f220000300a00 */
[----:B------:R-:W-:-:S04]  /*120f0*/  IMAD.WIDE R48, R0, 0x2, R48 ;  /* 0x0000000200307825 */ /* 0x000fc800078e0230 */
[----:B------:R-:W-:-:S04]  /*12100*/  IMAD.WIDE R34, R0, 0x2, R34 ;  /* 0x0000000200227825 */ /* 0x000fc800078e0222 */
[----:B--2---:R-:W-:-:S05]  /*12110*/  IMAD.WIDE R42, R0, 0x2, R42 ;  /* 0x00000002002a7825 */ /* 0x004fca00078e022a */
[----:B------:R-:W-:Y:S04]  /*12120*/  STL.64 [R1+0x250], R42 ;  /* 0x0002502a01007387 */ /* 0x000fe80000100a00 */
[----:B------:R0:W-:Y:S04]  /*12130*/  STL.64 [R1+0x790], R42 ;  /* 0x0007902a01007387 */ /* 0x0001e80000100a00 */
[----:B0-----:R-:W2:Y:S01]  /*12140*/  LDL.LU.64 R42, [R1+0x298] ;  /* 0x00029800012a7983 */ /* 0x001ea20000300a00 */
[----:B---3--:R-:W-:-:S05]  /*12150*/  IMAD.WIDE R10, R0, 0x2, R10 ;  /* 0x00000002000a7825 */ /* 0x008fca00078e020a */
[----:B------:R0:W-:Y:S01]  /*12160*/  STL.64 [R1+0x260], R10 ;  /* 0x0002600a01007387 */ /* 0x0001e20000100a00 */
[----:B----4-:R-:W-:-:S03]  /*12170*/  IMAD.WIDE R2, R0, 0x2, R2 ;  /* 0x0000000200027825 */ /* 0x010fc600078e0202 */
[----:B0-----:R-:W3:Y:S04]  /*12180*/  LDL.LU.64 R10, [R1+0x878] ;  /* 0x00087800010a7983 */ /* 0x001ee80000300a00 */
[----:B------:R0:W-:Y:S04]  /*12190*/  STL.64 [R1+0x270], R2 ;  /* 0x0002700201007387 */ /* 0x0001e80000100a00 */
[----:B0-----:R-:W4:Y:S01]  /*121a0*/  LDL.LU.64 R2, [R1+0x2a8] ;  /* 0x0002a80001027983 */ /* 0x001f220000300a00 */
[----:B------:R-:W-:-:S05]  /*121b0*/  IMAD.WIDE R22, R0, 0x2, R22 ;  /* 0x0000000200167825 */ /* 0x000fca00078e0216 */
[----:B------:R0:W-:Y:S01]  /*121c0*/  STL.64 [R1+0x268], R22 ;  /* 0x0002681601007387 */ /* 0x0001e20000100a00 */
[----:B------:R-:W-:-:S05]  /*121d0*/  IMAD.WIDE R50, R0, 0x2, R50 ;  /* 0x0000000200327825 */ /* 0x000fca00078e0232 */
[----:B------:R-:W-:Y:S04]  /*121e0*/  STL.64 [R1+0x258], R50 ;  /* 0x0002583201007387 */ /* 0x000fe80000100a00 */
[----:B------:R-:W-:Y:S04]  /*121f0*/  STL [R1+0x7a8], R50 ;  /* 0x0007a83201007387 */ /* 0x000fe80000100800 */
[----:B------:R-:W-:Y:S04]  /*12200*/  STL [R1+0x798], R51 ;  /* 0x0007983301007387 */ /* 0x000fe80000100800 */
[----:B0-----:R-:W3:Y:S04]  /*12210*/  LDL.LU.64 R22, [R1+0x2f0] ;  /* 0x0002f00001167983 */ /* 0x001ee80000300a00 */
[----:B------:R-:W-:Y:S04]  /*12220*/  STL.64 [R1+0x278], R48 ;  /* 0x0002783001007387 */ /* 0x000fe80000100a00 */
[----:B------:R0:W-:Y:S04]  /*12230*/  STL.64 [R1+0x7a0], R48 ;  /* 0x0007a03001007387 */ /* 0x0001e80000100a00 */
[----:B0-----:R-:W3:Y:S04]  /*12240*/  LDL.LU.64 R48, [R1+0x300] ;  /* 0x0003000001307983 */ /* 0x001ee80000300a00 */
[----:B------:R-:W-:Y:S04]  /*12250*/  STL.64 [R1+0x280], R34 ;  /* 0x0002802201007387 */ /* 0x000fe80000100a00 */
[----:B------:R0:W-:Y:S04]  /*12260*/  STL.64 [R1+0x7d8], R34 ;  /* 0x0007d82201007387 */ /* 0x0001e80000100a00 */
[----:B0-----:R-:W3:Y:S01]  /*12270*/  LDL.LU.64 R34, [R1+0x2b0] ;  /* 0x0002b00001227983 */ /* 0x001ee20000300a00 */
[----:B------:R-:W-:-:S05]  /*12280*/  IMAD.WIDE R20, R0, 0x2, R20 ;  /* 0x0000000200147825 */ /* 0x000fca00078e0214 */
[----:B------:R-:W-:Y:S04]  /*12290*/  STL.64 [R1+0x288], R20 ;  /* 0x0002881401007387 */ /* 0x000fe80000100a00 */
[----:B------:R0:W-:Y:S04]  /*122a0*/  STL.64 [R1+0x7e8], R20 ;  /* 0x0007e81401007387 */ /* 0x0001e80000100a00 */
[----:B0-----:R-:W3:Y:S01]  /*122b0*/  LDL.LU.64 R20, [R1+0x2a0] ;  /* 0x0002a00001147983 */ /* 0x001ee20000300a00 */
[----:B------:R-:W-:-:S05]  /*122c0*/  IMAD.WIDE R40, R0, 0x2, R40 ;  /* 0x0000000200287825 */ /* 0x000fca00078e0228 */
[----:B------:R-:W-:Y:S04]  /*122d0*/  STL.64 [R1+0x290], R40 ;  /* 0x0002902801007387 */ /* 0x000fe80000100a00 */
[----:B------:R-:W-:Y:S04]  /*122e0*/  STL [R1+0x800], R40 ;  /* 0x0008002801007387 */ /* 0x000fe80000100800 */
[----:B------:R-:W-:Y:S01]  /*122f0*/  STL [R1+0x7f0], R41 ;  /* 0x0007f02901007387 */ /* 0x000fe20000100800 */
[----:B--2---:R-:W-:-:S04]  /*12300*/  IMAD.WIDE R42, R0, 0x2, R42 ;  /* 0x00000002002a7825 */ /* 0x004fc800078e022a */
[----:B----4-:R-:W-:-:S05]  /*12310*/  IMAD.WIDE R2, R0, 0x2, R2 ;  /* 0x0000000200027825 */ /* 0x010fca00078e0202 */
[----:B------:R0:W-:Y:S04]  /*12320*/  STL.64 [R1+0x2a8], R2 ;  /* 0x0002a80201007387 */ /* 0x0001e80000100a00 */
[----:B0-----:R-:W2:Y:S01]  /*12330*/  LDL.LU.64 R2, [R1+0x870] ;  /* 0x0008700001027983 */ /* 0x001ea20000300a00 */
[----:B---3--:R-:W-:-:S05]  /*12340*/  IMAD.WIDE R34, R0, 0x2, R34 ;  /* 0x0000000200227825 */ /* 0x008fca00078e0222 */
[----:B------:R0:W-:Y:S04]  /*12350*/  STL.64 [R1+0x2b0], R34 ;  /* 0x0002b02201007387 */ /* 0x0001e80000100a00 */
[----:B0-----:R-:W3:Y:S04]  /*12360*/  LDL.LU.64 R34, [R1+0x320] ;  /* 0x0003200001227983 */ /* 0x001ee80000300a00 */
[----:B------:R-:W-:Y:S04]  /*12370*/  STL.64 [R1+0x298], R42 ;  /* 0x0002982a01007387 */ /* 0x000fe80000100a00 */
[----:B------:R0:W-:Y:S04]  /*12380*/  STL.64 [R1+0x7f8], R42 ;  /* 0x0007f82a01007387 */ /* 0x0001e80000100a00 */
[----:B0-----:R-:W4:Y:S01]  /*12390*/  LDL.LU.64 R42, [R1+0x310] ;  /* 0x00031000012a7983 */ /* 0x001f220000300a00 */
[----:B------:R-:W-:-:S05]  /*123a0*/  IMAD.WIDE R20, R0, 0x2, R20 ;  /* 0x0000000200147825 */ /* 0x000fca00078e0214 */
[----:B------:R-:W-:Y:S04]  /*123b0*/  STL.64 [R1+0x2a0], R20 ;  /* 0x0002a01401007387 */ /* 0x000fe80000100a00 */
[----:B------:R0:W-:Y:S01]  /*123c0*/  STL.64 [R1+0x820], R20 ;  /* 0x0008201401007387 */ /* 0x0001e20000100a00 */
[C---:B------:R-:W-:Y:S01]  /*123d0*/  IMAD.WIDE R18, R0.reuse, 0x2, R18 ;  /* 0x0000000200127825 */ /* 0x040fe200078e0212 */
[----:B0-----:R-:W0:Y:S03]  /*123e0*/  S2R R21, SR_TID.X ;  /* 0x0000000000157919 */ /* 0x001e260000002100 */
[C---:B------:R-:W-:Y:S01]  /*123f0*/  IMAD.WIDE R36, R0.reuse, 0x2, R36 ;  /* 0x0000000200247825 */ /* 0x040fe200078e0224 */
[----:B------:R-:W-:Y:S03]  /*12400*/  STL.64 [R1+0x2c0], R18 ;  /* 0x0002c01201007387 */ /* 0x000fe60000100a00 */
[C---:B------:R-:W-:Y:S01]  /*12410*/  IMAD.WIDE R52, R0.reuse, 0x2, R52 ;  /* 0x0000000200347825 */ /* 0x040fe200078e0234 */
[----:B------:R-:W-:Y:S03]  /*12420*/  STL.64 [R1+0x830], R18 ;  /* 0x0008301201007387 */ /* 0x000fe60000100a00 */
[C---:B------:R-:W-:Y:S01]  /*12430*/  IMAD.WIDE R22, R0.reuse, 0x2, R22 ;  /* 0x0000000200167825 */ /* 0x040fe200078e0216 */
[----:B------:R-:W-:Y:S03]  /*12440*/  STL.64 [R1+0x2d0], R36 ;  /* 0x0002d02401007387 */ /* 0x000fe60000100a00 */
[----:B------:R-:W-:Y:S01]  /*12450*/  IMAD.WIDE R48, R0, 0x2, R48 ;  /* 0x0000000200307825 */ /* 0x000fe200078e0230 */
[----:B------:R-:W-:Y:S04]  /*12460*/  STL [R1+0x848], R36 ;  /* 0x0008482401007387 */ /* 0x000fe80000100800 */
[----:B------:R-:W-:Y:S04]  /*12470*/  STL [R1+0x838], R37 ;  /* 0x0008382501007387 */ /* 0x000fe80000100800 */
[----:B------:R-:W-:Y:S04]  /*12480*/  STL.64 [R1+0x2e0], R52 ;  /* 0x0002e03401007387 */ /* 0x000fe80000100a00 */
[----:B------:R-:W-:Y:S04]  /*12490*/  STL.64 [R1+0x840], R52 ;  /* 0x0008403401007387 */ /* 0x000fe80000100a00 */
[----:B------:R-:W-:Y:S04]  /*124a0*/  STL.64 [R1+0x2f0], R22 ;  /* 0x0002f01601007387 */ /* 0x000fe80000100a00 */
[----:B------:R1:W-:Y:S01]  /*124b0*/  STL.64 [R1+0x850], R22 ;  /* 0x0008501601007387 */ /* 0x0003e20000100a00 */
[----:B0-----:R-:W-:-:S04]  /*124c0*/  LOP3.LUT R21, R21, 0x7f, RZ, 0xc0, !PT ;  /* 0x0000007f15157812 */ /* 0x001fc800078ec0ff */
[----:B------:R-:W-:Y:S01]  /*124d0*/  ISETP.GE.AND P2, PT, R21, UR8, PT ;  /* 0x0000000815007c0c */ /* 0x000fe2000bf46270 */
[----:B--2---:R-:W-:-:S05]  /*124e0*/  IMAD.WIDE R2, R0, 0x2, R2 ;  /* 0x0000000200027825 */ /* 0x004fca00078e0202 */
[----:B------:R0:W-:Y:S04]  /*124f0*/  STL [R1+0x858], R3 ;  /* 0x0008580301007387 */ /* 0x0001e80000100800 */
[----:B------:R-:W-:Y:S01]  /*12500*/  STL.64 [R1+0x300], R48 ;  /* 0x0003003001007387 */ /* 0x000fe20000100a00 */
[----:B---3--:R-:W-:-:S05]  /*12510*/  IMAD.WIDE R34, R0, 0x2, R34 ;  /* 0x0000000200227825 */ /* 0x008fca00078e0222 */
[----:B------:R-:W-:Y:S04]  /*12520*/  STL.64 [R1+0x320], R34 ;  /* 0x0003202201007387 */ /* 0x000fe80000100a00 */
[----:B------:R2:W-:Y:S01]  /*12530*/  STL.64 [R1+0x860], R48 ;  /* 0x0008603001007387 */ /* 0x0005e20000100a00 */
[----:B----4-:R-:W-:-:S05]  /*12540*/  IMAD.WIDE R42, R0, 0x2, R42 ;  /* 0x00000002002a7825 */ /* 0x010fca00078e022a */
[----:B------:R-:W-:Y:S04]  /*12550*/  STL.64 [R1+0x310], R42 ;  /* 0x0003102a01007387 */ /* 0x000fe80000100a00 */
[----:B------:R-:W-:Y:S04]  /*12560*/  STL [R1+0x584], R0 ;  /* 0x0005840001007387 */ /* 0x000fe80000100800 */
[----:B-1----:R-:W3:Y:S04]  /*12570*/  LDL.64 R22, [R1+0x2a8] ;  /* 0x0002a80001167983 */ /* 0x002ee80000100a00 */
[----:B------:R-:W4:Y:S04]  /*12580*/  LDL.64 R52, [R1+0x268] ;  /* 0x0002680001347983 */ /* 0x000f280000100a00 */
[----:B------:R-:W4:Y:S04]  /*12590*/  LDL.64 R18, [R1+0x228] ;  /* 0x0002280001127983 */ /* 0x000f280000100a00 */
[----:B------:R-:W4:Y:S01]  /*125a0*/  LDL.64 R20, [R1+0x1e8] ;  /* 0x0001e80001147983 */ /* 0x000f220000100a00 */
[----:B0-----:R-:W-:Y:S01]  /*125b0*/  PRMT R3, RZ, 0x7610, R3 ;  /* 0x00007610ff037816 */ /* 0x001fe20000000003 */
[----:B--2---:R-:W-:-:S02]  /*125c0*/  IMAD.MOV.U32 R48, RZ, RZ, R34 ;  /* 0x000000ffff307224 */ /* 0x004fc400078e0022 */
[----:B------:R-:W-:Y:S01]  /*125d0*/  IMAD.MOV.U32 R49, RZ, RZ, R35 ;  /* 0x000000ffff317224 */ /* 0x000fe200078e0023 */
[----:B------:R-:W-:Y:S01]  /*125e0*/  PRMT R36, RZ, 0x7610, R36 ;  /* 0x00007610ff247816 */ /* 0x000fe20000000024 */
[----:B------:R-:W2:Y:S01]  /*125f0*/  LDL.64 R34, [R1+0x260] ;  /* 0x0002600001227983 */ /* 0x000ea20000100a00 */
[----:B------:R-:W-:-:S03]  /*12600*/  PRMT R37, RZ, 0x7610, R37 ;  /* 0x00007610ff257816 */ /* 0x000fc60000000025 */
[----:B------:R-:W2:Y:S01]  /*12610*/  @!P2 LDG.E.U16 R3, desc[UR22][R48.64] ;  /* 0x000000163003a981 */ /* 0x000ea2000c1e1500 */
[----:B------:R-:W-:Y:S02]  /*12620*/  PRMT R32, RZ, 0x7610, R32 ;  /* 0x00007610ff207816 */ /* 0x000fe40000000020 */
[----:B------:R-:W-:Y:S01]  /*12630*/  PRMT R33, RZ, 0x7610, R33 ;  /* 0x00007610ff217816 */ /* 0x000fe20000000021 */
[----:B---3--:R-:W3:Y:S04]  /*12640*/  @!P2 LDG.E.U16 R36, desc[UR22][R22.64] ;  /* 0x000000161624a981 */ /* 0x008ee8000c1e1500 */
[----:B----4-:R-:W4:Y:S04]  /*12650*/  @!P2 LDG.E.U16 R37, desc[UR22][R52.64] ;  /* 0x000000163425a981 */ /* 0x010f28000c1e1500 */
[----:B------:R-:W4:Y:S04]  /*12660*/  @!P2 LDG.E.U16 R32, desc[UR22][R18.64] ;  /* 0x000000161220a981 */ /* 0x000f28000c1e1500 */
[----:B------:R-:W4:Y:S01]  /*12670*/  @!P2 LDG.E.U16 R33, desc[UR22][R20.64] ;  /* 0x000000161421a981 */ /* 0x000f22000c1e1500 */
[----:B------:R-:W-:-:S05]  /*12680*/  PRMT R39, RZ, 0x7610, R39 ;  /* 0x00007610ff277816 */ /* 0x000fca0000000027 */
[----:B------:R0:W-:Y:S04]  /*12690*/  STL.S16 [R1+0x3ac], R39 ;  /* 0x0003ac2701007387 */ /* 0x0001e80000100600 */
        /* <DEDUP_REMOVED lines=8> */
[----:B----4-:R0:W-:Y:S04]  /*12720*/  STL [R1+0x3fc], R37 ;  /* 0x0003fc2501007387 */ /* 0x0101e80000100800 */
[----:B0-----:R-:W3:Y:S04]  /*12730*/  LDL.LU R37, [R1+0x838] ;  /* 0x0008380001257983 */ /* 0x001ee80000300800 */
[----:B------:R-:W4:Y:S04]  /*12740*/  LDL.LU.64 R18, [R1+0x830] ;  /* 0x0008300001127983 */ /* 0x000f280000300a00 */
[----:B------:R0:W-:Y:S04]  /*12750*/  STL [R1+0x3dc], R32 ;  /* 0x0003dc2001007387 */ /* 0x0001e80000100800 */
[----:B0-----:R-:W2:Y:S04]  /*12760*/  LDL.LU R32, [R1+0x828] ;  /* 0x0008280001207983 */ /* 0x001ea80000300800 */
[----:B------:R-:W2:Y:S04]  /*12770*/  LDL.LU.64 R20, [R1+0x820] ;  /* 0x0008200001147983 */ /* 0x000ea80000300a00 */
[----:B------:R0:W-:Y:S04]  /*12780*/  STL [R1+0x3bc], R33 ;  /* 0x0003bc2101007387 */ /* 0x0001e80000100800 */
[----:B0-----:R-:W2:Y:S01]  /*12790*/  LDL.LU R33, [R1+0x818] ;  /* 0x0008180001217983 */ /* 0x001ea20000300800 */
[----:B------:R-:W-:-:S02]  /*127a0*/  PRMT R16, RZ, 0x7610, R16 ;  /* 0x00007610ff107816 */ /* 0x000fc40000000010 */
[----:B------:R-:W-:-:S04]  /*127b0*/  PRMT R17, RZ, 0x7610, R17 ;  /* 0x00007610ff117816 */ /* 0x000fc80000000011 */
[----:B--2---:R-:W2:Y:S04]  /*127c0*/  @!P2 LDG.E.U16 R16, desc[UR22][R32.64] ;  /* 0x000000162010a981 */ /* 0x004ea8000c1e1500 */
[----:B------:R-:W2:Y:S04]  /*127d0*/  LDL.LU.64 R32, [R1+0x810] ;  /* 0x0008100001207983 */ /* 0x000ea80000300a00 */
[----:B--2---:R-:W2:Y:S04]  /*127e0*/  @!P2 LDG.E.U16 R17, desc[UR22][R32.64] ;  /* 0x000000162011a981 */ /* 0x004ea8000c1e1500 */
[----:B------:R0:W-:Y:S04]  /*127f0*/  STL [R1+0x39c], R16 ;  /* 0x00039c1001007387 */ /* 0x0001e80000100800 */
[----:B0-----:R-:W3:Y:S04]  /*12800*/  LDL.LU R16, [R1+0x808] ;  /* 0x0008080001107983 */ /* 0x001ee80000300800 */
[----:B--2---:R0:W-:Y:S04]  /*12810*/  STL [R1+0x37c], R17 ;  /* 0x00037c1101007387 */ /* 0x0041e80000100800 */
[----:B0-----:R-:W3:Y:S01]  /*12820*/  LDL.LU R17, [R1+0x804] ;  /* 0x0008040001117983 */ /* 0x001ee20000300800 */
[----:B------:R-:W-:-:S02]  /*12830*/  PRMT R40, RZ, 0x7610, R40 ;  /* 0x00007610ff287816 */ /* 0x000fc40000000028 */
[----:B------:R-:W-:Y:S02]  /*12840*/  PRMT R41, RZ, 0x7610, R41 ;  /* 0x00007610ff297816 */ /* 0x000fe40000000029 */
[----:B------:R-:W-:Y:S02]  /*12850*/  PRMT R46, RZ, 0x7610, R46 ;  /* 0x00007610ff2e7816 */ /* 0x000fe4000000002e */
[----:B------:R-:W-:Y:S02]  /*12860*/  PRMT R47, RZ, 0x7610, R47 ;  /* 0x00007610ff2f7816 */ /* 0x000fe4000000002f */
[----:B------:R-:W2:Y:S04]  /*12870*/  @!P2 LDG.E.U16 R41, desc[UR22][R42.64] ;  /* 0x000000162a29a981 */ /* 0x000ea8000c1e1500 */
[----:B------:R-:W2:Y:S04]  /*12880*/  @!P2 LDG.E.U16 R46, desc[UR22][R20.64] ;  /* 0x00000016142ea981 */ /* 0x000ea8000c1e1500 */
[----:B------:R-:W2:Y:S04]  /*12890*/  @!P2 LDG.E.U16 R47, desc[UR22][R34.64] ;  /* 0x00000016222fa981 */ /* 0x000ea8000c1e1500 */
[----:B---3--:R-:W3:Y:S04]  /*128a0*/  @!P2 LDG.E.U16 R40, desc[UR22][R16.64] ;  /* 0x000000161028a981 */ /* 0x008ee8000c1e1500 */
[----:B------:R-:W-:Y:S04]  /*128b0*/  STL [R1+0x58c], R32 ;  /* 0x00058c2001007387 */ /* 0x000fe80000100800 */
[----:B------:R-:W-:Y:S04]  /*128c0*/  STL [R1+0x588], R33 ;  /* 0x0005882101007387 */ /* 0x000fe80000100800 */
[----:B---3--:R0:W-:Y:S04]  /*128d0*/  STL [R1+0x35c], R40 ;  /* 0x00035c2801007387 */ /* 0x0081e80000100800 */
[----:B0-----:R-:W3:Y:S04]  /*128e0*/  LDL.LU R40, [R1+0x800] ;  /* 0x0008000001287983 */ /* 0x001ee80000300800 */
[----:B------:R-:W-:Y:S04]  /*128f0*/  STL [R1+0x594], R16 ;  /* 0x0005941001007387 */ /* 0x000fe80000100800 */
[----:B------:R-:W-:Y:S04]  /*12900*/  STL [R1+0x590], R17 ;  /* 0x0005901101007387 */ /* 0x000fe80000100800 */
[----:B------:R-:W3:Y:S04]  /*12910*/  LDL.LU.64 R42, [R1+0x7f8] ;  /* 0x0007f800012a7983 */ /* 0x000ee80000300a00 */
[----:B--2---:R0:W-:Y:S04]  /*12920*/  STL [R1+0x438], R41 ;  /* 0x0004382901007387 */ /* 0x0041e80000100800 */
[----:B0-----:R-:W2:Y:S04]  /*12930*/  LDL.LU R41, [R1+0x7f0] ;  /* 0x0007f00001297983 */ /* 0x001ea80000300800 */
[----:B------:R-:W2:Y:S04]  /*12940*/  LDL.LU.64 R20, [R1+0x7e8] ;  /* 0x0007e80001147983 */ /* 0x000ea80000300a00 */
        /* <DEDUP_REMOVED lines=12> */
[----:B------:R-:W3:Y:S04]  /*12a10*/  LDL.LU.64 R46, [R1+0x7b8] ;  /* 0x0007b800012e7983 */ /* 0x000ee80000300a00 */
[----:B--2---:R0:W-:Y:S04]  /*12a20*/  STL [R1+0x3b8], R31 ;  /* 0x0003b81f01007387 */ /* 0x0041e80000100800 */
[----:B0-----:R-:W2:Y:S01]  /*12a30*/  LDL.LU R31, [R1+0x7b4] ;  /* 0x0007b400011f7983 */ /* 0x001ea20000300800 */
[----:B------:R-:W-:-:S02]  /*12a40*/  PRMT R14, RZ, 0x7610, R14 ;  /* 0x00007610ff0e7816 */ /* 0x000fc4000000000e */
[----:B------:R-:W-:-:S04]  /*12a50*/  PRMT R15, RZ, 0x7610, R15 ;  /* 0x00007610ff0f7816 */ /* 0x000fc8000000000f */
[----:B---3--:R-:W3:Y:S04]  /*12a60*/  @!P2 LDG.E.U16 R14, desc[UR22][R46.64] ;  /* 0x000000162e0ea981 */ /* 0x008ee8000c1e1500 */
[----:B--2---:R-:W2:Y:S04]  /*12a70*/  @!P2 LDG.E.U16 R15, desc[UR22][R30.64] ;  /* 0x000000161e0fa981 */ /* 0x004ea8000c1e1500 */
[----:B---3--:R0:W-:Y:S04]  /*12a80*/  STL [R1+0x398], R14 ;  /* 0x0003980e01007387 */ /* 0x0081e80000100800 */
[----:B0-----:R-:W3:Y:S04]  /*12a90*/  LDL.LU R14, [R1+0x7b0] ;  /* 0x0007b000010e7983 */ /* 0x001ee80000300800 */
[----:B------:R-:W-:Y:S04]  /*12aa0*/  STL [R1+0x59c], R46 ;  /* 0x00059c2e01007387 */ /* 0x000fe80000100800 */
[----:B------:R-:W-:Y:S04]  /*12ab0*/  STL [R1+0x598], R47 ;  /* 0x0005982f01007387 */ /* 0x000fe80000100800 */
[----:B--2---:R0:W-:Y:S04]  /*12ac0*/  STL [R1+0x378], R15 ;  /* 0x0003780f01007387 */ /* 0x0041e80000100800 */
[----:B0-----:R-:W3:Y:S01]  /*12ad0*/  LDL.LU R15, [R1+0x7ac] ;  /* 0x0007ac00010f7983 */ /* 0x001ee20000300800 */
[----:B------:R-:W-:-:S02]  /*12ae0*/  PRMT R50, RZ, 0x7610, R50 ;  /* 0x00007610ff327816 */ /* 0x000fc40000000032 */
[----:B------:R-:W-:-:S06]  /*12af0*/  PRMT R51, RZ, 0x7610, R51 ;  /* 0x00007610ff337816 */ /* 0x000fcc0000000033 */
        /* <DEDUP_REMOVED lines=10> */
[----:B0-----:R-:W3:Y:S01]  /*12ba0*/  LDL.LU R51, [R1+0x798] ;  /* 0x0007980001337983 */ /* 0x001ee20000300800 */
[----:B------:R-:W-:-:S02]  /*12bb0*/  PRMT R44, RZ, 0x7610, R44 ;  /* 0x00007610ff2c7816 */ /* 0x000fc4000000002c */
[----:B------:R-:W-:-:S04]  /*12bc0*/  PRMT R45, RZ, 0x7610, R45 ;  /* 0x00007610ff2d7816 */ /* 0x000fc8000000002d */
[----:B------:R-:W2:Y:S04]  /*12bd0*/  @!P2 LDG.E.U16 R44, desc[UR22][R42.64] ;  /* 0x000000162a2ca981 */ /* 0x000ea8000c1e1500 */
[----:B------:R-:W4:Y:S04]  /*12be0*/  LDL.LU.64 R42, [R1+0x790] ;  /* 0x00079000012a7983 */ /* 0x000f280000300a00 */
[----:B---3--:R-:W3:Y:S04]  /*12bf0*/  @!P2 LDG.E.U16 R45, desc[UR22][R50.64] ;  /* 0x00000016322da981 */ /* 0x008ee8000c1e1500 */
[----:B--2---:R0:W-:Y:S04]  /*12c00*/  STL [R1+0x414], R44 ;  /* 0x0004142c01007387 */ /* 0x0041e80000100800 */
[----:B0-----:R-:W2:Y:S04]  /*12c10*/  LDL.LU R44, [R1+0x788] ;  /* 0x00078800012c7983 */ /* 0x001ea80000300800 */
[----:B------:R-:W2:Y:S04]  /*12c20*/  LDL.LU.64 R50, [R1+0x780] ;  /* 0x0007800001327983 */ /* 0x000ea80000300a00 */
[----:B---3--:R0:W-:Y:S04]  /*12c30*/  STL [R1+0x3f4], R45 ;  /* 0x0003f42d01007387 */ /* 0x0081e80000100800 */
[----:B0-----:R-:W2:Y:S01]  /*12c40*/  LDL.LU R45, [R1+0x778] ;  /* 0x00077800012d7983 */ /* 0x001ea20000300800 */
[----:B------:R-:W-:-:S02]  /*12c50*/  PRMT R28, RZ, 0x7610, R28 ;  /* 0x00007610ff1c7816 */ /* 0x000fc4000000001c */
[----:B------:R-:W-:-:S04]  /*12c60*/  PRMT R29, RZ, 0x7610, R29 ;  /* 0x00007610ff1d7816 */ /* 0x000fc8000000001d */
[----:B--2---:R-:W2:Y:S04]  /*12c70*/  @!P2 LDG.E.U16 R28, desc[UR22][R44.64] ;  /* 0x000000162c1ca981 */ /* 0x004ea8000c1e1500 */
[----:B------:R-:W3:Y:S04]  /*12c80*/  LDL.LU.64 R44, [R1+0x770] ;  /* 0x00077000012c7983 */ /* 0x000ee80000300a00 */
[----:B---3--:R-:W3:Y:S04]  /*12c90*/  @!P2 LDG.E.U16 R29, desc[UR22][R44.64] ;  /* 0x000000162c1da981 */ /* 0x008ee8000c1e1500 */
[----:B--2---:R0:W-:Y:S04]  /*12ca0*/  STL [R1+0x3d4], R28 ;  /* 0x0003d41c01007387 */ /* 0x0041e80000100800 */
[----:B0-----:R-:W2:Y:S04]  /*12cb0*/  LDL.LU R28, [R1+0x768] ;  /* 0x00076800011c7983 */ /* 0x001ea80000300800 */
[----:B------:R-:W2:Y:S04]  /*12cc0*/  LDL.LU.64 R44, [R1+0x760] ;  /* 0x00076000012c7983 */ /* 0x000ea80000300a00 */
[----:B---3--:R0:W-:Y:S04]  /*12cd0*/  STL [R1+0x3b4], R29 ;  /* 0x0003b41d01007387 */ /* 0x0081e80000100800 */
[----:B0-----:R-:W3:Y:S01]  /*12ce0*/  LDL.LU R29, [R1+0x75c] ;  /* 0x00075c00011d7983 */ /* 0x001ee20000300800 */
[----:B------:R-:W-:-:S02]  /*12cf0*/  PRMT R12, RZ, 0x7610, R12 ;  /* 0x00007610ff0c7816 */ /* 0x000fc4000000000c */
[----:B------:R-:W-:-:S04]  /*12d00*/  PRMT R13, RZ, 0x7610, R13 ;  /* 0x00007610ff0d7816 */ /* 0x000fc8000000000d */
[----:B--2---:R-:W2:Y:S04]  /*12d10*/  @!P2 LDG.E.U16 R12, desc[UR22][R44.64] ;  /* 0x000000162c0ca981 */ /* 0x004ea8000c1e1500 */
[----:B---3--:R-:W3:Y:S04]  /*12d20*/  @!P2 LDG.E.U16 R13, desc[UR22][R28.64] ;  /* 0x000000161c0da981 */ /* 0x008ee8000c1e1500 */
[----:B--2---:R0:W-:Y:S04]  /*12d30*/  STL [R1+0x394], R12 ;  /* 0x0003940c01007387 */ /* 0x0041e80000100800 */
[----:B0-----:R-:W2:Y:S04]  /*12d40*/  LDL.LU R12, [R1+0x758] ;  /* 0x00075800010c7983 */ /* 0x001ea80000300800 */
[----:B------:R-:W-:Y:S04]  /*12d50*/  STL [R1+0x5b4], R44 ;  /* 0x0005b42c01007387 */ /* 0x000fe80000100800 */
[----:B------:R-:W-:Y:S04]  /*12d60*/  STL [R1+0x5b0], R45 ;  /* 0x0005b02d01007387 */ /* 0x000fe80000100800 */
[----:B---3--:R0:W-:Y:S04]  /*12d70*/  STL [R1+0x374], R13 ;  /* 0x0003740d01007387 */ /* 0x0081e80000100800 */
[----:B0-----:R-:W2:Y:S01]  /*12d80*/  LDL.LU R13, [R1+0x754] ;  /* 0x00075400010d7983 */ /* 0x001ea20000300800 */
[----:B------:R-:W-:-:S02]  /*12d90*/  PRMT R4, RZ, 0x7610, R4 ;  /* 0x00007610ff047816 */ /* 0x000fc40000000004 */
[----:B------:R-:W-:Y:S02]  /*12da0*/  PRMT R5, RZ, 0x7610, R5 ;  /* 0x00007610ff057816 */ /* 0x000fe40000000005 */
[----:B------:R-:W-:-:S04]  /*12db0*/  PRMT R6, RZ, 0x7610, R6 ;  /* 0x00007610ff067816 */ /* 0x000fc80000000006 */
[----:B------:R-:W3:Y:S04]  /*12dc0*/  @!P2 LDG.E.U16 R5, desc[UR22][R22.64] ;  /* 0x000000161605a981 */ /* 0x000ee8000c1e1500 */
[----:B------:R-:W3:Y:S04]  /*12dd0*/  @!P2 LDG.E.U16 R6, desc[UR22][R40.64] ;  /* 0x000000162806a981 */ /* 0x000ee8000c1e1500 */
[----:B--2---:R-:W2:Y:S04]  /*12de0*/  @!P2 LDG.E.U16 R4, desc[UR22][R12.64] ;  /* 0x000000160c04a981 */ /* 0x004ea8000c1e1500 */
[----:B------:R-:W-:Y:S04]  /*12df0*/  STL [R1+0x5bc], R28 ;  /* 0x0005bc1c01007387 */ /* 0x000fe80000100800 */
[----:B------:R0:W-:Y:S01]  /*12e00*/  STL [R1+0x5b8], R29 ;  /* 0x0005b81d01007387 */ /* 0x0001e20000100800 */
[----:B------:R-:W-:-:S06]  /*12e10*/  PRMT R7, RZ, 0x7610, R7 ;  /* 0x00007610ff077816 */ /* 0x000fcc0000000007 */
[----:B----4-:R-:W4:Y:S04]  /*12e20*/  @!P2 LDG.E.U16 R7, desc[UR22][R42.64] ;  /* 0x000000162a07a981 */ /* 0x010f28000c1e1500 */
[----:B0-----:R-:W3:Y:S04]  /*12e30*/  LDL.LU R29, [R1+0x3ac] ;  /* 0x0003ac00011d7983 */ /* 0x001ee80000300800 */
[----:B--2---:R0:W-:Y:S04]  /*12e40*/  STL [R1+0x354], R4 ;  /* 0x0003540401007387 */ /* 0x0041e80000100800 */
[----:B0-----:R-:W2:Y:S04]  /*12e50*/  LDL.LU R4, [R1+0x750] ;  /* 0x0007500001047983 */ /* 0x001ea80000300800 */
[----:B------:R-:W-:Y:S04]  /*12e60*/  STL [R1+0x5c4], R12 ;  /* 0x0005c40c01007387 */ /* 0x000fe80000100800 */
[----:B------:R-:W-:Y:S04]  /*12e70*/  STL [R1+0x5c0], R13 ;  /* 0x0005c00d01007387 */ /* 0x000fe80000100800 */
[----:B------:R-:W2:Y:S04]  /*12e80*/  LDL.LU.64 R22, [R1+0x748] ;  /* 0x0007480001167983 */ /* 0x000ea80000300a00 */
[----:B---3--:R0:W-:Y:S04]  /*12e90*/  STL [R1+0x430], R5 ;  /* 0x0004300501007387 */ /* 0x0081e80000100800 */
[----:B0-----:R-:W3:Y:S04]  /*12ea0*/  LDL.LU R5, [R1+0x740] ;  /* 0x0007400001057983 */ /* 0x001ee80000300800 */
[----:B------:R-:W2:Y:S04]  /*12eb0*/  LDL.LU.64 R40, [R1+0x738] ;  /* 0x0007380001287983 */ /* 0x000ea80000300a00 */
[----:B------:R0:W-:Y:S04]  /*12ec0*/  STL [R1+0x410], R6 ;  /* 0x0004100601007387 */ /* 0x0001e80000100800 */
[----:B0-----:R-:W2:Y:S04]  /*12ed0*/  LDL.LU R6, [R1+0x730] ;  /* 0x0007300001067983 */ /* 0x001ea80000300800 */
[----:B------:R-:W2:Y:S01]  /*12ee0*/  LDL.LU.64 R42, [R1+0x728] ;  /* 0x00072800012a7983 */ /* 0x000ea20000300a00 */
[----:B------:R-:W-:-:S03]  /*12ef0*/  PRMT R26, RZ, 0x7610, R26 ;  /* 0x00007610ff1a7816 */ /* 0x000fc6000000001a */
[----:B----4-:R0:W-:Y:S04]  /*12f00*/  STL [R1+0x3f0], R7 ;  /* 0x0003f00701007387 */ /* 0x0101e80000100800 */
[----:B0-----:R-:W4:Y:S04]  /*12f10*/  LDL.LU R7, [R1+0x720] ;  /* 0x0007200001077983 */ /* 0x001f280000300800 */
[----:B--2---:R-:W2:Y:S04]  /*12f20*/  @!P2 LDG.E.U16 R26, desc[UR22][R42.64] ;  /* 0x000000162a1aa981 */ /* 0x004ea8000c1e1500 */
[----:B------:R-:W2:Y:S01]  /*12f30*/  LDL.LU.64 R42, [R1+0x718] ;  /* 0x00071800012a7983 */ /* 0x000ea20000300a00 */
[----:B------:R-:W-:-:S06]  /*12f40*/  PRMT R27, RZ, 0x7610, R27 ;  /* 0x00007610ff1b7816 */ /* 0x000fcc000000001b */
        /* <DEDUP_REMOVED lines=18> */
[----:B------:R-:W2:Y:S01]  /*13070*/  @!P2 LDG.E.U16 R9, desc[UR22][R52.64] ;  /* 0x000000163409a981 */ /* 0x000ea2000c1e1500 */
[----:B------:R-:W-:Y:S02]  /*13080*/  PRMT R38, RZ, 0x7610, R38 ;  /* 0x00007610ff267816 */ /* 0x000fe40000000026 */
[----:B------:R-:W-:Y:S01]  /*13090*/  PRMT R24, RZ, 0x7610, R24 ;  /* 0x00007610ff187816 */ /* 0x000fe20000000018 */
[----:B------:R-:W-:Y:S01]  /*130a0*/  STL [R1+0x5d4], R26 ;  /* 0x0005d41a01007387 */ /* 0x000fe20000100800 */
[----:B------:R-:W-:-:S03]  /*130b0*/  PRMT R25, RZ, 0x7610, R25 ;  /* 0x00007610ff197816 */ /* 0x000fc60000000019 */
[----:B------:R-:W2:Y:S04]  /*130c0*/  @!P2 LDG.E.U16 R38, desc[UR22][R20.64] ;  /* 0x000000161426a981 */ /* 0x000ea8000c1e1500 */
[----:B------:R-:W2:Y:S04]  /*130d0*/  @!P2 LDG.E.U16 R24, desc[UR22][R50.64] ;  /* 0x000000163218a981 */ /* 0x000ea8000c1e1500 */
[----:B---3--:R-:W3:Y:S04]  /*130e0*/  @!P2 LDG.E.U16 R8, desc[UR22][R10.64] ;  /* 0x000000160a08a981 */ /* 0x008ee8000c1e1500 */
[----:B------:R-:W-:Y:S04]  /*130f0*/  STL [R1+0x5d0], R27 ;  /* 0x0005d01b01007387 */ /* 0x000fe80000100800 */
[----:B------:R-:W2:Y:S04]  /*13100*/  @!P2 LDG.E.U16 R25, desc[UR22][R40.64] ;  /* 0x000000162819a981 */ /* 0x000ea8000c1e1500 */
[----:B---3--:R0:W-:Y:S04]  /*13110*/  STL [R1+0x350], R8 ;  /* 0x0003500801007387 */ /* 0x0081e80000100800 */
[----:B0-----:R-:W3:Y:S04]  /*13120*/  LDL.LU R8, [R1+0x6f8] ;  /* 0x0006f80001087983 */ /* 0x001ee80000300800 */
[----:B------:R-:W-:Y:S04]  /*13130*/  STL [R1+0x5dc], R10 ;  /* 0x0005dc0a01007387 */ /* 0x000fe80000100800 */
[----:B------:R-:W-:Y:S04]  /*13140*/  STL [R1+0x5d8], R11 ;  /* 0x0005d80b01007387 */ /* 0x000fe80000100800 */
[----:B------:R-:W3:Y:S04]  /*13150*/  LDL.LU.64 R52, [R1+0x6f0] ;  /* 0x0006f00001347983 */ /* 0x000ee80000300a00 */
[----:B--2---:R0:W-:Y:S04]  /*13160*/  STL [R1+0x42c], R9 ;  /* 0x00042c0901007387 */ /* 0x0041e80000100800 */
[----:B0-----:R-:W3:Y:S04]  /*13170*/  LDL.LU R9, [R1+0x6e8] ;  /* 0x0006e80001097983 */ /* 0x001ee80000300800 */
[----:B------:R-:W2:Y:S04]  /*13180*/  LDL.LU.64 R20, [R1+0x6e0] ;  /* 0x0006e00001147983 */ /* 0x000ea80000300a00 */
[----:B------:R0:W-:Y:S04]  /*13190*/  STL [R1+0x40c], R38 ;  /* 0x00040c2601007387 */ /* 0x0001e80000100800 */
[----:B0-----:R-:W2:Y:S04]  /*131a0*/  LDL.LU R38, [R1+0x6d8] ;  /* 0x0006d80001267983 */ /* 0x001ea80000300800 */
[----:B------:R-:W2:Y:S04]  /*131b0*/  LDL.LU.64 R50, [R1+0x6d0] ;  /* 0x0006d00001327983 */ /* 0x000ea80000300a00 */
[----:B------:R0:W-:Y:S04]  /*131c0*/  STL [R1+0x3ec], R24 ;  /* 0x0003ec1801007387 */ /* 0x0001e80000100800 */
[----:B0-----:R-:W2:Y:S04]  /*131d0*/  LDL.LU R24, [R1+0x6c8] ;  /* 0x0006c80001187983 */ /* 0x001ea80000300800 */
[----:B------:R-:W2:Y:S04]  /*131e0*/  LDL.LU.64 R40, [R1+0x6c0] ;  /* 0x0006c00001287983 */ /* 0x000ea80000300a00 */
[----:B------:R0:W-:Y:S04]  /*131f0*/  STL [R1+0x3cc], R25 ;  /* 0x0003cc1901007387 */ /* 0x0001e80000100800 */
[----:B0-----:R-:W4:Y:S04]  /*13200*/  LDL.LU R25, [R1+0x6b8] ;  /* 0x0006b80001197983 */ /* 0x001f280000300800 */
[----:B---3--:R-:W3:Y:S04]  /*13210*/  @!P2 LDG.E.U16 R29, desc[UR22][R8.64] ;  /* 0x00000016081da981 */ /* 0x008ee8000c1e1500 */
[----:B------:R-:W3:Y:S01]  /*13220*/  LDL.LU.64 R8, [R1+0x6b0] ;  /* 0x0006b00001087983 */ /* 0x000ee20000300a00 */
[----:B------:R-:W-:-:S02]  /*13230*/  PRMT R39, RZ, 0x7610, R39 ;  /* 0x00007610ff277816 */ /* 0x000fc40000000027 */
[----:B------:R-:W-:Y:S02]  /*13240*/  PRMT R10, RZ, 0x7610, R10 ;  /* 0x00007610ff0a7816 */ /* 0x000fe4000000000a */
[----:B------:R-:W-:Y:S02]  /*13250*/  PRMT R26, RZ, 0x7610, R26 ;  /* 0x00007610ff1a7816 */ /* 0x000fe4000000001a */
[----:B------:R-:W-:Y:S02]  /*13260*/  PRMT R27, RZ, 0x7610, R27 ;  /* 0x00007610ff1b7816 */ /* 0x000fe4000000001b */
[----:B------:R-:W-:Y:S02]  /*13270*/  PRMT R42, RZ, 0x7610, R42 ;  /* 0x00007610ff2a7816 */ /* 0x000fe4000000002a */
[----:B------:R-:W-:Y:S02]  /*13280*/  PRMT R43, RZ, 0x7610, R43 ;  /* 0x00007610ff2b7816 */ /* 0x000fe4000000002b */
[----:B------:R-:W3:Y:S04]  /*13290*/  @!P2 LDG.E.U16 R27, desc[UR22][R36.64] ;  /* 0x00000016241ba981 */ /* 0x000ee8000c1e1500 */
[----:B------:R-:W3:Y:S04]  /*132a0*/  @!P2 LDG.E.U16 R42, desc[UR22][R34.64] ;  /* 0x00000016222aa981 */ /* 0x000ee8000c1e1500 */
[----:B------:R-:W3:Y:S04]  /*132b0*/  @!P2 LDG.E.U16 R43, desc[UR22][R22.64] ;  /* 0x00000016162ba981 */ /* 0x000ee8000c1e1500 */
[----:B--2---:R-:W2:Y:S04]  /*132c0*/  @!P2 LDG.E.U16 R39, desc[UR22][R40.64] ;  /* 0x000000162827a981 */ /* 0x004ea8000c1e1500 */
[----:B----4-:R-:W4:Y:S04]  /*132d0*/  @!P2 LDG.E.U16 R10, desc[UR22][R24.64] ;  /* 0x00000016180aa981 */ /* 0x010f28000c1e1500 */
[----:B---3--:R-:W3:Y:S04]  /*132e0*/  @!P2 LDG.E.U16 R26, desc[UR22][R8.64] ;  /* 0x00000016081aa981 */ /* 0x008ee8000c1e1500 */
[----:B------:R-:W-:Y:S01]  /*132f0*/  STL [R1+0x5e4], R29 ;  /* 0x0005e41d01007387 */ /* 0x000fe20000100800 */
[----:B------:R-:W-:-:S06]  /*13300*/  PRMT R12, RZ, 0x7610, R12 ;  /* 0x00007610ff0c7816 */ /* 0x000fcc000000000c */
[----:B------:R-:W3:Y:S04]  /*13310*/  @!P2 LDG.E.U16 R12, desc[UR22][R6.64] ;  /* 0x00000016060ca981 */ /* 0x000ee8000c1e1500 */
[----:B--2---:R0:W-:Y:S04]  /*13320*/  STL [R1+0x38c], R39 ;  /* 0x00038c2701007387 */ /* 0x0041e80000100800 */
[----:B0-----:R-:W2:Y:S04]  /*13330*/  LDL.LU R39, [R1+0x6a8] ;  /* 0x0006a80001277983 */ /* 0x001ea80000300800 */
[----:B------:R-:W-:Y:S04]  /*13340*/  STL [R1+0x5e8], R40 ;  /* 0x0005e82801007387 */ /* 0x000fe80000100800 */
[----:B------:R-:W-:Y:S04]  /*13350*/  STL [R1+0x5e0], R41 ;  /* 0x0005e02901007387 */ /* 0x000fe80000100800 */
[----:B----4-:R-:W-:Y:S04]  /*13360*/  STL [R1+0x5f4], R10 ;  /* 0x0005f40a01007387 */ /* 0x010fe80000100800 */
[----:B------:R-:W-:Y:S04]  /*13370*/  STL [R1+0x5f0], R24 ;  /* 0x0005f01801007387 */ /* 0x000fe80000100800 */
[----:B------:R-:W-:Y:S04]  /*13380*/  STL [R1+0x5ec], R25 ;  /* 0x0005ec1901007387 */ /* 0x000fe80000100800 */
[----:B---3--:R-:W-:Y:S04]  /*13390*/  STL [R1+0x600], R26 ;  /* 0x0006001a01007387 */ /* 0x008fe80000100800 */
[----:B------:R-:W-:Y:S04]  /*133a0*/  STL [R1+0x5fc], R8 ;  /* 0x0005fc0801007387 */ /* 0x000fe80000100800 */
[----:B------:R-:W-:Y:S04]  /*133b0*/  STL [R1+0x5f8], R9 ;  /* 0x0005f80901007387 */ /* 0x000fe80000100800 */
[----:B------:R-:W3:Y:S04]  /*133c0*/  LDL.LU.64 R36, [R1+0x6a0] ;  /* 0x0006a00001247983 */ /* 0x000ee80000300a00 */
[----:B------:R-:W-:Y:S04]  /*133d0*/  STL [R1+0x604], R27 ;  /* 0x0006041b01007387 */ /* 0x000fe80000100800 */
[----:B------:R-:W4:Y:S04]  /*133e0*/  LDL.LU.64 R34, [R1+0x698] ;  /* 0x0006980001227983 */ /* 0x000f280000300a00 */
[----:B------:R-:W-:Y:S04]  /*133f0*/  STL [R1+0x608], R42 ;  /* 0x0006082a01007387 */ /* 0x000fe80000100800 */
[----:B------:R-:W3:Y:S04]  /*13400*/  LDL.LU.64 R22, [R1+0x690] ;  /* 0x0006900001167983 */ /* 0x000ee80000300a00 */
[----:B------:R-:W-:Y:S04]  /*13410*/  STL [R1+0x60c], R43 ;  /* 0x00060c2b01007387 */ /* 0x000fe80000100800 */
[----:B------:R-:W4:Y:S01]  /*13420*/  LDL.LU.64 R6, [R1+0x688] ;  /* 0x0006880001067983 */ /* 0x000f220000300a00 */
[----:B------:R-:W-:-:S02]  /*13430*/  PRMT R47, RZ, 0x7610, R47 ;  /* 0x00007610ff2f7816 */ /* 0x000fc4000000002f */
[----:B------:R-:W-:Y:S02]  /*13440*/  PRMT R13, RZ, 0x7610, R13 ;  /* 0x00007610ff0d7816 */ /* 0x000fe4000000000d */
[----:B------:R-:W-:Y:S02]  /*13450*/  PRMT R28, RZ, 0x7610, R28 ;  /* 0x00007610ff1c7816 */ /* 0x000fe4000000001c */
[----:B------:R-:W4:Y:S01]  /*13460*/  @!P2 LDG.E.U16 R47, desc[UR22][R20.64] ;  /* 0x00000016142fa981 */ /* 0x000f22000c1e1500 */
[----:B------:R-:W-:-:S03]  /*13470*/  PRMT R44, RZ, 0x7610, R44 ;  /* 0x00007610ff2c7816 */ /* 0x000fc6000000002c */
[----:B--2---:R-:W2:Y:S01]  /*13480*/  @!P2 LDG.E.U16 R13, desc[UR22][R38.64] ;  /* 0x00000016260da981 */ /* 0x004ea2000c1e1500 */
[----:B------:R-:W-:-:S06]  /*13490*/  PRMT R45, RZ, 0x7610, R45 ;  /* 0x00007610ff2d7816 */ /* 0x000fcc000000002d */
[----:B------:R-:W2:Y:S04]  /*134a0*/  @!P2 LDG.E.U16 R45, desc[UR22][R18.64] ;  /* 0x00000016122da981 */ /* 0x000ea8000c1e1500 */
[----:B---3--:R-:W3:Y:S04]  /*134b0*/  @!P2 LDG.E.U16 R28, desc[UR22][R22.64] ;  /* 0x00000016161ca981 */ /* 0x008ee8000c1e1500 */
[----:B----4-:R-:W4:Y:S04]  /*134c0*/  @!P2 LDG.E.U16 R44, desc[UR22][R6.64] ;  /* 0x00000016062ca981 */ /* 0x010f28000c1e1500 */
[----:B------:R-:W-:Y:S04]  /*134d0*/  STL [R1+0x610], R12 ;  /* 0x0006100c01007387 */ /* 0x000fe80000100800 */
[----:B------:R-:W4:Y:S04]  /*134e0*/  LDL.LU.64 R20, [R1+0x680] ;  /* 0x0006800001147983 */ /* 0x000f280000300a00 */
[----:B------:R-:W-:Y:S04]  /*134f0*/  STL [R1+0x614], R47 ;  /* 0x0006142f01007387 */ /* 0x000fe80000100800 */
[----:B--2---:R-:W-:Y:S01]  /*13500*/  STL [R1+0x620], R13 ;  /* 0x0006200d01007387 */ /* 0x004fe20000100800 */
[----:B------:R-:W-:-:S03]  /*13510*/  PRMT R14, RZ, 0x7610, R14 ;  /* 0x00007610ff0e7816 */ /* 0x000fc6000000000e */
[----:B------:R-:W-:Y:S04]  /*13520*/  STL [R1+0x61c], R38 ;  /* 0x00061c2601007387 */ /* 0x000fe80000100800 */
[----:B------:R-:W-:Y:S01]  /*13530*/  STL [R1+0x618], R39 ;  /* 0x0006182701007387 */ /* 0x000fe20000100800 */
[----:B------:R-:W-:Y:S02]  /*13540*/  PRMT R15, RZ, 0x7610, R15 ;  /* 0x00007610ff0f7816 */ /* 0x000fe4000000000f */
[----:B------:R-:W-:Y:S01]  /*13550*/  PRMT R30, RZ, 0x7610, R30 ;  /* 0x00007610ff1e7816 */ /* 0x000fe2000000001e */
[----:B------:R-:W2:Y:S04]  /*13560*/  @!P2 LDG.E.U16 R14, desc[UR22][R48.64] ;  /* 0x00000016300ea981 */ /* 0x000ea8000c1e1500 */
[----:B------:R-:W2:Y:S04]  /*13570*/  @!P2 LDG.E.U16 R15, desc[UR22][R4.64] ;  /* 0x00000016040fa981 */ /* 0x000ea8000c1e1500 */
[----:B------:R-:W2:Y:S04]  /*13580*/  @!P2 LDG.E.U16 R30, desc[UR22][R52.64] ;  /* 0x00000016341ea981 */ /* 0x000ea8000c1e1500 */
[----:B---3--:R-:W-:Y:S04]  /*13590*/  STL [R1+0x62c], R28 ;  /* 0x00062c1c01007387 */ /* 0x008fe80000100800 */
[----:B------:R-:W-:Y:S04]  /*135a0*/  STL [R1+0x628], R22 ;  /* 0x0006281601007387 */ /* 0x000fe80000100800 */
[----:B------:R-:W-:Y:S04]  /*135b0*/  STL [R1+0x624], R23 ;  /* 0x0006241701007387 */ /* 0x000fe80000100800 */
[----:B----4-:R-:W-:Y:S04]  /*135c0*/  STL [R1+0x638], R44 ;  /* 0x0006382c01007387 */ /* 0x010fe80000100800 */
[----:B------:R-:W-:Y:S04]  /*135d0*/  STL [R1+0x634], R6 ;  /* 0x0006340601007387 */ /* 0x000fe80000100800 */
[----:B------:R-:W-:Y:S04]  /*135e0*/  STL [R1+0x630], R7 ;  /* 0x0006300701007387 */ /* 0x000fe80000100800 */
[----:B------:R-:W3:Y:S04]  /*135f0*/  LDL.LU.64 R18, [R1+0x678] ;  /* 0x0006780001127983 */ /* 0x000ee80000300a00 */
[----:B------:R0:W-:Y:S04]  /*13600*/  STL [R1+0x63c], R45 ;  /* 0x00063c2d01007387 */ /* 0x0001e80000100800 */
[----:B------:R-:W4:Y:S04]  /*13610*/  LDL.LU.64 R48, [R1+0x670] ;  /* 0x0006700001307983 */ /* 0x000f280000300a00 */
[----:B--2---:R-:W-:Y:S04]  /*13620*/  STL [R1+0x640], R14 ;  /* 0x0006400e01007387 */ /* 0x004fe80000100800 */
[----:B------:R-:W2:Y:S04]  /*13630*/  LDL.LU.64 R4, [R1+0x668] ;  /* 0x0006680001047983 */ /* 0x000ea80000300a00 */
[----:B------:R1:W-:Y:S04]  /*13640*/  STL [R1+0x644], R15 ;  /* 0x0006440f01007387 */ /* 0x0003e80000100800 */
[----:B------:R-:W2:Y:S04]  /*13650*/  LDL.LU.64 R52, [R1+0x660] ;  /* 0x0006600001347983 */ /* 0x000ea80000300a00 */
[----:B0-----:R-:W2:Y:S04]  /*13660*/  LDL.64 R44, [R1+0x270] ;  /* 0x00027000012c7983 */ /* 0x001ea80000100a00 */
[----:B-1----:R-:W2:Y:S04]  /*13670*/  LDL.64 R14, [R1+0x2b0] ;  /* 0x0002b000010e7983 */ /* 0x002ea80000100a00 */
[----:B------:R-:W2:Y:S04]  /*13680*/  LDL.64 R6, [R1+0x230] ;  /* 0x0002300001067983 */ /* 0x000ea80000100a00 */
[----:B------:R-:W2:Y:S04]  /*13690*/  LDL.64 R22, [R1+0x1f0] ;  /* 0x0001f00001167983 */ /* 0x000ea80000100a00 */
[----:B------:R-:W2:Y:S04]  /*136a0*/  LDL R8, [R1+0x460] ;  /* 0x0004600001087983 */ /* 0x000ea80000100800 */
[----:B------:R-:W-:Y:S01]  /*136b0*/  STL [R1+0x648], R30 ;  /* 0x0006481e01007387 */ /* 0x000fe20000100800 */
[----:B----4-:R-:W-:-:S06]  /*136c0*/  PRMT R48, RZ, 0x7610, R48 ;  /* 0x00007610ff307816 */ /* 0x010fcc0000000030 */
[----:B------:R-:W4:Y:S04]  /*136d0*/  @!P2 LDG.E.U16 R48, desc[UR22][R50.64] ;  /* 0x000000163230a981 */ /* 0x000f28000c1e1500 */
[----:B------:R-:W3:Y:S04]  /*136e0*/  LDL.LU.64 R50, [R1+0x658] ;  /* 0x0006580001327983 */ /* 0x000ee80000300a00 */
[----:B------:R-:W3:Y:S04]  /*136f0*/  LDL.64 R38, [R1+0x1b0] ;  /* 0x0001b00001267983 */ /* 0x000ee80000100a00 */
        /* <DEDUP_REMOVED lines=13> */
[----:B------:R-:W3:Y:S01]  /*137d0*/  LDL.LU R11, [R1+0x37c] ;  /* 0x00037c00010b7983 */ /* 0x000ee20000300800 */
[----:B------:R-:W-:-:S02]  /*137e0*/  PRMT R31, RZ, 0x7610, R31 ;  /* 0x00007610ff1f7816 */ /* 0x000fc4000000001f */
[----:B------:R-:W-:Y:S02]  /*137f0*/  PRMT R17, RZ, 0x7610, R17 ;  /* 0x00007610ff117816 */ /* 0x000fe40000000011 */
[----:B--2---:R-:W-:Y:S02]  /*13800*/  PRMT R53, RZ, 0x7610, R53 ;  /* 0x00007610ff357816 */ /* 0x004fe40000000035 */
[----:B------:R-:W2:Y:S01]  /*13810*/  @!P2 LDG.E.U16 R31, desc[UR22][R36.64] ;  /* 0x00000016241fa981 */ /* 0x000ea2000c1e1500 */
[----:B------:R-:W-:Y:S02]  /*13820*/  PRMT R32, RZ, 0x7610, R32 ;  /* 0x00007610ff207816 */ /* 0x000fe40000000020 */
[----:B------:R-:W-:Y:S01]  /*13830*/  PRMT R33, RZ, 0x7610, R33 ;  /* 0x00007610ff217816 */ /* 0x000fe20000000021 */
[----:B------:R-:W2:Y:S01]  /*13840*/  @!P2 LDG.E.U16 R17, desc[UR22][R14.64] ;  /* 0x000000160e11a981 */ /* 0x000ea2000c1e1500 */
[----:B------:R-:W-:-:S03]  /*13850*/  PRMT R0, RZ, 0x7610, R0 ;  /* 0x00007610ff007816 */ /* 0x000fc60000000000 */
[----:B------:R0:W2:Y:S04]  /*13860*/  @!P2 LDG.E.U16 R32, desc[UR22][R44.64] ;  /* 0x000000162c20a981 */ /* 0x0000a8000c1e1500 */
[----:B------:R-:W2:Y:S04]  /*13870*/  @!P2 LDG.E.U16 R33, desc[UR22][R6.64] ;  /* 0x000000160621a981 */ /* 0x000ea8000c1e1500 */
[----:B------:R-:W2:Y:S04]  /*13880*/  @!P2 LDG.E.U16 R0, desc[UR22][R22.64] ;  /* 0x000000161600a981 */ /* 0x000ea8000c1e1500 */
[----:B----4-:R-:W-:Y:S04]  /*13890*/  STL [R1+0x64c], R48 ;  /* 0x00064c3001007387 */ /* 0x010fe80000100800 */
[----:B------:R1:W-:Y:S04]  /*138a0*/  STL [R1+0x650], R37 ;  /* 0x0006502501007387 */ /* 0x0003e80000100800 */
[----:B-1----:R-:W4:Y:S04]  /*138b0*/  LDL.LU R37, [R1+0x35c] ;  /* 0x00035c0001257983 */ /* 0x002f280000300800 */
[----:B---3--:R-:W-:Y:S04]  /*138c0*/  STS.U16 [R8+UR11+0xa700], R47 ;  /* 0x00a7002f08007988 */ /* 0x008fe8000800040b */
[----:B------:R-:W-:Y:S04]  /*138d0*/  STS.U16 [R8+UR11+0xab00], R12 ;  /* 0x00ab000c08007988 */ /* 0x000fe8000800040b */
[----:B------:R-:W-:Y:S04]  /*138e0*/  STS.U16 [R8+UR11+0xaf00], R43 ;  /* 0x00af002b08007988 */ /* 0x000fe8000800040b */
[----:B------:R-:W-:Y:S04]  /*138f0*/  STS.U16 [R8+UR11+0xb300], R42 ;  /* 0x00b3002a08007988 */ /* 0x000fe8000800040b */
[----:B------:R-:W-:Y:S04]  /*13900*/  STS.U16 [R8+UR11+0xb700], R27 ;  /* 0x00b7001b08007988 */ /* 0x000fe8000800040b */
[----:B------:R-:W-:Y:S04]  /*13910*/  STS.U16 [R8+UR11+0xbb00], R9 ;  /* 0x00bb000908007988 */ /* 0x000fe8000800040b */
[----:B------:R-:W-:Y:S04]  /*13920*/  STS.U16 [R8+UR11+0xbf00], R26 ;  /* 0x00bf001a08007988 */ /* 0x000fe8000800040b */
[----:B------:R1:W3:Y:S04]  /*13930*/  @!P2 LDG.E.U16 R53, desc[UR22][R38.64] ;  /* 0x000000162635a981 */ /* 0x0002e8000c1e1500 */
[----:B------:R0:W-:Y:S04]  /*13940*/  STS.U16 [R52+UR11+0xcc00], R41 ;  /* 0x00cc002934007988 */ /* 0x0001e8000800040b */
[----:B0-----:R-:W2:Y:S04]  /*13950*/  LDL.LU R41, [R1+0x438] ;  /* 0x0004380001297983 */ /* 0x001ea80000300800 */
        /* <DEDUP_REMOVED lines=18> */
[----:B------:R0:W-:Y:S04]  /*13a80*/  STS.U16 [R52+UR11+0xd800], R11 ;  /* 0x00d8000b34007988 */ /* 0x0001e8000800040b */
[----:B------:R-:W3:Y:S04]  /*13a90*/  LDL.LU R27, [R1+0x3d0] ;  /* 0x0003d000011b7983 */ /* 0x000ee80000300800 */
[----:B0-----:R-:W3:Y:S04]  /*13aa0*/  LDL.LU R11, [R1+0x3b0] ;  /* 0x0003b000010b7983 */ /* 0x001ee80000300800 */
[----:B------:R-:W3:Y:S04]  /*13ab0*/  LDL.LU R26, [R1+0x390] ;  /* 0x00039000011a7983 */ /* 0x000ee80000300800 */
[----:B------:R0:W-:Y:S04]  /*13ac0*/  STS.U16 [R52+UR11+0xc800], R10 ;  /* 0x00c8000a34007988 */ /* 0x0001e8000800040b */
[----:B------:R-:W3:Y:S04]  /*13ad0*/  LDL.LU R8, [R1+0x370] ;  /* 0x0003700001087983 */ /* 0x000ee80000300800 */
[----:B------:R1:W-:Y:S04]  /*13ae0*/  STS.U16 [R52+UR11+0xc400], R24 ;  /* 0x00c4001834007988 */ /* 0x0003e8000800040b */
[----:B0-----:R-:W3:Y:S04]  /*13af0*/  LDL.LU R10, [R1+0x350] ;  /* 0x00035000010a7983 */ /* 0x001ee80000300800 */
[----:B------:R0:W-:Y:S04]  /*13b00*/  STS.U16 [R52+UR11+0xc000], R25 ;  /* 0x00c0001934007988 */ /* 0x0001e8000800040b */
[----:B-1----:R-:W3:Y:S04]  /*13b10*/  LDL.LU R24, [R1+0x42c] ;  /* 0x00042c0001187983 */ /* 0x002ee80000300800 */
[----:B------:R1:W-:Y:S04]  /*13b20*/  STS.U16 [R52+UR11+0xd000], R40 ;  /* 0x00d0002834007988 */ /* 0x0003e8000800040b */
[----:B0-----:R-:W3:Y:S04]  /*13b30*/  LDL.LU R25, [R1+0x40c] ;  /* 0x00040c0001197983 */ /* 0x001ee80000300800 */
[----:B------:R0:W-:Y:S04]  /*13b40*/  STS.U16 [R52+UR11+0xd400], R29 ;  /* 0x00d4001d34007988 */ /* 0x0001e8000800040b */
[----:B-1----:R-:W3:Y:S04]  /*13b50*/  LDL.LU R40, [R1+0x3ec] ;  /* 0x0003ec0001287983 */ /* 0x002ee80000300800 */
[----:B0-----:R-:W3:Y:S01]  /*13b60*/  LDL.LU R29, [R1+0x3cc] ;  /* 0x0003cc00011d7983 */ /* 0x001ee20000300800 */
[----:B------:R-:W-:-:S02]  /*13b70*/  LOP3.LUT R44, R52, 0x10, RZ, 0x3c, !PT ;  /* 0x00000010342c7812 */ /* 0x000fc400078e3cff */
[----:B------:R-:W-:Y:S02]  /*13b80*/  PRMT R46, RZ, 0x7610, R46 ;  /* 0x00007610ff2e7816 */ /* 0x000fe4000000002e */
[----:B------:R-:W-:Y:S02]  /*13b90*/  PRMT R16, RZ, 0x7610, R16 ;  /* 0x00007610ff107816 */ /* 0x000fe40000000010 */
[----:B------:R-:W-:Y:S02]  /*13ba0*/  PRMT R50, RZ, 0x7610, R50 ;  /* 0x00007610ff327816 */ /* 0x000fe40000000032 */
[----:B------:R-:W3:Y:S01]  /*13bb0*/  @!P2 LDG.E.U16 R46, desc[UR22][R20.64] ;  /* 0x00000016142ea981 */ /* 0x000ee2000c1e1500 */
[----:B------:R-:W-:-:S03]  /*13bc0*/  PRMT R51, RZ, 0x7610, R51 ;  /* 0x00007610ff337816 */ /* 0x000fc60000000033 */
[----:B------:R-:W3:Y:S01]  /*13bd0*/  @!P2 LDG.E.U16 R16, desc[UR22][R4.64] ;  /* 0x000000160410a981 */ /* 0x000ee2000c1e1500 */
[----:B------:R-:W-:-:S03]  /*13be0*/  PRMT R49, RZ, 0x7610, R49 ;  /* 0x00007610ff317816 */ /* 0x000fc60000000031 */
[----:B------:R-:W3:Y:S04]  /*13bf0*/  @!P2 LDG.E.U16 R50, desc[UR22][R34.64] ;  /* 0x000000162232a981 */ /* 0x000ee8000c1e1500 */
[----:B------:R-:W3:Y:S04]  /*13c00*/  @!P2 LDG.E.U16 R51, desc[UR22][R18.64] ;  /* 0x000000161233a981 */ /* 0x000ee8000c1e1500 */
[----:B------:R-:W3:Y:S04]  /*13c10*/  @!P2 LDG.E.U16 R49, desc[UR22][R2.64] ;  /* 0x000000160231a981 */ /* 0x000ee8000c1e1500 */
[----:B----4-:R0:W-:Y:S04]  /*13c20*/  STS.U16 [R52+UR11+0xdc00], R37 ;  /* 0x00dc002534007988 */ /* 0x0101e8000800040b */
[----:B0-----:R0:W5:Y:S04]  /*13c30*/  LDL.LU R37, [R1+0x650] ;  /* 0x0006500001257983 */ /* 0x0011680000300800 */
[----:B--2---:R1:W-:Y:S04]  /*13c40*/  STS.U16 [R44+UR11+0xc080], R41 ;  /* 0x00c080292c007988 */ /* 0x0043e8000800040b */
[----:B---3--:R-:W-:Y:S04]  /*13c50*/  STS.U16 [R44+UR11+0xc480], R48 ;  /* 0x00c480302c007988 */ /* 0x008fe8000800040b */
[----:B------:R-:W-:Y:S04]  /*13c60*/  STS.U16 [R44+UR11+0xc880], R30 ;  /* 0x00c8801e2c007988 */ /* 0x000fe8000800040b */
[----:B------:R-:W-:Y:S04]  /*13c70*/  STS.U16 [R44+UR11+0xcc80], R15 ;  /* 0x00cc800f2c007988 */ /* 0x000fe8000800040b */
[----:B------:R2:W-:Y:S04]  /*13c80*/  STS.U16 [R44+UR11+0xd080], R39 ;  /* 0x00d080272c007988 */ /* 0x0005e8000800040b */
[----:B-1----:R-:W3:Y:S04]  /*13c90*/  LDL.LU R41, [R1+0x38c] ;  /* 0x00038c0001297983 */ /* 0x002ee80000300800 */
[----:B------:R1:W-:Y:S01]  /*13ca0*/  STS.U16 [R44+UR11+0xd480], R14 ;  /* 0x00d4800e2c007988 */ /* 0x0003e2000800040b */
[----:B--2---:R-:W-:-:S03]  /*13cb0*/  LOP3.LUT R39, R52, 0x20, RZ, 0x3c, !PT ;  /* 0x0000002034277812 */ /* 0x004fc600078e3cff */
[----:B------:R-:W2:Y:S04]  /*13cc0*/  LDL.LU R48, [R1+0x64c] ;  /* 0x00064c0001307983 */ /* 0x000ea80000300800 */
[----:B------:R4:W-:Y:S04]  /*13cd0*/  STS.U16 [R44+UR11+0xd880], R45 ;  /* 0x00d8802d2c007988 */ /* 0x0009e8000800040b */
[----:B------:R-:W2:Y:S04]  /*13ce0*/  LDL.LU R30, [R1+0x648] ;  /* 0x00064800011e7983 */ /* 0x000ea80000300800 */
[----:B------:R0:W-:Y:S04]  /*13cf0*/  STS.U16 [R44+UR11+0xdc80], R6 ;  /* 0x00dc80062c007988 */ /* 0x0001e8000800040b */
[----:B------:R-:W2:Y:S04]  /*13d00*/  LDL.LU R15, [R1+0x644] ;  /* 0x00064400010f7983 */ /* 0x000ea80000300800 */
[----:B------:R0:W-:Y:S04]  /*13d10*/  STS.U16 [R39+UR11+0xc100], R7 ;  /* 0x00c1000727007988 */ /* 0x0001e8000800040b */
[----:B-1----:R-:W2:Y:S04]  /*13d20*/  LDL.LU R14, [R1+0x640] ;  /* 0x00064000010e7983 */ /* 0x002ea80000300800 */
[----:B------:R1:W-:Y:S04]  /*13d30*/  STS.U16 [R39+UR11+0xc500], R28 ;  /* 0x00c5001c27007988 */ /* 0x0003e8000800040b */
[----:B----4-:R-:W4:Y:S04]  /*13d40*/  LDL.LU R45, [R1+0x63c] ;  /* 0x00063c00012d7983 */ /* 0x010f280000300800 */
[----:B------:R-:W-:Y:S04]  /*13d50*/  STS.U16 [R39+UR11+0xc900], R22 ;  /* 0x00c9001627007988 */ /* 0x000fe8000800040b */
[----:B0-----:R-:W2:Y:S04]  /*13d60*/  LDL.LU R44, [R1+0x638] ;  /* 0x00063800012c7983 */ /* 0x001ea80000300800 */
[----:B------:R-:W-:Y:S04]  /*13d70*/  STS.U16 [R39+UR11+0xcd00], R23 ;  /* 0x00cd001727007988 */ /* 0x000fe8000800040b */
[----:B------:R0:W5:Y:S04]  /*13d80*/  LDL.LU R6, [R1+0x634] ;  /* 0x0006340001067983 */ /* 0x0001680000300800 */
[----:B------:R0:W-:Y:S04]  /*13d90*/  STS.U16 [R39+UR11+0xd100], R9 ;  /* 0x00d1000927007988 */ /* 0x0001e8000800040b */
[----:B------:R2:W5:Y:S04]  /*13da0*/  LDL.LU R7, [R1+0x630] ;  /* 0x0006300001077983 */ /* 0x0005680000300800 */
[----:B-1----:R-:W2:Y:S01]  /*13db0*/  LDL.LU R28, [R1+0x62c] ;  /* 0x00062c00011c7983 */ /* 0x002ea20000300800 */
[----:B0-----:R-:W-:-:S03]  /*13dc0*/  LOP3.LUT R9, R52, 0x30, RZ, 0x3c, !PT ;  /* 0x0000003034097812 */ /* 0x001fc600078e3cff */
[----:B------:R0:W5:Y:S04]  /*13dd0*/  LDL.LU R22, [R1+0x628] ;  /* 0x0006280001167983 */ /* 0x0001680000300800 */
[----:B------:R1:W-:Y:S04]  /*13de0*/  STS.U16 [R39+UR11+0xd500], R13 ;  /* 0x00d5000d27007988 */ /* 0x0003e8000800040b */
[----:B------:R0:W5:Y:S04]  /*13df0*/  LDL.LU R23, [R1+0x624] ;  /* 0x0006240001177983 */ /* 0x0001680000300800 */
[----:B------:R0:W-:Y:S04]  /*13e00*/  STS.U16 [R39+UR11+0xd900], R38 ;  /* 0x00d9002627007988 */ /* 0x0001e8000800040b */
[----:B-1----:R-:W2:Y:S04]  /*13e10*/  LDL.LU R13, [R1+0x620] ;  /* 0x00062000010d7983 */ /* 0x002ea80000300800 */
[----:B------:R1:W-:Y:S04]  /*13e20*/  STS.U16 [R39+UR11+0xdd00], R47 ;  /* 0x00dd002f27007988 */ /* 0x0003e8000800040b */
[----:B0-----:R0:W5:Y:S04]  /*13e30*/  LDL.LU R38, [R1+0x61c] ;  /* 0x00061c0001267983 */ /* 0x0011680000300800 */
[----:B------:R0:W-:Y:S04]  /*13e40*/  STS.U16 [R9+UR11+0xc180], R12 ;  /* 0x00c1800c09007988 */ /* 0x0001e8000800040b */
[----:B-1----:R1:W5:Y:S04]  /*13e50*/  LDL.LU R39, [R1+0x618] ;  /* 0x0006180001277983 */ /* 0x0023680000300800 */
[----:B------:R0:W-:Y:S04]  /*13e60*/  STS.U16 [R9+UR11+0xc580], R43 ;  /* 0x00c5802b09007988 */ /* 0x0001e8000800040b */
[----:B------:R-:W2:Y:S04]  /*13e70*/  LDL.LU R47, [R1+0x614] ;  /* 0x00061400012f7983 */ /* 0x000ea80000300800 */
[----:B------:R1:W-:Y:S04]  /*13e80*/  STS.U16 [R9+UR11+0xc980], R42 ;  /* 0x00c9802a09007988 */ /* 0x0003e8000800040b */
[----:B0-----:R-:W2:Y:S04]  /*13e90*/  LDL.LU R12, [R1+0x610] ;  /* 0x00061000010c7983 */ /* 0x001ea80000300800 */
[----:B------:R0:W-:Y:S04]  /*13ea0*/  STS.U16 [R9+UR11+0xcd80], R27 ;  /* 0x00cd801b09007988 */ /* 0x0001e8000800040b */
[----:B------:R-:W2:Y:S04]  /*13eb0*/  LDL.LU R43, [R1+0x60c] ;  /* 0x00060c00012b7983 */ /* 0x000ea80000300800 */
[----:B------:R0:W-:Y:S04]  /*13ec0*/  STS.U16 [R9+UR11+0xd180], R11 ;  /* 0x00d1800b09007988 */ /* 0x0001e8000800040b */
[----:B-1----:R-:W2:Y:S04]  /*13ed0*/  LDL.LU R42, [R1+0x608] ;  /* 0x00060800012a7983 */ /* 0x002ea80000300800 */
[----:B0-----:R-:W2:Y:S01]  /*13ee0*/  LDL.LU R27, [R1+0x604] ;  /* 0x00060400011b7983 */ /* 0x001ea20000300800 */
[----:B------:R-:W-:-:S03]  /*13ef0*/  LOP3.LUT R11, R52, 0x40, RZ, 0x3c, !PT ;  /* 0x00000040340b7812 */ /* 0x000fc600078e3cff */
[----:B------:R0:W-:Y:S04]  /*13f00*/  STS.U16 [R9+UR11+0xd580], R26 ;  /* 0x00d5801a09007988 */ /* 0x0001e8000800040b */
[----:B------:R1:W-:Y:S04]  /*13f10*/  STS.U16 [R9+UR11+0xd980], R8 ;  /* 0x00d9800809007988 */ /* 0x0003e8000800040b */
[----:B------:R1:W-:Y:S04]  /*13f20*/  STS.U16 [R9+UR11+0xdd80], R10 ;  /* 0x00dd800a09007988 */ /* 0x0003e8000800040b */
[----:B0-----:R-:W2:Y:S04]  /*13f30*/  LDL.LU R26, [R1+0x600] ;  /* 0x00060000011a7983 */ /* 0x001ea80000300800 */
[----:B-1----:R0:W5:Y:S04]  /*13f40*/  LDL.LU R8, [R1+0x5fc] ;  /* 0x0005fc0001087983 */ /* 0x0021680000300800 */
[----:B------:R0:W5:Y:S04]  /*13f50*/  LDL.LU R9, [R1+0x5f8] ;  /* 0x0005f80001097983 */ /* 0x0001680000300800 */
[----:B------:R-:W2:Y:S04]  /*13f60*/  LDL.LU R10, [R1+0x5f4] ;  /* 0x0005f400010a7983 */ /* 0x000ea80000300800 */
[----:B------:R1:W-:Y:S04]  /*13f70*/  STS.U16 [R11+UR11+0xc200], R24 ;  /* 0x00c200180b007988 */ /* 0x0003e8000800040b */
[----:B------:R0:W-:Y:S04]  /*13f80*/  STS.U16 [R11+UR11+0xc600], R25 ;  /* 0x00c600190b007988 */ /* 0x0001e8000800040b */
[----:B------:R0:W-:Y:S04]  /*13f90*/  STS.U16 [R11+UR11+0xca00], R40 ;  /* 0x00ca00280b007988 */ /* 0x0001e8000800040b */
[----:B-1----:R1:W5:Y:S04]  /*13fa0*/  LDL.LU R24, [R1+0x5f0] ;  /* 0x0005f00001187983 */ /* 0x0023680000300800 */
[----:B0-----:R1:W5:Y:S04]  /*13fb0*/  LDL.LU R25, [R1+0x5ec] ;  /* 0x0005ec0001197983 */ /* 0x0013680000300800 */
[----:B------:R1:W5:Y:S04]  /*13fc0*/  LDL.LU R40, [R1+0x5e8] ;  /* 0x0005e80001287983 */ /* 0x0003680000300800 */
[----:B------:R0:W-:Y:S04]  /*13fd0*/  STS.U16 [R11+UR11+0xce00], R29 ;  /* 0x00ce001d0b007988 */ /* 0x0001e8000800040b */
[----:B0-----:R-:W2:Y:S04]  /*13fe0*/  LDL.LU R29, [R1+0x5e4] ;  /* 0x0005e400011d7983 */ /* 0x001ea80000300800 */
[----:B--2---:R0:W-:Y:S04]  /*13ff0*/  STS.U16 [R11+UR11+0xd200], R29 ;  /* 0x00d2001d0b007988 */ /* 0x0041e8000800040b */
[----:B---3--:R2:W-:Y:S01]  /*14000*/  STS.U16 [R11+UR11+0xd600], R41 ;  /* 0x00d600290b007988 */ /* 0x0085e2000800040b */
[----:B0-----:R-:W-:-:S03]  /*14010*/  LOP3.LUT R29, R52, 0x50, RZ, 0x3c, !PT ;  /* 0x00000050341d7812 */ /* 0x001fc600078e3cff */
[----:B------:R0:W-:Y:S04]  /*14020*/  STS.U16 [R11+UR11+0xda00], R10 ;  /* 0x00da000a0b007988 */ /* 0x0001e8000800040b */
[----:B------:R3:W-:Y:S04]  /*14030*/  STS.U16 [R11+UR11+0xde00], R26 ;  /* 0x00de001a0b007988 */ /* 0x0007e8000800040b */
[----:B------:R0:W-:Y:S04]  /*14040*/  STS.U16 [R29+UR11+0xc280], R27 ;  /* 0x00c2801b1d007988 */ /* 0x0001e8000800040b */
[----:B--2---:R1:W5:Y:S04]  /*14050*/  LDL.LU R41, [R1+0x5e0] ;  /* 0x0005e00001297983 */ /* 0x0043680000300800 */
[----:B------:R2:W-:Y:S04]  /*14060*/  STS.U16 [R29+UR11+0xc680], R42 ;  /* 0x00c6802a1d007988 */ /* 0x0005e8000800040b */
[----:B0-----:R1:W5:Y:S04]  /*14070*/  LDL.LU R10, [R1+0x5dc] ;  /* 0x0005dc00010a7983 */ /* 0x0013680000300800 */
[----:B------:R-:W-:Y:S04]  /*14080*/  STS.U16 [R29+UR11+0xca80], R43 ;  /* 0x00ca802b1d007988 */ /* 0x000fe8000800040b */
[----:B---3--:R1:W5:Y:S04]  /*14090*/  LDL.LU R11, [R1+0x5d8] ;  /* 0x0005d800010b7983 */ /* 0x0083680000300800 */
[----:B------:R-:W-:Y:S04]  /*140a0*/  STS.U16 [R29+UR11+0xce80], R12 ;  /* 0x00ce800c1d007988 */ /* 0x000fe8000800040b */
[----:B------:R1:W5:Y:S04]  /*140b0*/  LDL.LU R26, [R1+0x5d4] ;  /* 0x0005d400011a7983 */ /* 0x0003680000300800 */
[----:B------:R0:W-:Y:S04]  /*140c0*/  STS.U16 [R29+UR11+0xd280], R47 ;  /* 0x00d2802f1d007988 */ /* 0x0001e8000800040b */
[----:B------:R1:W5:Y:S04]  /*140d0*/  LDL.LU R27, [R1+0x5d0] ;  /* 0x0005d000011b7983 */ /* 0x0003680000300800 */
[----:B--2---:R1:W5:Y:S01]  /*140e0*/  LDL.LU R42, [R1+0x5cc] ;  /* 0x0005cc00012a7983 */ /* 0x0043620000300800 */
[----:B0-----:R-:W-:-:S03]  /*140f0*/  LOP3.LUT R47, R52, 0x60, RZ, 0x3c, !PT ;  /* 0x00000060342f7812 */ /* 0x001fc600078e3cff */
[----:B------:R1:W5:Y:S04]  /*14100*/  LDL.LU R43, [R1+0x5c8] ;  /* 0x0005c800012b7983 */ /* 0x0003680000300800 */
[----:B------:R0:W-:Y:S04]  /*14110*/  STS.U16 [R29+UR11+0xd680], R13 ;  /* 0x00d6800d1d007988 */ /* 0x0001e8000800040b */
[----:B------:R1:W5:Y:S04]  /*14120*/  LDL.LU R12, [R1+0x5c4] ;  /* 0x0005c400010c7983 */ /* 0x0003680000300800 */
[----:B------:R2:W-:Y:S04]  /*14130*/  STS.U16 [R29+UR11+0xda80], R28 ;  /* 0x00da801c1d007988 */ /* 0x0005e8000800040b */
[----:B0-----:R1:W5:Y:S04]  /*14140*/  LDL.LU R13, [R1+0x5c0] ;  /* 0x0005c000010d7983 */ /* 0x0013680000300800 */
[----:B------:R0:W-:Y:S04]  /*14150*/  STS.U16 [R29+UR11+0xde80], R44 ;  /* 0x00de802c1d007988 */ /* 0x0001e8000800040b */
[----:B--2---:R1:W5:Y:S04]  /*14160*/  LDL.LU R28, [R1+0x5bc] ;  /* 0x0005bc00011c7983 */ /* 0x0043680000300800 */
[----:B----4-:R2:W-:Y:S04]  /*14170*/  STS.U16 [R47+UR11+0xc300], R45 ;  /* 0x00c3002d2f007988 */ /* 0x0105e8000800040b */
[----:B0-----:R1:W5:Y:S04]  /*14180*/  LDL.LU R29, [R1+0x5b8] ;  /* 0x0005b800011d7983 */ /* 0x0013680000300800 */
[----:B------:R0:W-:Y:S04]  /*14190*/  STS.U16 [R47+UR11+0xc700], R14 ;  /* 0x00c7000e2f007988 */ /* 0x0001e8000800040b */
[----:B------:R1:W5:Y:S04]  /*141a0*/  LDL.LU R44, [R1+0x5b4] ;  /* 0x0005b400012c7983 */ /* 0x0003680000300800 */
[----:B------:R3:W-:Y:S04]  /*141b0*/  STS.U16 [R47+UR11+0xcb00], R15 ;  /* 0x00cb000f2f007988 */ /* 0x0007e8000800040b */
[----:B--2---:R1:W5:Y:S04]  /*141c0*/  LDL.LU R45, [R1+0x5b0] ;  /* 0x0005b000012d7983 */ /* 0x0043680000300800 */
[----:B------:R2:W-:Y:S04]  /*141d0*/  STS.U16 [R47+UR11+0xcf00], R30 ;  /* 0x00cf001e2f007988 */ /* 0x0005e8000800040b */
[----:B0-----:R1:W5:Y:S04]  /*141e0*/  LDL.LU R14, [R1+0x5ac] ;  /* 0x0005ac00010e7983 */ /* 0x0013680000300800 */
[----:B------:R0:W-:Y:S04]  /*141f0*/  STS.U16 [R47+UR11+0xd300], R48 ;  /* 0x00d300302f007988 */ /* 0x0001e8000800040b */
[----:B---3--:R1:W5:Y:S04]  /*14200*/  LDL.LU R15, [R1+0x5a8] ;  /* 0x0005a800010f7983 */ /* 0x0083680000300800 */
[----:B--2---:R1:W5:Y:S01]  /*14210*/  LDL.LU R30, [R1+0x5a4] ;  /* 0x0005a400011e7983 */ /* 0x0043620000300800 */
[----:B0-----:R-:W-:-:S03]  /*14220*/  LOP3.LUT R48, R52, 0x70, RZ, 0x3c, !PT ;  /* 0x0000007034307812 */ /* 0x001fc600078e3cff */
[----:B------:R0:W-:Y:S04]  /*14230*/  STS.U16 [R47+UR11+0xd700], R31 ;  /* 0x00d7001f2f007988 */ /* 0x0001e8000800040b */
[----:B------:R2:W-:Y:S04]  /*14240*/  STS.U16 [R47+UR11+0xdb00], R46 ;  /* 0x00db002e2f007988 */ /* 0x0005e8000800040b */
[----:B------:R3:W-:Y:S04]  /*14250*/  STS.U16 [R47+UR11+0xdf00], R16 ;  /* 0x00df00102f007988 */ /* 0x0007e8000800040b */
[----:B0-----:R1:W5:Y:S04]  /*14260*/  LDL.LU R31, [R1+0x5a0] ;  /* 0x0005a000011f7983 */ /* 0x0013680000300800 */
[----:B--2---:R1:W5:Y:S04]  /*14270*/  LDL.LU R46, [R1+0x59c] ;  /* 0x00059c00012e7983 */ /* 0x0043680000300800 */
[----:B---3--:R1:W5:Y:S04]  /*14280*/  LDL.LU R47, [R1+0x598] ;  /* 0x00059800012f7983 */ /* 0x0083680000300800 */
[----:B------:R1:W5:Y:S04]  /*14290*/  LDL.LU R16, [R1+0x594] ;  /* 0x0005940001107983 */ /* 0x0003680000300800 */
[----:B------:R0:W-:Y:S04]  /*142a0*/  STS.U16 [R48+UR11+0xc380], R17 ;  /* 0x00c3801130007988 */ /* 0x0001e8000800040b */
[----:B------:R2:W-:Y:S04]  /*142b0*/  STS.U16 [R48+UR11+0xc780], R32 ;  /* 0x00c7802030007988 */ /* 0x0005e8000800040b */
[----:B------:R3:W-:Y:S04]  /*142c0*/  STS.U16 [R48+UR11+0xcb80], R33 ;  /* 0x00cb802130007988 */ /* 0x0007e8000800040b */
[----:B0-----:R1:W5:Y:S04]  /*142d0*/  LDL.LU R17, [R1+0x590] ;  /* 0x0005900001117983 */ /* 0x0013680000300800 */
[----:B--2---:R1:W5:Y:S04]  /*142e0*/  LDL.LU R32, [R1+0x58c] ;  /* 0x00058c0001207983 */ /* 0x0043680000300800 */
[----:B---3--:R1:W5:Y:S04]  /*142f0*/  LDL.LU R33, [R1+0x588] ;  /* 0x0005880001217983 */ /* 0x0083680000300800 */
[----:B------:R0:W-:Y:S04]  /*14300*/  STS.U16 [R48+UR11+0xcf80], R0 ;  /* 0x00cf800030007988 */ /* 0x0001e8000800040b */
[----:B------:R2:W-:Y:S04]  /*14310*/  STS.U16 [R48+UR11+0xd380], R53 ;  /* 0x00d3803530007988 */ /* 0x0005e8000800040b */
[----:B------:R3:W-:Y:S04]  /*14320*/  STS.U16 [R48+UR11+0xd780], R50 ;  /* 0x00d7803230007988 */ /* 0x0007e8000800040b */
[----:B0-----:R1:W5:Y:S04]  /*14330*/  LDL.LU R0, [R1+0x584] ;  /* 0x0005840001007983 */ /* 0x0013680000300800 */
[----:B--2---:R1:W5:Y:S04]  /*14340*/  LDL.LU R53, [R1+0x580] ;  /* 0x0005800001357983 */ /* 0x0043680000300800 */
[----:B---3--:R1:W5:Y:S04]  /*14350*/  LDL.LU R50, [R1+0x57c] ;  /* 0x00057c0001327983 */ /* 0x0083680000300800 */
[----:B------:R0:W-:Y:S04]  /*14360*/  STS.U16 [R48+UR11+0xdb80], R51 ;  /* 0x00db803330007988 */ /* 0x0001e8000800040b */
[----:B------:R2:W-:Y:S01]  /*14370*/  STS.U16 [R48+UR11+0xdf80], R49 ;  /* 0x00df803130007988 */ /* 0x0005e2000800040b */
[----:B------:R3:W-:Y:S06]  /*14380*/  MEMBAR.ALL.CTA ;  /* 0x0000000000007992 */ /* 0x0007ec0000008000 */
[----:B---3--:R-:W3:Y:S04]  /*14390*/  FENCE.VIEW.ASYNC.S ;  /* 0x00000000000073c6 */ /* 0x008ee80000000000 */
[----:B0-----:R1:W5:Y:S04]  /*143a0*/  LDL.LU R51, [R1+0x578] ;  /* 0x0005780001337983 */ /* 0x0013680000300800 */
[----:B--2---:R1:W5:Y:S04]  /*143b0*/  LDL.LU R48, [R1+0x574] ;  /* 0x0005740001307983 */ /* 0x0043680000300800 */
[----:B------:R1:W5:Y:S01]  /*143c0*/  LDL.LU R49, [R1+0x570] ;  /* 0x0005700001317983 */ /* 0x0003620000300800 */
[----:B------:R-:W-:-:S04]  /*143d0*/  ULEA UR12, UR13, UR11, 0x3 ;  /* 0x0000000b0d0c7291 */ /* 0x000fc8000f8e18ff */
[----:B------:R-:W-:Y:S01]  /*143e0*/  UIADD3 UR12, UPT, UPT, UR12, 0x10000, URZ ;  /* 0x000100000c0c7890 */ /* 0x000fe2000fffe0ff */
[----:B---3--:R-:W-:Y:S06]  /*143f0*/  BAR.SYNC.DEFER_BLOCKING 0x0 ;  /* 0x0000000000007b1d */ /* 0x008fec0000010000 */
[----:B------:R-:W-:Y:S05]  /*14400*/  @P0 BRA `(.L_x_9) ;  /* 0x00000000007c0947 */ /* 0x000fea0003800000 */
[----:B------:R-:W-:Y:S01]  /*14410*/  UMOV UR17, 0x40004040 ;  /* 0x4000404000117882 */ /* 0x000fe20000000000 */
[----:B------:R-:W-:Y:S01]  /*14420*/  UMOV UR15, 0x40004040 ;  /* 0x40004040000f7882 */ /* 0x000fe20000000000 */
[----:B------:R-:W-:Y:S01]  /*14430*/  UMOV UR18, 0x0 ;  /* 0x0000000000127882 */ /* 0x000fe20000000000 */
[----:B------:R-:W-:Y:S01]  /*14440*/  UMOV UR19, 0x4108490 ;  /* 0x0410849000137882 */ /* 0x000fe20000000000 */
[----:B------:R-:W-:Y:S01]  /*14450*/  UMOV UR50, 0x0 ;  /* 0x0000000000327882 */ /* 0x000fe20000000000 */
[----:B------:R-:W-:Y:S01]  /*14460*/  UMOV UR51, 0x4108490 ;  /* 0x0410849000337882 */ /* 0x000fe20000000000 */
        /* <DEDUP_REMOVED lines=14> */
[----:B------:R-:W-:Y:S01]  /*14550*/  UMOV UR6, UR12 ;  /* 0x0000000c00067c82 */ /* 0x000fe20008000000 */
        /* <DEDUP_REMOVED lines=10> */
.L_x_9:
[----:B-----5:R2:W-:Y:S04]  /*14600*/  STL [R1+0x570], R0 ;  /* 0x0005700001007387 */ /* 0x0205e80000100800 */
[----:B--2---:R-:W2:Y:S01]  /*14610*/  LDL.LU R0, [R1+0x440] ;  /* 0x0004400001007983 */ /* 0x004ea20000300800 */
[----:B------:R-:W-:Y:S02]  /*14620*/  UIADD3 UR13, UPT, UPT, UR13, 0x1, URZ ;  /* 0x000000010d0d7890 */ /* 0x000fe4000fffe0ff */
[----:B------:R-:W-:Y:S02]  /*14630*/  UIADD3 UR8, UPT, UPT, UR8, -0x80, URZ ;  /* 0xffffff8008087890 */ /* 0x000fe4000fffe0ff */
[----:B------:R-:W-:-:S04]  /*14640*/  UISETP.GT.AND UP1, UPT, UR13, 0x1, UPT ;  /* 0x000000010d00788c */ /* 0x000fc8000bf24270 */
[----:B0-----:R-:W-:Y:S02]  /*14650*/  USEL UR4, URZ, 0x1, !UP1 ;  /* 0x00000001ff047887 */ /* 0x001fe4000c800000 */
[----:B------:R-:W-:Y:S01]  /*14660*/  USEL UR13, UR13, URZ, !UP1 ;  /* 0x000000ff0d0d7287 */ /* 0x000fe2000c800000 */
[----:B--2---:R-:W-:-:S05]  /*14670*/  VIADD R0, R0, 0xffffffff ;  /* 0xffffffff00007836 */ /* 0x004fca0000000000 */
[----:B------:R0:W-:Y:S01]  /*14680*/  STL [R1+0x440], R0 ;  /* 0x0004400001007387 */ /* 0x0001e20000100800 */
[----:B------:R-:W-:-:S03]  /*14690*/  ISETP.NE.U32.AND P2, PT, R0, RZ, PT ;  /* 0x000000ff0000720c */ /* 0x000fc60003f45070 */
[----:B0-----:R2:W5:Y:S01]  /*146a0*/  LDL.LU R0, [R1+0x570] ;  /* 0x0005700001007983 */ /* 0x0015620000300800 */
[----:B------:R-:W-:-:S03]  /*146b0*/  ULOP3.LUT UR6, UR5, UR4, URZ, 0x3c, !UPT ;  /* 0x0000000405067292 */ /* 0x000fc6000f8e3cff */
[----:B------:R-:W-:-:S04]  /*146c0*/  UMOV UR4, UR5 ;  /* 0x0000000500047c82 */ /* 0x000fc80008000000 */
[----:B------:R-:W-:Y:S02]  /*146d0*/  UMOV UR5, UR6 ;  /* 0x0000000600057c82 */ /* 0x000fe40008000000 */
[----:B--2---:R-:W-:Y:S05]  /*146e0*/  @P2 BRA `(.L_x_10) ;  /* 0xffffff9400e02947 */ /* 0x004fea000383ffff */
.L_x_7:
[----:B------:R-:W2:Y:S02]  /*146f0*/  LDL.LU R51, [R1+0x568] ;  /* 0x0005680001337983 */ /* 0x000ea40000300800 */
[----:B--2---:R-:W-:-:S13]  /*14700*/  ISETP.GE.AND P0, PT, R51, 0x80, PT ;  /* 0x000000803300780c */ /* 0x004fda0003f06270 */
[----:B------:R-:W-:Y:S05]  /*14710*/  @!P0 BRA `(.L_x_11) ;  /* 0x0000000000108947 */ /* 0x000fea0003800000 */
[----:B------:R-:W-:-:S06]  /*14720*/  USHF.L.U32 UR4, UR4, 0x1f, URZ ;  /* 0x0000001f04047899 */ /* 0x000fcc00080006ff */
[----:B-----5:R-:W-:-:S04]  /*14730*/  IMAD.U32 R0, RZ, RZ, UR4 ;  /* 0x00000004ff007e24 */ /* 0x020fc8000f8e00ff */
[----:B------:R-:W2:Y:S02]  /*14740*/  SYNCS.PHASECHK.TRANS64.TRYWAIT P0, [UR12], R0 ;  /* 0x00000000ff0075a7 */ /* 0x000ea4000800110c */
[----:B--2---:R-:W-:Y:S05]  /*14750*/  @!P0 BRA `(.L_x_12) ;  /* 0x0000001000f88947 */ /* 0x004fea0003800000 */
.L_x_11:
[----:B-----5:R-:W2:Y:S01]  /*14760*/  LDL.LU R41, [R1+0x33c] ;  /* 0x00033c0001297983 */ /* 0x020ea20000300800 */
[----:B------:R-:W3:Y:S03]  /*14770*/  LDCU UR4, c[0x0][0x3b4] ;  /* 0x00007680ff0477ac */ /* 0x000ee60008000800 */
[----:B------:R-:W3:Y:S01]  /*14780*/  LDL.LU R40, [R1+0x56c] ;  /* 0x00056c0001287983 */ /* 0x000ee20000300800 */
[----:B------:R-:W4:Y:S01]  /*14790*/  LDCU.128 UR12, c[0x0][0x390] ;  /* 0x00007200ff0c77ac */ /* 0x000f220008000c00 */
[----:B------:R-:W-:Y:S06]  /*147a0*/  BAR.SYNC.DEFER_BLOCKING 0x0 ;  /* 0x0000000000007b1d */ /* 0x000fec0000010000 */
[----:B------:R-:W0:Y:S01]  /*147b0*/  S2R R42, SR_TID.X ;  /* 0x00000000002a7919 */ /* 0x000e220000002100 */
[----:B------:R-:W1:Y:S01]  /*147c0*/  S2R R44, SR_CgaCtaId ;  /* 0x00000000002c7919 */ /* 0x000e620000008800 */
[----:B------:R-:W1:Y:S01]  /*147d0*/  S2R R43, SR_TID.X ;  /* 0x00000000002b7919 */ /* 0x000e620000002100 */
[----:B------:R-:W4:Y:S02]  /*147e0*/  @!P1 SYNCS.CCTL.IV [UR11+0x10000] ;  /* 0x01000000ff0099b1 */ /* 0x000f24000800000b */
[----:B----4-:R-:W-:Y:S06]  /*147f0*/  BAR.SYNC.DEFER_BLOCKING 0x0 ;  /* 0x0000000000007b1d */ /* 0x010fec0000010000 */
[----:B------:R-:W-:Y:S01]  /*14800*/  LDTM.16dp32bit_t0_t15.x32 R4, tmem[UR10] ;  /* 0x0000000a000479ee */ /* 0x000fe20008a80000 */
[----:B------:R-:W4:Y:S01]  /*14810*/  LDTM.16dp32bit_t16_t31.x32 R4, tmem[UR10+0x20] ;  /* 0x0000200a000479ee */ /* 0x000f220008aa0000 */
[----:B0-----:R-:W-:-:S02]  /*14820*/  IMAD.SHL.U32 R0, R42, 0x10, RZ ;  /* 0x000000102a007824 */ /* 0x001fc400078e00ff */
[C---:B------:R-:W-:Y:S02]  /*14830*/  IMAD.SHL.U32 R3, R42.reuse, 0x80, RZ ;  /* 0x000000802a037824 */ /* 0x040fe400078e00ff */
[----:B------:R-:W-:Y:S01]  /*14840*/  IMAD.SHL.U32 R2, R42, 0x8, RZ ;  /* 0x000000082a027824 */ /* 0x000fe200078e00ff */
[----:B------:R-:W-:Y:S02]  /*14850*/  LOP3.LUT R0, R0, 0xf0, RZ, 0xc0, !PT ;  /* 0x000000f000007812 */ /* 0x000fe400078ec0ff */
[----:B------:R-:W-:Y:S02]  /*14860*/  LOP3.LUT R3, R3, 0x800, RZ, 0xc0, !PT ;  /* 0x0000080003037812 */ /* 0x000fe400078ec0ff */
[----:B------:R-:W-:Y:S01]  /*14870*/  LOP3.LUT R2, R2, 0x300, RZ, 0xc0, !PT ;  /* 0x0000030002027812 */ /* 0x000fe200078ec0ff */
[----:B------:R-:W0:Y:S01]  /*14880*/  @!P1 SYNCS.CCTL.IV [UR11+0x10008] ;  /* 0x01000800ff0099b1 */ /* 0x000e22000800000b */
[----:B------:R-:W-:Y:S01]  /*14890*/  IADD3 R3, PT, PT, R0, UR11, R3 ;  /* 0x0000000b00037c10 */ /* 0x000fe2000fffe003 */
[----:B------:R-:W-:Y:S01]  /*148a0*/  NOP ;  /* 0x0000000000007918 */ /* 0x000fe20000000000 */
[----:B-1----:R-:W-:-:S03]  /*148b0*/  LOP3.LUT R43, R43, 0x7f, RZ, 0xc0, !PT ;  /* 0x0000007f2b2b7812 */ /* 0x002fc600078ec0ff */
[----:B------:R-:W-:Y:S01]  /*148c0*/  IMAD.IADD R0, R2, 0x1, R3 ;  /* 0x0000000102007824 */ /* 0x000fe200078e0203 */
[----:B----4-:R-:W-:Y:S01]  /*148d0*/  F2FP.BF16.F32.PACK_AB R4, R6, R4 ;  /* 0x000000040604723e */ /* 0x010fe200000010ff */
[----:B------:R-:W1:Y:S01]  /*148e0*/  LDC R2, c[0x0][0x3b8] ;  /* 0x0000ee00ff027b82 */ /* 0x000e620000000800 */
[----:B------:R-:W-:Y:S01]  /*148f0*/  F2FP.BF16.F32.PACK_AB R36, R7, R5 ;  /* 0x000000050724723e */ /* 0x000fe200000010ff */
[----:B------:R-:W-:Y:S01]  /*14900*/  IMAD.SHL.U32 R3, R44, 0x40, RZ ;  /* 0x000000402c037824 */ /* 0x000fe200078e00ff */
[----:B------:R-:W-:Y:S02]  /*14910*/  F2FP.BF16.F32.PACK_AB R5, R10, R8 ;  /* 0x000000080a05723e */ /* 0x000fe400000010ff */
[----:B------:R-:W-:Y:S02]  /*14920*/  F2FP.BF16.F32.PACK_AB R37, R11, R9 ;  /* 0x000000090b25723e */ /* 0x000fe400000010ff */
[----:B------:R-:W-:Y:S02]  /*14930*/  F2FP.BF16.F32.PACK_AB R6, R14, R12 ;  /* 0x0000000c0e06723e */ /* 0x000fe400000010ff */
[----:B------:R-:W-:-:S02]  /*14940*/  F2FP.BF16.F32.PACK_AB R38, R15, R13 ;  /* 0x0000000d0f26723e */ /* 0x000fc400000010ff */
[----:B------:R-:W-:Y:S02]  /*14950*/  F2FP.BF16.F32.PACK_AB R7, R18, R16 ;  /* 0x000000101207723e */ /* 0x000fe400000010ff */
[----:B------:R-:W-:Y:S02]  /*14960*/  F2FP.BF16.F32.PACK_AB R39, R19, R17 ;  /* 0x000000111327723e */ /* 0x000fe400000010ff */
[----:B------:R-:W-:Y:S01]  /*14970*/  SHF.R.U32.HI R13, RZ, 0x6, R42 ;  /* 0x00000006ff0d7819 */ /* 0x000fe2000001162a */
[----:B0-----:R0:W-:Y:S01]  /*14980*/  STS.128 [R0], R4 ;  /* 0x0000000400007388 */ /* 0x0011e20000000c00 */
[----:B------:R-:W-:Y:S02]  /*14990*/  LOP3.LUT R12, R3, 0x40, RZ, 0xc0, !PT ;  /* 0x00000040030c7812 */ /* 0x000fe400078ec0ff */
[----:B------:R-:W-:Y:S01]  /*149a0*/  SGXT.U32 R3, R13, 0x1 ;  /* 0x000000010d03781a */ /* 0x000fe20000000000 */
[----:B------:R-:W-:Y:S01]  /*149b0*/  STS.128 [R0+0x400], R36 ;  /* 0x0004002400007388 */ /* 0x000fe20000000c00 */
[----:B------:R-:W-:-:S02]  /*149c0*/  LEA R16, R43, UR11, 0x4 ;  /* 0x0000000b2b107c11 */ /* 0x000fc4000f8e20ff */
[----:B------:R-:W-:Y:S01]  /*149d0*/  F2FP.BF16.F32.PACK_AB R20, R22, R20 ;  /* 0x000000141614723e */ /* 0x000fe200000010ff */
[----:B------:R-:W-:Y:S01]  /*149e0*/  BAR.SYNC.DEFER_BLOCKING 0x0 ;  /* 0x0000000000007b1d */ /* 0x000fe20000010000 */
[----:B------:R-:W-:-:S05]  /*149f0*/  F2FP.BF16.F32.PACK_AB R22, R30, R28 ;  /* 0x0000001c1e16723e */ /* 0x000fca00000010ff */
[----:B------:R-:W4:Y:S01]  /*14a00*/  LDS.128 R8, [R16] ;  /* 0x0000000010087984 */ /* 0x000f220000000c00 */
[----:B--2---:R-:W-:Y:S01]  /*14a10*/  LOP3.LUT R3, R41, R3, R12, 0xfe, !PT ;  /* 0x0000000329037212 */ /* 0x004fe200078efe0c */
[C---:B---3--:R-:W-:Y:S01]  /*14a20*/  IMAD R18, R40.reuse, UR4, RZ ;  /* 0x0000000428127c24 */ /* 0x048fe2000f8e02ff */
[----:B------:R-:W-:-:S03]  /*14a30*/  ISETP.GE.AND P0, PT, R40, UR14, PT ;  /* 0x0000000e28007c0c */ /* 0x000fc6000bf06270 */
[C---:B-1----:R-:W-:Y:S01]  /*14a40*/  IMAD R13, R3.reuse, R2, RZ ;  /* 0x00000002030d7224 */ /* 0x042fe200078e02ff */
[C---:B0-----:R-:W-:Y:S02]  /*14a50*/  LOP3.LUT R4, R3.reuse, 0x8, RZ, 0xfc, !PT ;  /* 0x0000000803047812 */ /* 0x041fe400078efcff */
[----:B------:R-:W-:Y:S01]  /*14a60*/  LEA R17, P6, R18, UR12, 0x1 ;  /* 0x0000000c12117c11 */ /* 0x000fe2000f8c08ff */
[----:B------:R-:W-:Y:S01]  /*14a70*/  IMAD R19, R2, 0x2, R13 ;  /* 0x0000000202137824 */ /* 0x000fe200078e020d */
[----:B------:R-:W-:Y:S02]  /*14a80*/  ISETP.LT.AND P2, PT, R4, UR15, !P0 ;  /* 0x0000000f04007c0c */ /* 0x000fe4000c741270 */
[----:B------:R-:W-:Y:S02]  /*14a90*/  LOP3.LUT R5, R3, 0x6, RZ, 0xfc, !PT ;  /* 0x0000000603057812 */ /* 0x000fe400078efcff */
[----:B------:R-:W-:Y:S02]  /*14aa0*/  F2FP.BF16.F32.PACK_AB R4, R23, R21 ;  /* 0x000000151704723e */ /* 0x000fe400000010ff */
[----:B------:R-:W-:-:S02]  /*14ab0*/  F2FP.BF16.F32.PACK_AB R21, R26, R24 ;  /* 0x000000181a15723e */ /* 0x000fc400000010ff */
[----:B------:R-:W-:Y:S02]  /*14ac0*/  LEA.HI.X.SX32 R18, R18, UR13, 0x1, P6 ;  /* 0x0000000d12127c11 */ /* 0x000fe4000b0f0eff */
[----:B------:R-:W-:Y:S02]  /*14ad0*/  LEA R24, P6, R13, R17, 0x1 ;  /* 0x000000110d187211 */ /* 0x000fe400078c08ff */
[----:B------:R-:W-:Y:S02]  /*14ae0*/  ISETP.LT.AND P3, PT, R5, UR15, !P0 ;  /* 0x0000000f05007c0c */ /* 0x000fe4000c761270 */
[----:B------:R-:W-:Y:S02]  /*14af0*/  F2FP.BF16.F32.PACK_AB R5, R27, R25 ;  /* 0x000000191b05723e */ /* 0x000fe400000010ff */
[----:B------:R-:W-:Y:S02]  /*14b00*/  LEA.HI.X.SX32 R25, R13, R18, 0x1, P6 ;  /* 0x000000120d197211 */ /* 0x000fe400030f0eff */
[----:B------:R-:W-:Y:S01]  /*14b10*/  LDS.128 R12, [R16+0x800] ;  /* 0x00080000100c7984 */ /* 0x000fe20000000c00 */
[----:B------:R-:W-:-:S02]  /*14b20*/  LOP3.LUT R7, R3, 0x2, RZ, 0xfc, !PT ;  /* 0x0000000203077812 */ /* 0x000fc400078efcff */
[----:B------:R-:W-:Y:S01]  /*14b30*/  LOP3.LUT R6, R3, 0x4, RZ, 0xfc, !PT ;  /* 0x0000000403067812 */ /* 0x000fe200078efcff */
[----:B------:R-:W-:Y:S01]  /*14b40*/  BAR.SYNC.DEFER_BLOCKING 0x0 ;  /* 0x0000000000007b1d */ /* 0x000fe20000010000 */
[----:B------:R-:W-:Y:S02]  /*14b50*/  ISETP.LT.AND P5, PT, R7, UR15, !P0 ;  /* 0x0000000f07007c0c */ /* 0x000fe4000c7a1270 */
[----:B------:R-:W-:Y:S02]  /*14b60*/  ISETP.LT.AND P4, PT, R6, UR15, !P0 ;  /* 0x0000000f06007c0c */ /* 0x000fe4000c781270 */
[----:B------:R-:W-:Y:S01]  /*14b70*/  F2FP.BF16.F32.PACK_AB R6, R31, R29 ;  /* 0x0000001d1f06723e */ /* 0x000fe200000010ff */
[----:B------:R-:W-:Y:S01]  /*14b80*/  IMAD R29, R2, 0x2, R19 ;  /* 0x00000002021d7824 */ /* 0x000fe200078e0213 */
[----:B------:R-:W-:Y:S02]  /*14b90*/  F2FP.BF16.F32.PACK_AB R23, R34, R32 ;  /* 0x000000202217723e */ /* 0x000fe400000010ff */
[----:B------:R-:W-:-:S02]  /*14ba0*/  F2FP.BF16.F32.PACK_AB R7, R35, R33 ;  /* 0x000000212307723e */ /* 0x000fc400000010ff */
[----:B------:R-:W-:Y:S02]  /*14bb0*/  ISETP.LT.AND P1, PT, R3, UR15, !P0 ;  /* 0x0000000f03007c0c */ /* 0x000fe4000c721270 */
[-C--:B------:R-:W-:Y:S02]  /*14bc0*/  LEA R26, P6, R19, R17.reuse, 0x1 ;  /* 0x00000011131a7211 */ /* 0x080fe400078c08ff */
[----:B------:R-:W-:Y:S02]  /*14bd0*/  LOP3.LUT R28, R3, 0xa, RZ, 0xfc, !PT ;  /* 0x0000000a031c7812 */ /* 0x000fe400078efcff */
[----:B------:R-:W-:Y:S02]  /*14be0*/  LEA.HI.X.SX32 R27, R19, R18, 0x1, P6 ;  /* 0x00000012131b7211 */ /* 0x000fe400030f0eff */
[----:B------:R-:W-:Y:S01]  /*14bf0*/  LOP3.LUT R19, R3, 0xc, RZ, 0xfc, !PT ;  /* 0x0000000c03137812 */ /* 0x000fe200078efcff */
[----:B------:R0:W-:Y:S04]  /*14c00*/  STS.128 [R0], R20 ;  /* 0x0000001400007388 */ /* 0x0001e80000000c00 */
[----:B------:R1:W-:Y:S01]  /*14c10*/  STS.128 [R0+0x400], R4 ;  /* 0x0004000400007388 */ /* 0x0003e20000000c00 */
[----:B------:R-:W-:Y:S01]  /*14c20*/  BAR.SYNC.DEFER_BLOCKING 0x0 ;  /* 0x0000000000007b1d */ /* 0x000fe20000010000 */
[----:B0-----:R-:W-:Y:S01]  /*14c30*/  LEA R20, P6, R29, R17, 0x1 ;  /* 0x000000111d147211 */ /* 0x001fe200078c08ff */
[----:B-1----:R-:W-:-:S03]  /*14c40*/  IMAD R5, R2, 0x2, R29 ;  /* 0x0000000202057824 */ /* 0x002fc600078e021d */
[----:B------:R-:W-:Y:S02]  /*14c50*/  LEA.HI.X.SX32 R21, R29, R18, 0x1, P6 ;  /* 0x000000121d157211 */ /* 0x000fe400030f0eff */
[----:B------:R-:W-:Y:S02]  /*14c60*/  LOP3.LUT R0, R3, 0xe, RZ, 0xfc, !PT ;  /* 0x0000000e03007812 */ /* 0x000fe400078efcff */
[----:B------:R-:W-:-:S04]  /*14c70*/  LEA R22, P6, R5, R17, 0x1 ;  /* 0x0000001105167211 */ /* 0x000fc800078c08ff */
[----:B------:R-:W-:Y:S01]  /*14c80*/  LEA.HI.X.SX32 R23, R5, R18, 0x1, P6 ;  /* 0x0000001205177211 */ /* 0x000fe200030f0eff */
[----:B----4-:R0:W-:Y:S01]  /*14c90*/  @P1 STG.E.U16 desc[UR22][R24.64], R8 ;  /* 0x0000000818001986 */ /* 0x0101e2000c101516 */
[----:B------:R-:W-:Y:S02]  /*14ca0*/  ISETP.LT.AND P1, PT, R28, UR15, !P0 ;  /* 0x0000000f1c007c0c */ /* 0x000fe4000c721270 */
[----:B0-----:R-:W-:-:S05]  /*14cb0*/  PRMT R25, R8, 0x7632, R25 ;  /* 0x0000763208197816 */ /* 0x001fca0000000019 */
[----:B------:R0:W-:Y:S01]  /*14cc0*/  @P5 STG.E.U16 desc[UR22][R26.64], R25 ;  /* 0x000000191a005986 */ /* 0x0001e2000c101516 */
[----:B------:R-:W-:Y:S01]  /*14cd0*/  ISETP.LT.AND P5, PT, R19, UR15, !P0 ;  /* 0x0000000f13007c0c */ /* 0x000fe2000c7a1270 */
[----:B------:R-:W-:Y:S02]  /*14ce0*/  IMAD R19, R2, 0x2, R5 ;  /* 0x0000000202137824 */ /* 0x000fe400078e0205 */
[----:B------:R-:W1:Y:S03]  /*14cf0*/  LDS.128 R4, [R16] ;  /* 0x0000000010047984 */ /* 0x000e660000000c00 */
[----:B------:R-:W-:Y:S01]  /*14d00*/  LEA R24, P6, R19, R17, 0x1 ;  /* 0x0000001113187211 */ /* 0x000fe200078c08ff */
[----:B------:R2:W-:Y:S01]  /*14d10*/  @P4 STG.E.U16 desc[UR22][R20.64], R9 ;  /* 0x0000000914004986 */ /* 0x0005e2000c101516 */
[----:B------:R-:W-:Y:S02]  /*14d20*/  ISETP.LT.AND P4, PT, R0, UR15, !P0 ;  /* 0x0000000f00007c0c */ /* 0x000fe4000c781270 */
[----:B------:R-:W-:Y:S01]  /*14d30*/  LOP3.LUT R0, R3, 0x10, RZ, 0xfc, !PT ;  /* 0x0000001003007812 */ /* 0x000fe200078efcff */
[----:B0-----:R-:W-:Y:S01]  /*14d40*/  IMAD R27, R2, 0x2, R19 ;  /* 0x00000002021b7824 */ /* 0x001fe200078e0213 */
[----:B------:R-:W-:-:S03]  /*14d50*/  LEA.HI.X.SX32 R25, R19, R18, 0x1, P6 ;  /* 0x0000001213197211 */ /* 0x000fc600030f0eff */
[----:B------:R-:W-:Y:S01]  /*14d60*/  IMAD R19, R2, 0x2, R27 ;  /* 0x0000000202137824 */ /* 0x000fe200078e021b */
[-C--:B------:R-:W-:Y:S02]  /*14d70*/  LEA R8, P6, R27, R17.reuse, 0x1 ;  /* 0x000000111b087211 */ /* 0x080fe400078c08ff */
[----:B--2---:R-:W-:Y:S02]  /*14d80*/  PRMT R21, R9, 0x7632, R21 ;  /* 0x0000763209157816 */ /* 0x004fe40000000015 */
[----:B------:R-:W-:Y:S02]  /*14d90*/  LEA.HI.X.SX32 R9, R27, R18, 0x1, P6 ;  /* 0x000000121b097211 */ /* 0x000fe400030f0eff */
[----:B------:R-:W-:Y:S01]  /*14da0*/  LEA R20, P6, R19, R17, 0x1 ;  /* 0x0000001113147211 */ /* 0x000fe200078c08ff */
[----:B------:R0:W-:Y:S01]  /*14db0*/  @P3 STG.E.U16 desc[UR22][R22.64], R21 ;  /* 0x0000001516003986 */ /* 0x0001e2000c101516 */
[----:B------:R-:W-:Y:S02]  /*14dc0*/  ISETP.LT.AND P3, PT, R0, UR15, !P0 ;  /* 0x0000000f00007c0c */ /* 0x000fe4000c761270 */
[----:B------:R-:W-:Y:S01]  /*14dd0*/  LOP3.LUT R0, R3, 0x12, RZ, 0xfc, !PT ;  /* 0x0000001203007812 */ /* 0x000fe200078efcff */
[----:B------:R2:W-:Y:S03]  /*14de0*/  @P2 STG.E.U16 desc[UR22][R24.64], R10 ;  /* 0x0000000a18002986 */ /* 0x0005e6000c101516 */
[----:B------:R-:W-:-:S02]  /*14df0*/  ISETP.LT.AND P2, PT, R0, UR15, !P0 ;  /* 0x0000000f00007c0c */ /* 0x000fc4000c741270 */
[----:B------:R-:W-:Y:S01]  /*14e00*/  LOP3.LUT R0, R3, 0x14, RZ, 0xfc, !PT ;  /* 0x0000001403007812 */ /* 0x000fe200078efcff */
[----:B0-----:R-:W-:Y:S01]  /*14e10*/  IMAD R23, R2, 0x2, R19 ;  /* 0x0000000202177824 */ /* 0x001fe200078e0213 */
[----:B------:R-:W-:Y:S02]  /*14e20*/  LEA.HI.X.SX32 R21, R19, R18, 0x1, P6 ;  /* 0x0000001213157211 */ /* 0x000fe400030f0eff */
[----:B--2---:R-:W-:Y:S01]  /*14e30*/  PRMT R25, R10, 0x7632, R25 ;  /* 0x000076320a197816 */ /* 0x004fe20000000019 */
[----:B------:R-:W-:Y:S01]  /*14e40*/  IMAD R19, R2, 0x2, R23 ;  /* 0x0000000202137824 */ /* 0x000fe200078e0217 */
[----:B------:R-:W-:-:S03]  /*14e50*/  LEA R22, P6, R23, R17, 0x1 ;  /* 0x0000001117167211 */ /* 0x000fc600078c08ff */
[----:B------:R0:W-:Y:S01]  /*14e60*/  @P1 STG.E.U16 desc[UR22][R8.64], R25 ;  /* 0x0000001908001986 */ /* 0x0001e2000c101516 */
[----:B------:R-:W-:Y:S02]  /*14e70*/  LEA.HI.X.SX32 R23, R23, R18, 0x1, P6 ;  /* 0x0000001217177211 */ /* 0x000fe400030f0eff */
[----:B------:R-:W-:Y:S01]  /*14e80*/  LEA R24, P6, R19, R17, 0x1 ;  /* 0x0000001113187211 */ /* 0x000fe200078c08ff */
[----:B------:R2:W-:Y:S01]  /*14e90*/  @P5 STG.E.U16 desc[UR22][R20.64], R11 ;  /* 0x0000000b14005986 */ /* 0x0005e2000c101516 */
[----:B------:R-:W-:Y:S02]  /*14ea0*/  ISETP.LT.AND P1, PT, R0, UR15, !P0 ;  /* 0x0000000f00007c0c */ /* 0x000fe4000c721270 */
[----:B------:R-:W-:-:S04]  /*14eb0*/  LOP3.LUT R0, R3, 0x16, RZ, 0xfc, !PT ;  /* 0x0000001603007812 */ /* 0x000fc800078efcff */
[----:B------:R-:W-:Y:S01]  /*14ec0*/  ISETP.LT.AND P5, PT, R0, UR15, !P0 ;  /* 0x0000000f00007c0c */ /* 0x000fe2000c7a1270 */
[C---:B0-----:R-:W-:Y:S01]  /*14ed0*/  IMAD R9, R2.reuse, 0x2, R19 ;  /* 0x0000000202097824 */ /* 0x041fe200078e0213 */
[----:B------:R-:W-:Y:S02]  /*14ee0*/  LEA.HI.X.SX32 R25, R19, R18, 0x1, P6 ;  /* 0x0000001213197211 */ /* 0x000fe400030f0eff */
[----:B------:R-:W-:Y:S02]  /*14ef0*/  LOP3.LUT R0, R3, 0x18, RZ, 0xfc, !PT ;  /* 0x0000001803007812 */ /* 0x000fe400078efcff */
[----:B--2---:R-:W-:Y:S01]  /*14f00*/  PRMT R21, R11, 0x7632, R21 ;  /* 0x000076320b157816 */ /* 0x004fe20000000015 */
[----:B------:R-:W-:Y:S01]  /*14f10*/  IMAD R11, R2, 0x2, R9 ;  /* 0x00000002020b7824 */ /* 0x000fe200078e0209 */
[----:B------:R-:W-:-:S03]  /*14f20*/  LEA R8, P6, R9, R17, 0x1 ;  /* 0x0000001109087211 */ /* 0x000fc600078c08ff */
[----:B------:R-:W-:Y:S01]  /*14f30*/  IMAD R19, R2, 0x2, R11 ;  /* 0x0000000202137824 */ /* 0x000fe200078e020b */
[-C--:B------:R-:W-:Y:S01]  /*14f40*/  LEA.HI.X.SX32 R9, R9, R18.reuse, 0x1, P6 ;  /* 0x0000001209097211 */ /* 0x080fe200030f0eff */
[----:B------:R0:W-:Y:S01]  /*14f50*/  @P4 STG.E.U16 desc[UR22][R22.64], R21 ;  /* 0x0000001516004986 */ /* 0x0001e2000c101516 */
[CC--:B------:R-:W-:Y:S02]  /*14f60*/  LEA R10, P6, R11.reuse, R17.reuse, 0x1 ;  /* 0x000000110b0a7211 */ /* 0x0c0fe400078c08ff */
[----:B------:R-:W-:Y:S01]  /*14f70*/  ISETP.LT.AND P4, PT, R0, UR15, !P0 ;  /* 0x0000000f00007c0c */ /* 0x000fe2000c781270 */
[----:B-1----:R1:W-:Y:S01]  /*14f80*/  @P3 STG.E.U16 desc[UR22][R24.64], R4 ;  /* 0x0000000418003986 */ /* 0x0023e2000c101516 */
[-C--:B------:R-:W-:Y:S02]  /*14f90*/  LEA.HI.X.SX32 R11, R11, R18.reuse, 0x1, P6 ;  /* 0x000000120b0b7211 */ /* 0x080fe400030f0eff */
[----:B------:R-:W-:Y:S02]  /*14fa0*/  LEA R20, P6, R19, R17, 0x1 ;  /* 0x0000001113147211 */ /* 0x000fe400078c08ff */
[----:B------:R-:W-:Y:S01]  /*14fb0*/  LOP3.LUT R0, R3, 0x1a, RZ, 0xfc, !PT ;  /* 0x0000001a03007812 */ /* 0x000fe200078efcff */
[----:B0-----:R-:W-:Y:S01]  /*14fc0*/  IMAD R23, R2, 0x2, R19 ;  /* 0x0000000202177824 */ /* 0x001fe200078e0213 */
[----:B------:R-:W-:-:S02]  /*14fd0*/  LEA.HI.X.SX32 R21, R19, R18, 0x1, P6 ;  /* 0x0000001213157211 */ /* 0x000fc400030f0eff */
[----:B------:R-:W-:Y:S02]  /*14fe0*/  ISETP.LT.AND P3, PT, R0, UR15, !P0 ;  /* 0x0000000f00007c0c */ /* 0x000fe4000c761270 */
[----:B-1----:R-:W-:Y:S02]  /*14ff0*/  PRMT R25, R4, 0x7632, R25 ;  /* 0x0000763204197816 */ /* 0x002fe40000000019 */
[----:B------:R-:W-:Y:S02]  /*15000*/  LEA R22, P6, R23, R17, 0x1 ;  /* 0x0000001117167211 */ /* 0x000fe400078c08ff */
[C---:B------:R-:W-:Y:S01]  /*15010*/  LOP3.LUT R0, R3.reuse, 0x1c, RZ, 0xfc, !PT ;  /* 0x0000001c03007812 */ /* 0x040fe200078efcff */
[----:B------:R0:W-:Y:S03]  /*15020*/  @P2 STG.E.U16 desc[UR22][R8.64], R25 ;  /* 0x0000001908002986 */ /* 0x0001e6000c101516 */
[----:B------:R-:W-:Y:S01]  /*15030*/  ISETP.LT.AND P2, PT, R0, UR15, !P0 ;  /* 0x0000000f00007c0c */ /* 0x000fe2000c741270 */
[----:B------:R1:W-:Y:S01]  /*15040*/  @P1 STG.E.U16 desc[UR22][R10.64], R5 ;  /* 0x000000050a001986 */ /* 0x0003e2000c101516 */
[----:B------:R-:W-:-:S04]  /*15050*/  LOP3.LUT R0, R3, 0x1e, RZ, 0xfc, !PT ;  /* 0x0000001e03007812 */ /* 0x000fc800078efcff */
[----:B------:R-:W-:Y:S02]  /*15060*/  ISETP.LT.AND P1, PT, R0, UR15, !P0 ;  /* 0x0000000f00007c0c */ /* 0x000fe4000c721270 */
[----:B------:R-:W-:Y:S01]  /*15070*/  LOP3.LUT R0, R3, 0x20, RZ, 0xfc, !PT ;  /* 0x0000002003007812 */ /* 0x000fe200078efcff */
[C---:B0-----:R-:W-:Y:S01]  /*15080*/  IMAD R9, R2.reuse, 0x2, R23 ;  /* 0x0000000202097824 */ /* 0x041fe200078e0217 */
[----:B------:R-:W-:Y:S02]  /*15090*/  LEA.HI.X.SX32 R23, R23, R18, 0x1, P6 ;  /* 0x0000001217177211 */ /* 0x000fe400030f0eff */
[----:B-1----:R-:W-:Y:S01]  /*150a0*/  PRMT R11, R5, 0x7632, R11 ;  /* 0x00007632050b7816 */ /* 0x002fe2000000000b */
        /* <DEDUP_REMOVED lines=9> */
[----:B0-----:R-:W-:Y:S01]  /*15140*/  IMAD R11, R2, 0x2, R5 ;  /* 0x00000002020b7824 */ /* 0x001fe200078e0205 */
[----:B------:R-:W-:Y:S02]  /*15150*/  PRMT R21, R6, 0x7632, R21 ;  /* 0x0000763206157816 */ /* 0x000fe40000000015 */
[-C--:B------:R-:W-:Y:S01]  /*15160*/  LEA.HI.X.SX32 R5, R5, R18.reuse, 0x1, P6 ;  /* 0x0000001205057211 */ /* 0x080fe200030f0eff */
[----:B------:R-:W-:Y:S01]  /*15170*/  IMAD R19, R2, 0x2, R11 ;  /* 0x0000000202137824 */ /* 0x000fe200078e020b */
[-C--:B------:R-:W-:Y:S01]  /*15180*/  LEA R10, P6, R11, R17.reuse, 0x1 ;  /* 0x000000110b0a7211 */ /* 0x080fe200078c08ff */
[----:B------:R0:W-:Y:S01]  /*15190*/  @P3 STG.E.U16 desc[UR22][R8.64], R21 ;  /* 0x0000001508003986 */ /* 0x0001e2000c101516 */
[----:B-1----:R-:W-:Y:S02]  /*151a0*/  PRMT R6, R7, 0x7632, R6 ;  /* 0x0000763207067816 */ /* 0x002fe40000000006 */
[----:B------:R-:W-:Y:S01]  /*151b0*/  LEA.HI.X.SX32 R11, R11, R18, 0x1, P6 ;  /* 0x000000120b0b7211 */ /* 0x000fe200030f0eff */
[----:B------:R1:W-:Y:S01]  /*151c0*/  @P2 STG.E.U16 desc[UR22][R4.64], R7 ;  /* 0x0000000704002986 */ /* 0x0003e2000c101516 */
[----:B------:R-:W-:-:S02]  /*151d0*/  LEA R20, P6, R19, R17, 0x1 ;  /* 0x0000001113147211 */ /* 0x000fc400078c08ff */
[----:B------:R-:W-:Y:S01]  /*151e0*/  LOP3.LUT R0, R3, 0x24, RZ, 0xfc, !PT ;  /* 0x0000002403007812 */ /* 0x000fe200078efcff */
[----:B------:R2:W-:Y:S03]  /*151f0*/  @P1 STG.E.U16 desc[UR22][R10.64], R6 ;  /* 0x000000060a001986 */ /* 0x0005e6000c101516 */
[----:B------:R-:W-:Y:S01]  /*15200*/  ISETP.LT.AND P3, PT, R0, UR15, !P0 ;  /* 0x0000000f00007c0c */ /* 0x000fe2000c761270 */
[C---:B0-----:R-:W-:Y:S01]  /*15210*/  IMAD R9, R2.reuse, 0x2, R19 ;  /* 0x0000000202097824 */ /* 0x041fe200078e0213 */
[----:B------:R-:W-:Y:S02]  /*15220*/  LEA.HI.X.SX32 R21, R19, R18, 0x1, P6 ;  /* 0x0000001213157211 */ /* 0x000fe400030f0eff */
[----:B------:R-:W-:Y:S01]  /*15230*/  LOP3.LUT R0, R3, 0x26, RZ, 0xfc, !PT ;  /* 0x0000002603007812 */ /* 0x000fe200078efcff */
[----:B-1----:R-:W-:Y:S01]  /*15240*/  IMAD R5, R2, 0x2, R9 ;  /* 0x0000000202057824 */ /* 0x002fe200078e0209 */
[----:B------:R-:W-:Y:S01]  /*15250*/  LEA R8, P6, R9, R17, 0x1 ;  /* 0x0000001109087211 */ /* 0x000fe200078c08ff */
[----:B------:R0:W-:Y:S01]  /*15260*/  @P5 STG.E.U16 desc[UR22][R20.64], R12 ;  /* 0x0000000c14005986 */ /* 0x0001e2000c101516 */
[----:B------:R-:W-:-:S02]  /*15270*/  ISETP.LT.AND P2, PT, R0, UR15, !P0 ;  /* 0x0000000f00007c0c */ /* 0x000fc4000c741270 */
[-C--:B------:R-:W-:Y:S02]  /*15280*/  LEA.HI.X.SX32 R9, R9, R18.reuse, 0x1, P6 ;  /* 0x0000001209097211 */ /* 0x080fe400030f0eff */
[CC--:B------:R-:W-:Y:S02]  /*15290*/  LEA R22, P6, R5.reuse, R17.reuse, 0x1 ;  /* 0x0000001105167211 */ /* 0x0c0fe400078c08ff */
[----:B--2---:R-:W-:Y:S02]  /*152a0*/  PRMT R11, R12, 0x7632, R11 ;  /* 0x000076320c0b7816 */ /* 0x004fe4000000000b */
[----:B------:R-:W-:Y:S01]  /*152b0*/  LEA.HI.X.SX32 R23, R5, R18, 0x1, P6 ;  /* 0x0000001205177211 */ /* 0x000fe200030f0eff */
[C---:B------:R-:W-:Y:S01]  /*152c0*/  IMAD R5, R2.reuse, 0x2, R5 ;  /* 0x0000000202057824 */ /* 0x040fe200078e0205 */
[----:B------:R-:W-:Y:S01]  /*152d0*/  LOP3.LUT R0, R3, 0x28, RZ, 0xfc, !PT ;  /* 0x0000002803007812 */ /* 0x000fe200078efcff */
[----:B------:R1:W-:Y:S02]  /*152e0*/  @P4 STG.E.U16 desc[UR22][R8.64], R11 ;  /* 0x0000000b08004986 */ /* 0x0003e4000c101516 */
[----:B------:R-:W-:Y:S01]  /*152f0*/  IMAD R19, R2, 0x2, R5 ;  /* 0x0000000202137824 */ /* 0x000fe200078e0205 */
[----:B------:R-:W-:Y:S01]  /*15300*/  LEA R10, P6, R5, R17, 0x1 ;  /* 0x00000011050a7211 */ /* 0x000fe200078c08ff */
[----:B------:R2:W-:Y:S01]  /*15310*/  @P3 STG.E.U16 desc[UR22][R22.64], R13 ;  /* 0x0000000d16003986 */ /* 0x0005e2000c101516 */
[----:B------:R-:W-:Y:S01]  /*15320*/  ISETP.LT.AND P1, PT, R0, UR15, !P0 ;  /* 0x0000000f00007c0c */ /* 0x000fe2000c721270 */
[----:B0-----:R-:W-:Y:S01]  /*15330*/  IMAD R21, R2, 0x2, R19 ;  /* 0x0000000202157824 */ /* 0x001fe200078e0213 */
[----:B------:R-:W-:-:S04]  /*15340*/  LOP3.LUT R0, R3, 0x2a, RZ, 0xfc, !PT ;  /* 0x0000002a03007812 */ /* 0x000fc800078efcff */
[----:B------:R-:W-:Y:S02]  /*15350*/  ISETP.LT.AND P5, PT, R0, UR15, !P0 ;  /* 0x0000000f00007c0c */ /* 0x000fe4000c7a1270 */
[-C--:B-1----:R-:W-:Y:S02]  /*15360*/  LEA.HI.X.SX32 R11, R5, R18.reuse, 0x1, P6 ;  /* 0x00000012050b7211 */ /* 0x082fe400030f0eff */
[----:B------:R-:W0:Y:S01]  /*15370*/  LDS.128 R4, [R16+0x800] ;  /* 0x0008000010047984 */ /* 0x000e220000000c00 */
[----:B------:R-:W-:Y:S02]  /*15380*/  LEA R8, P6, R19, R17, 0x1 ;  /* 0x0000001113087211 */ /* 0x000fe400078c08ff */
[----:B------:R-:W-:Y:S02]  /*15390*/  LOP3.LUT R0, R3, 0x2c, RZ, 0xfc, !PT ;  /* 0x0000002c03007812 */ /* 0x000fe400078efcff */
[----:B------:R-:W-:Y:S01]  /*153a0*/  LEA.HI.X.SX32 R9, R19, R18, 0x1, P6 ;  /* 0x0000001213097211 */ /* 0x000fe200030f0eff */
[----:B------:R-:W-:Y:S01]  /*153b0*/  IMAD R19, R2, 0x2, R21 ;  /* 0x0000000202137824 */ /* 0x000fe200078e0215 */
[----:B--2---:R-:W-:-:S02]  /*153c0*/  PRMT R23, R13, 0x7632, R23 ;  /* 0x000076320d177816 */ /* 0x004fc40000000017 */
[-C--:B------:R-:W-:Y:S02]  /*153d0*/  LEA R12, P6, R21, R17.reuse, 0x1 ;  /* 0x00000011150c7211 */ /* 0x080fe400078c08ff */
[----:B------:R-:W-:Y:S01]  /*153e0*/  ISETP.LT.AND P4, PT, R0, UR15, !P0 ;  /* 0x0000000f00007c0c */ /* 0x000fe2000c781270 */
[----:B------:R1:W-:Y:S01]  /*153f0*/  @P2 STG.E.U16 desc[UR22][R10.64], R23 ;  /* 0x000000170a002986 */ /* 0x0003e2000c101516 */
[----:B------:R-:W-:Y:S02]  /*15400*/  LOP3.LUT R0, R3, 0x2e, RZ, 0xfc, !PT ;  /* 0x0000002e03007812 */ /* 0x000fe400078efcff */
[----:B------:R-:W-:Y:S01]  /*15410*/  LEA.HI.X.SX32 R13, R21, R18, 0x1, P6 ;  /* 0x00000012150d7211 */ /* 0x000fe200030f0eff */
[----:B------:R2:W-:Y:S01]  /*15420*/  @P1 STG.E.U16 desc[UR22][R8.64], R14 ;  /* 0x0000000e08001986 */ /* 0x0005e2000c101516 */
[----:B------:R-:W-:Y:S02]  /*15430*/  LEA R20, P6, R19, R17, 0x1 ;  /* 0x0000001113147211 */ /* 0x000fe400078c08ff */
[----:B------:R-:W-:-:S02]  /*15440*/  ISETP.LT.AND P3, PT, R0, UR15, !P0 ;  /* 0x0000000f00007c0c */ /* 0x000fc4000c761270 */
[----:B------:R-:W-:Y:S02]  /*15450*/  LOP3.LUT R0, R3, 0x30, RZ, 0xfc, !PT ;  /* 0x0000003003007812 */ /* 0x000fe400078efcff */
[----:B------:R-:W-:Y:S01]  /*15460*/  LEA.HI.X.SX32 R21, R19, R18, 0x1, P6 ;  /* 0x0000001213157211 */ /* 0x000fe200030f0eff */
[----:B-1----:R-:W-:Y:S01]  /*15470*/  IMAD R11, R2, 0x2, R19 ;  /* 0x00000002020b7824 */ /* 0x002fe200078e0213 */
[----:B------:R-:W-:Y:S02]  /*15480*/  ISETP.LT.AND P2, PT, R0, UR15, !P0 ;  /* 0x0000000f00007c0c */ /* 0x000fe4000c741270 */
[----:B------:R-:W-:Y:S01]  /*15490*/  LOP3.LUT R0, R3, 0x32, RZ, 0xfc, !PT ;  /* 0x0000003203007812 */ /* 0x000fe200078efcff */
[----:B------:R-:W-:Y:S01]  /*154a0*/  IMAD R19, R2, 0x2, R11 ;  /* 0x0000000202137824 */ /* 0x000fe200078e020b */
[----:B--2---:R-:W-:Y:S02]  /*154b0*/  PRMT R9, R14, 0x7632, R9 ;  /* 0x000076320e097816 */ /* 0x004fe40000000009 */
[----:B------:R-:W-:-:S02]  /*154c0*/  LEA R8, P6, R11, R17, 0x1 ;  /* 0x000000110b087211 */ /* 0x000fc400078c08ff */
[----:B------:R-:W-:Y:S01]  /*154d0*/  PRMT R16, R15, 0x7632, R16 ;  /* 0x000076320f107816 */ /* 0x000fe20000000010 */
[----:B------:R1:W-:Y:S01]  /*154e0*/  @P5 STG.E.U16 desc[UR22][R12.64], R9 ;  /* 0x000000090c005986 */ /* 0x0003e2000c101516 */
[----:B------:R-:W-:Y:S02]  /*154f0*/  ISETP.LT.AND P1, PT, R0, UR15, !P0 ;  /* 0x0000000f00007c0c */ /* 0x000fe4000c721270 */
[C---:B------:R-:W-:Y:S01]  /*15500*/  LOP3.LUT R0, R3.reuse, 0x34, RZ, 0xfc, !PT ;  /* 0x0000003403007812 */ /* 0x040fe200078efcff */
[----:B------:R2:W-:Y:S03]  /*15510*/  @P4 STG.E.U16 desc[UR22][R20.64], R15 ;  /* 0x0000000f14004986 */ /* 0x0005e6000c101516 */
[----:B------:R-:W-:Y:S02]  /*15520*/  ISETP.LT.AND P5, PT, R0, UR15, !P0 ;  /* 0x0000000f00007c0c */ /* 0x000fe4000c7a1270 */
[----:B------:R-:W-:Y:S01]  /*15530*/  LOP3.LUT R0, R3, 0x36, RZ, 0xfc, !PT ;  /* 0x0000003603007812 */ /* 0x000fe200078efcff */
[----:B-1----:R-:W-:Y:S01]  /*15540*/  IMAD R13, R2, 0x2, R19 ;  /* 0x00000002020d7824 */ /* 0x002fe200078e0213 */
[----:B------:R-:W-:-:S02]  /*15550*/  LEA.HI.X.SX32 R9, R11, R18, 0x1, P6 ;  /* 0x000000120b097211 */ /* 0x000fc400030f0eff */
[CC--:B------:R-:W-:Y:S01]  /*15560*/  LEA R10, P6, R19.reuse, R17.reuse, 0x1 ;  /* 0x00000011130a7211 */ /* 0x0c0fe200078c08ff */
[----:B--2---:R-:W-:Y:S01]  /*15570*/  IMAD R15, R2, 0x2, R13 ;  /* 0x00000002020f7824 */ /* 0x004fe200078e020d */
[----:B------:R-:W-:Y:S01]  /*15580*/  ISETP.LT.AND P4, PT, R0, UR15, !P0 ;  /* 0x0000000f00007c0c */ /* 0x000fe2000c781270 */
[----:B------:R1:W-:Y:S01]  /*15590*/  @P3 STG.E.U16 desc[UR22][R8.64], R16 ;  /* 0x0000001008003986 */ /* 0x0003e2000c101516 */
[-C--:B------:R-:W-:Y:S01]  /*155a0*/  LEA.HI.X.SX32 R11, R19, R18.reuse, 0x1, P6 ;  /* 0x00000012130b7211 */ /* 0x080fe200030f0eff */
[C---:B------:R-:W-:Y:S01]  /*155b0*/  IMAD R19, R2.reuse, 0x2, R15 ;  /* 0x0000000202137824 */ /* 0x040fe200078e020f */
[-C--:B------:R-:W-:Y:S02]  /*155c0*/  LEA R12, P6, R13, R17.reuse, 0x1 ;  /* 0x000000110d0c7211 */ /* 0x080fe400078c08ff */
[----:B------:R-:W-:Y:S01]  /*155d0*/  LOP3.LUT R0, R3, 0x38, RZ, 0xfc, !PT ;  /* 0x0000003803007812 */ /* 0x000fe200078efcff */
[C---:B------:R-:W-:Y:S01]  /*155e0*/  IMAD R21, R2.reuse, 0x2, R19 ;  /* 0x0000000202157824 */ /* 0x040fe200078e0213 */
[----:B------:R-:W-:Y:S01]  /*155f0*/  LEA.HI.X.SX32 R13, R13, R18, 0x1, P6 ;  /* 0x000000120d0d7211 */ /* 0x000fe200030f0eff */
[----:B0-----:R0:W-:Y:S01]  /*15600*/  @P2 STG.E.U16 desc[UR22][R10.64], R4 ;  /* 0x000000040a002986 */ /* 0x0011e2000c101516 */
[----:B------:R-:W-:Y:S01]  /*15610*/  LEA R14, P6, R15, R17, 0x1 ;  /* 0x000000110f0e7211 */ /* 0x000fe200078c08ff */
[----:B------:R-:W-:Y:S01]  /*15620*/  IMAD R23, R2, 0x2, R21 ;  /* 0x0000000202177824 */ /* 0x000fe200078e0215 */
[----:B------:R-:W-:-:S02]  /*15630*/  ISETP.LT.AND P3, PT, R0, UR15, !P0 ;  /* 0x0000000f00007c0c */ /* 0x000fc4000c761270 */
[----:B-1----:R-:W-:Y:S01]  /*15640*/  PRMT R9, R4, 0x7632, R9 ;  /* 0x0000763204097816 */ /* 0x002fe20000000009 */
[----:B------:R-:W-:Y:S01]  /*15650*/  IMAD R25, R2, 0x2, R23 ;  /* 0x0000000202197824 */ /* 0x000fe200078e0217 */
[----:B------:R-:W-:Y:S02]  /*15660*/  LEA.HI.X.SX32 R15, R15, R18, 0x1, P6 ;  /* 0x000000120f0f7211 */ /* 0x000fe400030f0eff */
[----:B------:R-:W-:Y:S01]  /*15670*/  LOP3.LUT R0, R3, 0x3a, RZ, 0xfc, !PT ;  /* 0x0000003a03007812 */ /* 0x000fe200078efcff */
[----:B------:R1:W-:Y:S01]  /*15680*/  @P1 STG.E.U16 desc[UR22][R12.64], R9 ;  /* 0x000000090c001986 */ /* 0x0003e2000c101516 */
[-C--:B------:R-:W-:Y:S02]  /*15690*/  LEA R8, P1, R19, R17.reuse, 0x1 ;  /* 0x0000001113087211 */ /* 0x080fe400078208ff */
[----:B0-----:R-:W-:Y:S01]  /*156a0*/  LEA R10, P6, R21, R17, 0x1 ;  /* 0x00000011150a7211 */ /* 0x001fe200078c08ff */
[----:B------:R-:W-:Y:S01]  /*156b0*/  @P5 STG.E.U16 desc[UR22][R14.64], R5 ;  /* 0x000000050e005986 */ /* 0x000fe2000c101516 */
[----:B------:R-:W-:Y:S01]  /*156c0*/  ISETP.LT.AND P2, PT, R0, UR15, !P0 ;  /* 0x0000000f00007c0c */ /* 0x000fe2000c741270 */
[----:B------:R-:W-:Y:S01]  /*156d0*/  IMAD R0, R2, 0x2, R25 ;  /* 0x0000000202007824 */ /* 0x000fe200078e0219 */
[----:B------:R-:W-:-:S02]  /*156e0*/  LOP3.LUT R4, R3, 0x3c, RZ, 0xfc, !PT ;  /* 0x0000003c03047812 */ /* 0x000fc400078efcff */
[-C--:B------:R-:W-:Y:S02]  /*156f0*/  LEA.HI.X.SX32 R11, R21, R18.reuse, 0x1, P6 ;  /* 0x00000012150b7211 */ /* 0x080fe400030f0eff */
[-C--:B------:R-:W-:Y:S02]  /*15700*/  LEA R22, P6, R25, R17.reuse, 0x1 ;  /* 0x0000001119167211 */ /* 0x080fe400078c08ff */
[-C--:B-1----:R-:W-:Y:S02]  /*15710*/  LEA.HI.X.SX32 R9, R19, R18.reuse, 0x1, P1 ;  /* 0x0000001213097211 */ /* 0x082fe400008f0eff */
[----:B------:R-:W-:Y:S02]  /*15720*/  LEA R20, P1, R23, R17, 0x1 ;  /* 0x0000001117147211 */ /* 0x000fe400078208ff */
[----:B------:R-:W-:Y:S02]  /*15730*/  LOP3.LUT R3, R3, 0x3e, RZ, 0xfc, !PT ;  /* 0x0000003e03037812 */ /* 0x000fe400078efcff */
[----:B------:R-:W-:-:S02]  /*15740*/  LEA.HI.X.SX32 R21, R23, R18, 0x1, P1 ;  /* 0x0000001217157211 */ /* 0x000fc400008f0eff */
[----:B------:R-:W-:Y:S02]  /*15750*/  ISETP.LT.AND P1, PT, R4, UR15, !P0 ;  /* 0x0000000f04007c0c */ /* 0x000fe4000c721270 */
[-C--:B------:R-:W-:Y:S02]  /*15760*/  LEA.HI.X.SX32 R23, R25, R18.reuse, 0x1, P6 ;  /* 0x0000001219177211 */ /* 0x080fe400030f0eff */
[----:B------:R-:W-:Y:S02]  /*15770*/  ISETP.LT.AND P0, PT, R3, UR15, !P0 ;  /* 0x0000000f03007c0c */ /* 0x000fe4000c701270 */
[C---:B------:R-:W-:Y:S02]  /*15780*/  LEA R2, P6, R0.reuse, R17, 0x1 ;  /* 0x0000001100027211 */ /* 0x040fe400078c08ff */
[----:B------:R-:W-:Y:S02]  /*15790*/  PRMT R4, R5, 0x7632, R4 ;  /* 0x0000763205047816 */ /* 0x000fe40000000004 */
[----:B------:R-:W-:-:S02]  /*157a0*/  LEA.HI.X.SX32 R3, R0, R18, 0x1, P6 ;  /* 0x0000001200037211 */ /* 0x000fc400030f0eff */
[----:B------:R-:W-:Y:S01]  /*157b0*/  PRMT R0, R6, 0x7632, R0 ;  /* 0x0000763206007816 */ /* 0x000fe20000000000 */
[----:B------:R0:W-:Y:S04]  /*157c0*/  @P4 STG.E.U16 desc[UR22][R8.64], R4 ;  /* 0x0000000408004986 */ /* 0x0001e8000c101516 */
[----:B------:R1:W-:Y:S04]  /*157d0*/  @P3 STG.E.U16 desc[UR22][R10.64], R6 ;  /* 0x000000060a003986 */ /* 0x0003e8000c101516 */
[----:B------:R1:W-:Y:S01]  /*157e0*/  @P2 STG.E.U16 desc[UR22][R20.64], R0 ;  /* 0x0000000014002986 */ /* 0x0003e2000c101516 */
[----:B0-----:R-:W-:-:S03]  /*157f0*/  PRMT R9, R7, 0x7632, R9 ;  /* 0x0000763207097816 */ /* 0x001fc60000000009 */
[----:B------:R1:W-:Y:S04]  /*15800*/  @P1 STG.E.U16 desc[UR22][R22.64], R7 ;  /* 0x0000000716001986 */ /* 0x0003e8000c101516 */
[----:B------:R1:W-:Y:S01]  /*15810*/  @P0 STG.E.U16 desc[UR22][R2.64], R9 ;  /* 0x0000000902000986 */ /* 0x0003e2000c101516 */
[----:B------:R-:W-:Y:S06]  /*15820*/  BAR.SYNC.DEFER_BLOCKING 0x0 ;  /* 0x0000000000007b1d */ /* 0x000fec0000010000 */
[----:B------:R-:W-:Y:S05]  /*15830*/  BRA.U UP0, `(.L_x_13) ;  /* 0x0000000100a07547 */ /* 0x000fea000b800000 */
[----:B------:R-:W0:Y:S01]  /*15840*/  S2UR UR5, SR_CgaCtaId ;  /* 0x00000000000579c3 */ /* 0x000e220000008800 */
[----:B------:R-:W-:Y:S01]  /*15850*/  NOP ;  /* 0x0000000000007918 */ /* 0x000fe20000000000 */
[----:B------:R-:W-:Y:S01]  /*15860*/  UMOV UR4, 0x50 ;  /* 0x0000005000047882 */ /* 0x000fe20000000000 */
[----:B-1----:R-:W-:Y:S02]  /*15870*/  IMAD.U32 R0, RZ, RZ, UR9 ;  /* 0x00000009ff007e24 */ /* 0x002fe4000f8e00ff */
[----:B------:R-:W-:Y:S02]  /*15880*/  IMAD.MOV.U32 R3, RZ, RZ, 0x3 ;  /* 0x00000003ff037424 */ /* 0x000fe400078e00ff */
[----:B------:R-:W-:Y:S01]  /*15890*/  IMAD.MOV.U32 R7, RZ, RZ, 0x1 ;  /* 0x00000001ff077424 */ /* 0x000fe200078e00ff */
[----:B------:R-:W-:-:S04]  /*158a0*/  LOP3.LUT R0, R0, 0xffff, RZ, 0xc0, !PT ;  /* 0x0000ffff00007812 */ /* 0x000fc800078ec0ff */
[----:B------:R-:W-:-:S05]  /*158b0*/  SHF.R.U32.HI R0, RZ, 0x5, R0 ;  /* 0x00000005ff007819 */ /* 0x000fca0000011600 */
[----:B------:R-:W-:Y:S01]  /*158c0*/  VIADD R2, R0, 0x10 ;  /* 0x0000001000027836 */ /* 0x000fe20000000000 */
[----:B------:R-:W-:Y:S01]  /*158d0*/  SHF.L.U32 R0, R3, R0, RZ ;  /* 0x0000000003007219 */ /* 0x000fe200000006ff */
[----:B0-----:R-:W-:-:S03]  /*158e0*/  ULEA UR6, UR5, UR4, 0x18 ;  /* 0x0000000405067291 */ /* 0x001fc6000f8ec0ff */
[----:B------:R-:W-:-:S04]  /*158f0*/  SHF.L.U32 R3, R7, R2, RZ ;  /* 0x0000000207037219 */ /* 0x000fc800000006ff */
[----:B------:R-:W-:Y:S02]  /*15900*/  LOP3.LUT R0, R3, R0, RZ, 0xfc, !PT ;  /* 0x0000000003007212 */ /* 0x000fe400078efcff */
[----:B------:R-:W0:Y:S02]  /*15910*/  LDS R5, [UR6] ;  /* 0x00000006ff057984 */ /* 0x000e240008000800 */
[C---:B------:R-:W-:Y:S02]  /*15920*/  LOP3.LUT R2, R0.reuse, 0xffff, RZ, 0xc0, !PT ;  /* 0x0000ffff00027812 */ /* 0x040fe400078ec0ff */
[----:B0-----:R-:W-:-:S04]  /*15930*/  LOP3.LUT R3, R0, 0xffff, R5, 0x80, !PT ;  /* 0x0000ffff00037812 */ /* 0x001fc800078e8005 */
[----:B------:R-:W-:-:S13]  /*15940*/  ISETP.NE.AND P0, PT, R3, R2, PT ;  /* 0x000000020300720c */ /* 0x000fda0003f05270 */
[----:B------:R-:W-:Y:S05]  /*15950*/  @P0 BRA `(.L_x_14) ;  /* 0x0000000000500947 */ /* 0x000fea0003800000 */
[----:B------:R-:W-:Y:S02]  /*15960*/  SHF.R.U32.HI R5, RZ, 0x10, R5 ;  /* 0x00000010ff057819 */ /* 0x000fe40000011605 */
[----:B------:R-:W-:-:S04]  /*15970*/  SHF.R.U32.HI R2, RZ, 0x10, R0 ;  /* 0x00000010ff027819 */ /* 0x000fc80000011600 */
[----:B------:R-:W-:-:S04]  /*15980*/  LOP3.LUT R5, R5, R2, RZ, 0xc0, !PT ;  /* 0x0000000205057212 */ /* 0x000fc800078ec0ff */
[----:B------:R-:W-:-:S13]  /*15990*/  ISETP.NE.AND P0, PT, R5, R2, PT ;  /* 0x000000020500720c */ /* 0x000fda0003f05270 */
[----:B------:R-:W-:Y:S05]  /*159a0*/  @P0 BRA `(.L_x_15) ;  /* 0x0000000000300947 */ /* 0x000fea0003800000 */
[----:B------:R-:W-:Y:S01]  /*159b0*/  R2UR UR4, R0 ;  /* 0x00000000000472ca */ /* 0x000fe200000e0000 */
[----:B------:R-:W-:Y:S01]  /*159c0*/  VOTEU.ANY UR5, UPT, PT ;  /* 0x0000000000057886 */ /* 0x000fe200038e0100 */
[----:B------:R-:W0:Y:S01]  /*159d0*/  S2R R0, SR_LANEID ;  /* 0x0000000000007919 */ /* 0x000e220000000000 */
[----:B------:R-:W-:-:S10]  /*159e0*/  UFLO.U32 UR5, UR5 ;  /* 0x00000005000572bd */ /* 0x000fd400080e0000 */
[----:B------:R-:W-:-:S06]  /*159f0*/  ULOP3.LUT UR4, URZ, UR4, URZ, 0x33, !UPT ;  /* 0x00000004ff047292 */ /* 0x000fcc000f8e33ff */
[----:B------:R-:W-:-:S04]  /*15a00*/  IMAD.U32 R2, RZ, RZ, UR4 ;  /* 0x00000004ff027e24 */ /* 0x000fc8000f8e00ff */
[----:B------:R-:W1:Y:S02]  /*15a10*/  REDUX UR7, R2 ;  /* 0x00000000020773c4 */ /* 0x000e640000000000 */
[----:B------:R2:W-:Y:S01]  /*15a20*/  UTCATOMSWS.AND URZ, UR4 ;  /* 0x0000000400ff79e3 */ /* 0x0005e20008000000 */
[----:B0-----:R-:W-:Y:S01]  /*15a30*/  ISETP.EQ.U32.AND P0, PT, R0, UR5, PT ;  /* 0x0000000500007c0c */ /* 0x001fe2000bf02070 */
[----:B-1----:R-:W-:-:S12]  /*15a40*/  IMAD.U32 R0, RZ, RZ, UR7 ;  /* 0x00000007ff007e24 */ /* 0x002fd8000f8e00ff */
[----:B------:R2:W-:Y:S01]  /*15a50*/  @P0 ATOMS.AND RZ, [UR6], R0 ;  /* 0x00000000ffff098c */ /* 0x0005e2000a800006 */
[----:B------:R-:W-:Y:S05]  /*15a60*/  BRA `(.L_x_13) ;  /* 0x0000000000147947 */ /* 0x000fea0003800000 */
.L_x_15:
[----:B------:R-:W-:-:S07]  /*15a70*/  MOV R2, 0x15a90 ;  /* 0x00015a9000027802 */ /* 0x000fce0000000f00 */
[----:B------:R-:W-:Y:S05]  /*15a80*/  CALL.REL.NOINC `($__internal_0_$__cuda_sm10x_tcgen05_guardrail_trap_col_being_dealloced_not_returned_by_alloc) ;  /* 0x0000000000387944 */ /* 0x000fea0003c00000 */
[----:B------:R-:W-:Y:S05]  /*15a90*/  BRA `(.L_x_13) ;  /* 0x0000000000087947 */ /* 0x000fea0003800000 */
.L_x_14:
[----:B------:R-:W-:-:S07]  /*15aa0*/  MOV R2, 0x15ac0 ;  /* 0x00015ac000027802 */ /* 0x000fce0000000f00 */
[----:B------:R-:W-:Y:S05]  /*15ab0*/  CALL.REL.NOINC `($__internal_2_$__cuda_sm10x_tcgen05_guardrail_trap_unallocated_columns_being_dealloced) ;  /* 0x0000000000447944 */ /* 0x000fea0003c00000 */
.L_x_13:
[----:B------:R-:W-:Y:S01]  /*15ac0*/  NOP ;  /* 0x0000000000007918 */ /* 0x000fe20000000000 */
[----:B--2---:R-:W-:Y:S05]  /*15ad0*/  EXIT ;  /* 0x000000000000794d */ /* 0x004fea0003800000 */
.L_x_8:
[----:B-----5:R1:W-:Y:S04]  /*15ae0*/  STL [R1+0x570], R0 ;  /* 0x0005700001007387 */ /* 0x0203e80000100800 */
[----:B-1----:R-:W3:Y:S02]  /*15af0*/  LDL R0, [R1+0x340] ;  /* 0x0003400001007983 */ /* 0x002ee40000100800 */
[----:B---3--:R1:W3:Y:S02]  /*15b00*/  SYNCS.PHASECHK.TRANS64.TRYWAIT P2, [UR12], R0 ;  /* 0x00000000ff0075a7 */ /* 0x0082e4000804110c */
[----:B-1----:R1:W5:Y:S02]  /*15b10*/  LDL.LU R0, [R1+0x570] ;  /* 0x0005700001007983 */ /* 0x0023640000300800 */
[----:B-1-3--:R-:W-:Y:S05]  /*15b20*/  @!P2 BRA `(.L_x_8) ;  /* 0xfffffffc00eca947 */ /* 0x00afea000383ffff */
[----:B------:R-:W-:Y:S05]  /*15b30*/  BRA `(.L_x_16) ;  /* 0xffffff8400147947 */ /* 0x000fea000383ffff */
.L_x_12:
[----:B------:R-:W2:Y:S02]  /*15b40*/  SYNCS.PHASECHK.TRANS64.TRYWAIT P0, [UR12], R0 ;  /* 0x00000000ff0075a7 */ /* 0x000ea4000800110c */
[----:B--2---:R-:W-:Y:S05]  /*15b50*/  @!P0 BRA `(.L_x_12) ;  /* 0xfffffffc00f88947 */ /* 0x004fea000383ffff */
[----:B------:R-:W-:Y:S05]  /*15b60*/  BRA `(.L_x_11) ;  /* 0xffffffe800fc7947 */ /* 0x000fea000383ffff */
        .weak           $__internal_0_$__cuda_sm10x_tcgen05_guardrail_trap_col_being_dealloced_not_returned_by_alloc
        .type           $__internal_0_$__cuda_sm10x_tcgen05_guardrail_trap_col_being_dealloced_not_returned_by_alloc,@function
        .size           $__internal_0_$__cuda_sm10x_tcgen05_guardrail_trap_col_being_dealloced_not_returned_by_alloc,($__internal_1_$__cuda_sm10x_tcgen05_guardrail_trap_phase_invalid_during_alloc - $__internal_0_$__cuda_sm10x_tcgen05_guardrail_trap_col_being_dealloced_not_returned_by_alloc)
$__internal_0_$__cuda_sm10x_tcgen05_guardrail_trap_col_being_dealloced_not_returned_by_alloc:
[----:B------:R-:W-:Y:S05]  /*15b70*/  BPT.TRAP 0x1 ;  /* 0x000000040000795c */ /* 0x000fea0000300000 */
[----:B------:R-:W-:-:S04]  /*15b80*/  IMAD.MOV.U32 R3, RZ, RZ, 0x0 ;  /* 0x00000000ff037424 */ /* 0x000fc800078e00ff */
[----:B------:R-:W-:Y:S05]  /*15b90*/  RET.REL.NODEC R2 `(matmul_kernel) ;  /* 0xfffffea402187950 */ /* 0x000fea0003c3ffff */
        .weak           $__internal_1_$__cuda_sm10x_tcgen05_guardrail_trap_phase_invalid_during_alloc
        .type           $__internal_1_$__cuda_sm10x_tcgen05_guardrail_trap_phase_invalid_during_alloc,@function
        .size           $__internal_1_$__cuda_sm10x_tcgen05_guardrail_trap_phase_invalid_during_alloc,($__internal_2_$__cuda_sm10x_tcgen05_guardrail_trap_unallocated_columns_being_dealloced - $__internal_1_$__cuda_sm10x_tcgen05_guardrail_trap_phase_invalid_during_alloc)
$__internal_1_$__cuda_sm10x_tcgen05_guardrail_trap_phase_invalid_during_alloc:
[----:B------:R-:W-:Y:S05]  /*15ba0*/  BPT.TRAP 0x1 ;  /* 0x000000040000795c */ /* 0x000fea0000300000 */
[----:B------:R-:W-:-:S04]  /*15bb0*/  IMAD.MOV.U32 R3, RZ, RZ, 0x0 ;  /* 0x00000000ff037424 */ /* 0x000fc800078e00ff */
[----:B------:R-:W-:Y:S05]  /*15bc0*/  RET.REL.NODEC R2 `(matmul_kernel) ;  /* 0xfffffea4020c7950 */ /* 0x000fea0003c3ffff */
        .weak           $__internal_2_$__cuda_sm10x_tcgen05_guardrail_trap_unallocated_columns_being_dealloced
        .type           $__internal_2_$__cuda_sm10x_tcgen05_guardrail_trap_unallocated_columns_being_dealloced,@function
        .size           $__internal_2_$__cuda_sm10x_tcgen05_guardrail_trap_unallocated_columns_being_dealloced,(.L_x_20 - $__internal_2_$__cuda_sm10x_tcgen05_guardrail_trap_unallocated_columns_being_dealloced)
$__internal_2_$__cuda_sm10x_tcgen05_guardrail_trap_unallocated_columns_being_dealloced:
[----:B------:R-:W-:Y:S05]  /*15bd0*/  BPT.TRAP 0x1 ;  /* 0x000000040000795c */ /* 0x000fea0000300000 */
[----:B------:R-:W-:-:S04]  /*15be0*/  IMAD.MOV.U32 R3, RZ, RZ, 0x0 ;  /* 0x00000000ff037424 */ /* 0x000fc800078e00ff */
[----:B------:R-:W-:Y:S05]  /*15bf0*/  RET.REL.NODEC R2 `(matmul_kernel) ;  /* 0xfffffea402007950 */ /* 0x000fea0003c3ffff */
.L_x_17:
[----:B------:R-:W-:-:S00]  /*15c00*/  BRA `(.L_x_17) ;  /* 0xfffffffc00fc7947 */ /* 0x000fc0000383ffff */
[----:B------:R-:W-:-:S00]  /*15c10*/  NOP ;  /* 0x0000000000007918 */ /* 0x000fc00000000000 */
        /* <DEDUP_REMOVED lines=14> */
.L_x_20:


//--------------------- .nv.shared.matmul_kernel  --------------------------
	.section	.nv.shared.matmul_kernel,"aw",@nobits
	.sectionflags	@""
	.align	16
	.zero		1024


//--------------------- .nv.shared.reserved.0     --------------------------
	.section	.nv.shared.reserved.0,"aw",@nobits
	.align	8
	.weak		__nv_reservedSMEM_offset_0_alias
	.size		__nv_reservedSMEM_offset_0_alias, 0, 64
	.other		__nv_reservedSMEM_offset_0_alias,@"STO_CUDA_RESERVED_SHARED STV_DEFAULT"
__nv_reservedSMEM_offset_0_alias:
	.zero		0
.nv.shared.reserved.0:
	.zero		64
	.weak		__nv_reservedSMEM_allocation_phase
	.type		__nv_reservedSMEM_allocation_phase,@object
	.size		__nv_reservedSMEM_allocation_phase,(.L_0 - __nv_reservedSMEM_allocation_phase)
__nv_reservedSMEM_allocation_phase:
	.zero		1
.L_0:
	.zero		7
	.weak		__nv_reservedSMEM_devtool_atexit_pc
	.type		__nv_reservedSMEM_devtool_atexit_pc,@object
	.size		__nv_reservedSMEM_devtool_atexit_pc,(__nv_reservedSMEM_allocation_mask - __nv_reservedSMEM_devtool_atexit_pc)
__nv_reservedSMEM_devtool_atexit_pc:
	.zero		8
	.weak		__nv_reservedSMEM_allocation_mask
	.type		__nv_reservedSMEM_allocation_mask,@object
	.size		__nv_reservedSMEM_allocation_mask,(.L_2 - __nv_reservedSMEM_allocation_mask)
__nv_reservedSMEM_allocation_mask:
	.zero		4
.L_2:


//--------------------- .nv.constant0.matmul_kernel --------------------------
	.section	.nv.constant0.matmul_kernel,"a",@progbits
	.sectionflags	@""
	.align	4
.nv.constant0.matmul_kernel:
	.zero		976


//--------------------- SYMBOLS --------------------------

	.type		.nv.reservedSmem.offset0,@object
	.size		.nv.reservedSmem.offset0,0x4
	.type		.nv.reservedSmem.cap,@object
	.size		.nv.reservedSmem.cap,0x4
